def attn_fwd(
    Q,
    K,
    V,
    Out,
    Lse,
    sm_scale,
    stride_qz,
    stride_qh,
    stride_qm,
    stride_qk,
    stride_kz,
    stride_kh,
    stride_kn,
    stride_kk,
    stride_vz,
    stride_vh,
    stride_vn,
    stride_vk,
    stride_oz,
    stride_oh,
    stride_om,
    stride_ok,
    seqlen_q,
    seqlen_k,
    BLOCK_M: tl.constexpr,
    BLOCK_N: tl.constexpr,
    HEAD_DIM: tl.constexpr,
    CAUSAL: tl.constexpr,
):
    start_m = tl.program_id(0)
    off_hz = tl.program_id(1)
    q_off = off_hz * stride_qh
    k_off = off_hz * stride_kh
    v_off = off_hz * stride_vh
    offs_m = start_m * BLOCK_M + tl.arange(0, BLOCK_M)
    offs_d = tl.arange(0, HEAD_DIM)
    offs_n = tl.arange(0, BLOCK_N)
    q_ptrs = Q + q_off + offs_m[:, None] * stride_qm + offs_d[None, :] * stride_qk
    k_ptrs = K + k_off + offs_d[:, None] * stride_kk + offs_n[None, :] * stride_kn
    v_ptrs = V + v_off + offs_n[:, None] * stride_vn + offs_d[None, :] * stride_vk
    m_i = tl.full([BLOCK_M], float("-inf"), dtype=tl.float32)
    l_i = tl.zeros([BLOCK_M], dtype=tl.float32) + 1.0
    acc = tl.zeros([BLOCK_M, HEAD_DIM], dtype=tl.float32)
    q = tl.load(q_ptrs)
    acc, l_i, m_i = _attn_fwd_inner(
        acc,
        l_i,
        m_i,
        q,
        k_ptrs,
        v_ptrs,
        sm_scale,
        stride_kn,
        stride_vn,
        start_m,
        seqlen_k,
        BLOCK_M,
        BLOCK_N,
        HEAD_DIM,
        CAUSAL,
    )
    acc = acc / l_i[:, None]
    lse = m_i + tl.math.log2(l_i) / 1.4426950408889634
    o_ptrs = (
        Out
        + off_hz * stride_oh
        + offs_m[:, None] * stride_om
        + offs_d[None, :] * stride_ok
    )
    tl.store(o_ptrs, acc.to(Out.dtype.element_ty))
    tl.store(Lse + off_hz * seqlen_q + offs_m, lse)

# config = {"BLOCK_M": 256, "BLOCK_N": 128, "HEAD_DIM": 128, "arch": "sm_90", "causal": false, "dtype": "bf16", "num_stages": 4, "num_warps": 8}
# arch = sm_90


// ===== COMPILED SASS (sm_90a) =====

	.target	sm_90a

	.elftype	@"ET_EXEC"


//--------------------- .note.nv.tkinfo           --------------------------
	.section	.note.nv.tkinfo,"",@"SHT_NOTE"
	.sectionflags	@"SHF_NOTE_NV_TKINFO"
	.tkinfo
        /*0018*/ 	.word	0x00000002
        /*0030*/ 	.string	""
        /*0030*/ 	.string	"ptxas"
        /*0030*/ 	.string	"Cuda compilation tools, release 13.0, V13.0.88"
        /*0030*/ 	.string	"Build cuda_13.0.r13.0/compiler.36424714_0"
        /*0030*/ 	.string	"-v  -suppress-debug-info  -lineinfo  -arch sm_90a "



//--------------------- .note.nv.cuinfo           --------------------------
	.section	.note.nv.cuinfo,"",@"SHT_NOTE"
	.sectionflags	@"SHF_NOTE_NV_CUINFO"
        /*0018*/ 	.short	0x0002
        /*001a*/ 	.short	0x005a
        /*001c*/ 	.short	0x0082
	.zero		2


//--------------------- .nv.info                  --------------------------
	.section	.nv.info,"",@"SHT_CUDA_INFO"
	.align	4


	//----- nvinfo : EIATTR_REGCOUNT
	.align		4
        /*0000*/ 	.byte	0x04, 0x2f
        /*0002*/ 	.short	(.L_2 - .L_1)
	.align		4
.L_1:
        /*0004*/ 	.word	index@(attn_fwd)
        /*0008*/ 	.word	0x000000ff


	//----- nvinfo : EIATTR_FRAME_SIZE
	.align		4
.L_2:
        /*000c*/ 	.byte	0x04, 0x11
        /*000e*/ 	.short	(.L_4 - .L_3)
	.align		4
.L_3:
        /*0010*/ 	.word	index@(attn_fwd)
        /*0014*/ 	.word	0x000006e0


	//----- nvinfo : EIATTR_MIN_STACK_SIZE
	.align		4
.L_4:
        /*0018*/ 	.byte	0x04, 0x12
        /*001a*/ 	.short	(.L_6 - .L_5)
	.align		4
.L_5:
        /*001c*/ 	.word	index@(attn_fwd)
        /*0020*/ 	.word	0x000006e0
.L_6:


//--------------------- .nv.compat                --------------------------
	.section	.nv.compat,"",@"SHT_CUDA_COMPAT_INFO"
	.align	4
        /*0000*/ 	.byte	0x02, 0x09, 0x01, 0x00, 0x02, 0x02, 0x04, 0x00, 0x02, 0x05, 0x05, 0x00, 0x03, 0x07, 0x01, 0x01
        /*0010*/ 	.byte	0x02, 0x03, 0x00, 0x00, 0x02, 0x06, 0x01, 0x00, 0x04, 0x0b, 0x08, 0x00, 0x00, 0x00, 0x00, 0x00
        /*0020*/ 	.byte	0x00, 0x00, 0x00, 0x00


//--------------------- .nv.info.attn_fwd         --------------------------
	.section	.nv.info.attn_fwd,"",@"SHT_CUDA_INFO"
	.sectionflags	@""
	.align	4


	//----- nvinfo : EIATTR_CUDA_API_VERSION
	.align		4
        /*0000*/ 	.byte	0x04, 0x37
        /*0002*/ 	.short	(.L_8 - .L_7)
.L_7:
        /*0004*/ 	.word	0x00000082


	//----- nvinfo : EIATTR_KPARAM_INFO
	.align		4
.L_8:
        /*0008*/ 	.byte	0x04, 0x17
        /*000a*/ 	.short	(.L_10 - .L_9)
.L_9:
        /*000c*/ 	.word	0x00000000
        /*0010*/ 	.short	0x0019
        /*0012*/ 	.short	0x0080
        /*0014*/ 	.byte	0x00, 0xf4, 0x21, 0x00


	//----- nvinfo : EIATTR_KPARAM_INFO
	.align		4
.L_10:
        /*0018*/ 	.byte	0x04, 0x17
        /*001a*/ 	.short	(.L_12 - .L_11)
.L_11:
        /*001c*/ 	.word	0x00000000
        /*0020*/ 	.short	0x0018
        /*0022*/ 	.short	0x0078
        /*0024*/ 	.byte	0x00, 0xf4, 0x21, 0x00


	//----- nvinfo : EIATTR_KPARAM_INFO
	.align		4
.L_12:
        /*0028*/ 	.byte	0x04, 0x17
        /*002a*/ 	.short	(.L_14 - .L_13)
.L_13:
        /*002c*/ 	.word	0x00000000
        /*0030*/ 	.short	0x0017
        /*0032*/ 	.short	0x0070
        /*0034*/ 	.byte	0x00, 0xf0, 0x11, 0x00


	//----- nvinfo : EIATTR_KPARAM_INFO
	.align		4
.L_14:
        /*0038*/ 	.byte	0x04, 0x17
        /*003a*/ 	.short	(.L_16 - .L_15)
.L_15:
        /*003c*/ 	.word	0x00000000
        /*0040*/ 	.short	0x0016
        /*0042*/ 	.short	0x006c
        /*0044*/ 	.byte	0x00, 0xf0, 0x11, 0x00


	//----- nvinfo : EIATTR_KPARAM_INFO
	.align		4
.L_16:
        /*0048*/ 	.byte	0x04, 0x17
        /*004a*/ 	.short	(.L_18 - .L_17)
.L_17:
        /*004c*/ 	.word	0x00000000
        /*0050*/ 	.short	0x0015
        /*0052*/ 	.short	0x0068
        /*0054*/ 	.byte	0x00, 0xf0, 0x11, 0x00


	//----- nvinfo : EIATTR_KPARAM_INFO
	.align		4
.L_18:
        /*0058*/ 	.byte	0x04, 0x17
        /*005a*/ 	.short	(.L_20 - .L_19)
.L_19:
        /*005c*/ 	.word	0x00000000
        /*0060*/ 	.short	0x0014
        /*0062*/ 	.short	0x0064
        /*0064*/ 	.byte	0x00, 0xf0, 0x11, 0x00


	//----- nvinfo : EIATTR_KPARAM_INFO
	.align		4
.L_20:
        /*0068*/ 	.byte	0x04, 0x17
        /*006a*/ 	.short	(.L_22 - .L_21)
.L_21:
        /*006c*/ 	.word	0x00000000
        /*0070*/ 	.short	0x0013
        /*0072*/ 	.short	0x0060
        /*0074*/ 	.byte	0x00, 0xf0, 0x11, 0x00


	//----- nvinfo : EIATTR_KPARAM_INFO
	.align		4
.L_22:
        /*0078*/ 	.byte	0x04, 0x17
        /*007a*/ 	.short	(.L_24 - .L_23)
.L_23:
        /*007c*/ 	.word	0x00000000
        /*0080*/ 	.short	0x0012
        /*0082*/ 	.short	0x005c
        /*0084*/ 	.byte	0x00, 0xf0, 0x11, 0x00


	//----- nvinfo : EIATTR_KPARAM_INFO
	.align		4
.L_24:
        /*0088*/ 	.byte	0x04, 0x17
        /*008a*/ 	.short	(.L_26 - .L_25)
.L_25:
        /*008c*/ 	.word	0x00000000
        /*0090*/ 	.short	0x0011
        /*0092*/ 	.short	0x0058
        /*0094*/ 	.byte	0x00, 0xf0, 0x11, 0x00


	//----- nvinfo : EIATTR_KPARAM_INFO
	.align		4
.L_26:
        /*0098*/ 	.byte	0x04, 0x17
        /*009a*/ 	.short	(.L_28 - .L_27)
.L_27:
        /*009c*/ 	.word	0x00000000
        /*00a0*/ 	.short	0x0010
        /*00a2*/ 	.short	0x0054
        /*00a4*/ 	.byte	0x00, 0xf0, 0x11, 0x00


	//----- nvinfo : EIATTR_KPARAM_INFO
	.align		4
.L_28:
        /*00a8*/ 	.byte	0x04, 0x17
        /*00aa*/ 	.short	(.L_30 - .L_29)
.L_29:
        /*00ac*/ 	.word	0x00000000
        /*00b0*/ 	.short	0x000f
        /*00b2*/ 	.short	0x0050
        /*00b4*/ 	.byte	0x00, 0xf0, 0x11, 0x00


	//----- nvinfo : EIATTR_KPARAM_INFO
	.align		4
.L_30:
        /*00b8*/ 	.byte	0x04, 0x17
        /*00ba*/ 	.short	(.L_32 - .L_31)
.L_31:
        /*00bc*/ 	.word	0x00000000
        /*00c0*/ 	.short	0x000e
        /*00c2*/ 	.short	0x004c
        /*00c4*/ 	.byte	0x00, 0xf0, 0x11, 0x00


	//----- nvinfo : EIATTR_KPARAM_INFO
	.align		4
.L_32:
        /*00c8*/ 	.byte	0x04, 0x17
        /*00ca*/ 	.short	(.L_34 - .L_33)
.L_33:
        /*00cc*/ 	.word	0x00000000
        /*00d0*/ 	.short	0x000d
        /*00d2*/ 	.short	0x0048
        /*00d4*/ 	.byte	0x00, 0xf0, 0x11, 0x00


	//----- nvinfo : EIATTR_KPARAM_INFO
	.align		4
.L_34:
        /*00d8*/ 	.byte	0x04, 0x17
        /*00da*/ 	.short	(.L_36 - .L_35)
.L_35:
        /*00dc*/ 	.word	0x00000000
        /*00e0*/ 	.short	0x000c
        /*00e2*/ 	.short	0x0044
        /*00e4*/ 	.byte	0x00, 0xf0, 0x11, 0x00


	//----- nvinfo : EIATTR_KPARAM_INFO
	.align		4
.L_36:
        /*00e8*/ 	.byte	0x04, 0x17
        /*00ea*/ 	.short	(.L_38 - .L_37)
.L_37:
        /*00ec*/ 	.word	0x00000000
        /*00f0*/ 	.short	0x000b
        /*00f2*/ 	.short	0x0040
        /*00f4*/ 	.byte	0x00, 0xf0, 0x11, 0x00


	//----- nvinfo : EIATTR_KPARAM_INFO
	.align		4
.L_38:
        /*00f8*/ 	.byte	0x04, 0x17
        /*00fa*/ 	.short	(.L_40 - .L_39)
.L_39:
        /*00fc*/ 	.word	0x00000000
        /*0100*/ 	.short	0x000a
        /*0102*/ 	.short	0x003c
        /*0104*/ 	.byte	0x00, 0xf0, 0x11, 0x00


	//----- nvinfo : EIATTR_KPARAM_INFO
	.align		4
.L_40:
        /*0108*/ 	.byte	0x04, 0x17
        /*010a*/ 	.short	(.L_42 - .L_41)
.L_41:
        /*010c*/ 	.word	0x00000000
        /*0110*/ 	.short	0x0009
        /*0112*/ 	.short	0x0038
        /*0114*/ 	.byte	0x00, 0xf0, 0x11, 0x00


	//----- nvinfo : EIATTR_KPARAM_INFO
	.align		4
.L_42:
        /*0118*/ 	.byte	0x04, 0x17
        /*011a*/ 	.short	(.L_44 - .L_43)
.L_43:
        /*011c*/ 	.word	0x00000000
        /*0120*/ 	.short	0x0008
        /*0122*/ 	.short	0x0034
        /*0124*/ 	.byte	0x00, 0xf0, 0x11, 0x00


	//----- nvinfo : EIATTR_KPARAM_INFO
	.align		4
.L_44:
        /*0128*/ 	.byte	0x04, 0x17
        /*012a*/ 	.short	(.L_46 - .L_45)
.L_45:
        /*012c*/ 	.word	0x00000000
        /*0130*/ 	.short	0x0007
        /*0132*/ 	.short	0x0030
        /*0134*/ 	.byte	0x00, 0xf0, 0x11, 0x00


	//----- nvinfo : EIATTR_KPARAM_INFO
	.align		4
.L_46:
        /*0138*/ 	.byte	0x04, 0x17
        /*013a*/ 	.short	(.L_48 - .L_47)
.L_47:
        /*013c*/ 	.word	0x00000000
        /*0140*/ 	.short	0x0006
        /*0142*/ 	.short	0x002c
        /*0144*/ 	.byte	0x00, 0xf0, 0x11, 0x00


	//----- nvinfo : EIATTR_KPARAM_INFO
	.align		4
.L_48:
        /*0148*/ 	.byte	0x04, 0x17
        /*014a*/ 	.short	(.L_50 - .L_49)
.L_49:
        /*014c*/ 	.word	0x00000000
        /*0150*/ 	.short	0x0005
        /*0152*/ 	.short	0x0028
        /*0154*/ 	.byte	0x00, 0xf0, 0x11, 0x00


	//----- nvinfo : EIATTR_KPARAM_INFO
	.align		4
.L_50:
        /*0158*/ 	.byte	0x04, 0x17
        /*015a*/ 	.short	(.L_52 - .L_51)
.L_51:
        /*015c*/ 	.word	0x00000000
        /*0160*/ 	.short	0x0004
        /*0162*/ 	.short	0x0020
        /*0164*/ 	.byte	0x00, 0xf4, 0x21, 0x00


	//----- nvinfo : EIATTR_KPARAM_INFO
	.align		4
.L_52:
        /*0168*/ 	.byte	0x04, 0x17
        /*016a*/ 	.short	(.L_54 - .L_53)
.L_53:
        /*016c*/ 	.word	0x00000000
        /*0170*/ 	.short	0x0003
        /*0172*/ 	.short	0x0018
        /*0174*/ 	.byte	0x00, 0xf4, 0x21, 0x00


	//----- nvinfo : EIATTR_KPARAM_INFO
	.align		4
.L_54:
        /*0178*/ 	.byte	0x04, 0x17
        /*017a*/ 	.short	(.L_56 - .L_55)
.L_55:
        /*017c*/ 	.word	0x00000000
        /*0180*/ 	.short	0x0002
        /*0182*/ 	.short	0x0010
        /*0184*/ 	.byte	0x00, 0xf4, 0x21, 0x00


	//----- nvinfo : EIATTR_KPARAM_INFO
	.align		4
.L_56:
        /*0188*/ 	.byte	0x04, 0x17
        /*018a*/ 	.short	(.L_58 - .L_57)
.L_57:
        /*018c*/ 	.word	0x00000000
        /*0190*/ 	.short	0x0001
        /*0192*/ 	.short	0x0008
        /*0194*/ 	.byte	0x00, 0xf4, 0x21, 0x00


	//----- nvinfo : EIATTR_KPARAM_INFO
	.align		4
.L_58:
        /*0198*/ 	.byte	0x04, 0x17
        /*019a*/ 	.short	(.L_60 - .L_59)
.L_59:
        /*019c*/ 	.word	0x00000000
        /*01a0*/ 	.short	0x0000
        /*01a2*/ 	.short	0x0000
        /*01a4*/ 	.byte	0x00, 0xf4, 0x21, 0x00


	//----- nvinfo : EIATTR_SPARSE_MMA_MASK
	.align		4
.L_60:
        /*01a8*/ 	.byte	0x03, 0x50
        /*01aa*/ 	.short	0x0000


	//----- nvinfo : EIATTR_MAXREG_COUNT
	.align		4
        /*01ac*/ 	.byte	0x03, 0x1b
        /*01ae*/ 	.short	0x00ff


	//----- nvinfo : EIATTR_NUM_BARRIERS
	.align		4
        /*01b0*/ 	.byte	0x02, 0x4c
        /*01b2*/ 	.byte	0x01
	.zero		1


	//----- nvinfo : EIATTR_ANNOTATIONS
	.align		4
        /*01b4*/ 	.byte	0x04, 0x55
        /*01b6*/ 	.short	(.L_62 - .L_61)


	//   ....[0]....
.L_61:
        /*01b8*/ 	.word	0x00000001
        /*01bc*/ 	.byte	0xb0, 0x2a, 0x00, 0x00, 0x01, 0x00, 0x00, 0x00, 0xd0, 0x2a, 0x00, 0x00, 0x01, 0x00, 0x00, 0x00
        /* <DEDUP_REMOVED lines=366> */
        /*18ac*/ 	.byte	0x30, 0xee, 0x00, 0x00


	//----- nvinfo : EIATTR_MERCURY_ISA_VERSION
	.align		4
.L_62:
        /*18b0*/ 	.byte	0x03, 0x5f
        /*18b2*/ 	.short	0x0101


	//----- nvinfo : EIATTR_COOP_GROUP_MASK_REGIDS
	.align		4
        /*18b4*/ 	.byte	0x04, 0x29
        /*18b6*/ 	.short	(.L_64 - .L_63)


	//   ....[0]....
.L_63:
        /*18b8*/ 	.word	0xffffffff


	//   ....[1]....
        /*18bc*/ 	.word	0xffffffff


	//   ....[2]....
        /*18c0*/ 	.word	0xffffffff


	//   ....[3]....
        /*18c4*/ 	.word	0xffffffff


	//   ....[4]....
        /*18c8*/ 	.word	0xffffffff


	//   ....[5]....
        /*18cc*/ 	.word	0xffffffff


	//   ....[6]....
        /*18d0*/ 	.word	0xffffffff


	//   ....[7]....
        /*18d4*/ 	.word	0xffffffff


	//   ....[8]....
        /*18d8*/ 	.word	0xffffffff


	//   ....[9]....
        /*18dc*/ 	.word	0xffffffff


	//   ....[10]....
        /*18e0*/ 	.word	0xffffffff


	//   ....[11]....
        /*18e4*/ 	.word	0xffffffff


	//   ....[12]....
        /*18e8*/ 	.word	0xffffffff


	//   ....[13]....
        /*18ec*/ 	.word	0xffffffff


	//   ....[14]....
        /*18f0*/ 	.word	0xffffffff


	//   ....[15]....
        /*18f4*/ 	.word	0xffffffff


	//----- nvinfo : EIATTR_COOP_GROUP_INSTR_OFFSETS
	.align		4
.L_64:
        /*18f8*/ 	.byte	0x04, 0x28
        /*18fa*/ 	.short	(.L_66 - .L_65)


	//   ....[0]....
.L_65:
        /*18fc*/ 	.word	0x00008610


	//   ....[1]....
        /*1900*/ 	.word	0x000087d0


	//   ....[2]....
        /*1904*/ 	.word	0x00008e40


	//   ....[3]....
        /*1908*/ 	.word	0x00009130


	//   ....[4]....
        /*190c*/ 	.word	0x00009230


	//   ....[5]....
        /*1910*/ 	.word	0x00009570


	//   ....[6]....
        /*1914*/ 	.word	0x00009920


	//   ....[7]....
        /*1918*/ 	.word	0x00009a90


	//   ....[8]....
        /*191c*/ 	.word	0x0000d9e0


	//   ....[9]....
        /*1920*/ 	.word	0x0000db20


	//   ....[10]....
        /*1924*/ 	.word	0x0000db70


	//   ....[11]....
        /*1928*/ 	.word	0x0000db80


	//   ....[12]....
        /*192c*/ 	.word	0x0000db90


	//   ....[13]....
        /*1930*/ 	.word	0x0000dc30


	//   ....[14]....
        /*1934*/ 	.word	0x0000dc50


	//   ....[15]....
        /*1938*/ 	.word	0x0000dc60


	//----- nvinfo : EIATTR_EXIT_INSTR_OFFSETS
	.align		4
.L_66:
        /*193c*/ 	.byte	0x04, 0x1c
        /*193e*/ 	.short	(.L_68 - .L_67)


	//   ....[0]....
.L_67:
        /*1940*/ 	.word	0x00014270


	//----- nvinfo : EIATTR_REQNTID
	.align		4
.L_68:
        /*1944*/ 	.byte	0x04, 0x10
        /*1946*/ 	.short	(.L_70 - .L_69)
.L_69:
        /*1948*/ 	.word	0x00000100
        /*194c*/ 	.word	0x00000001
        /*1950*/ 	.word	0x00000001


	//----- nvinfo : EIATTR_CBANK_PARAM_SIZE
	.align		4
.L_70:
        /*1954*/ 	.byte	0x03, 0x19
        /*1956*/ 	.short	0x0088


	//----- nvinfo : EIATTR_PARAM_CBANK
	.align		4
        /*1958*/ 	.byte	0x04, 0x0a
        /*195a*/ 	.short	(.L_72 - .L_71)
	.align		4
.L_71:
        /*195c*/ 	.word	index@(.nv.constant0.attn_fwd)
        /*1960*/ 	.short	0x0210
        /*1962*/ 	.short	0x0088


	//----- nvinfo : EIATTR_SW_WAR
	.align		4
.L_72:
        /*1964*/ 	.byte	0x04, 0x36
        /*1966*/ 	.short	(.L_74 - .L_73)
.L_73:
        /*1968*/ 	.word	0x00000008
.L_74:


//--------------------- .nv.callgraph             --------------------------
	.section	.nv.callgraph,"",@"SHT_CUDA_CALLGRAPH"
	.align	4
	.sectionentsize	8
	.align		4
        /*0000*/ 	.word	0x00000000
	.align		4
        /*0004*/ 	.word	0xffffffff
	.align		4
        /*0008*/ 	.word	0x00000000
	.align		4
        /*000c*/ 	.word	0xfffffffe
	.align		4
        /*0010*/ 	.word	0x00000000
	.align		4
        /*0014*/ 	.word	0xfffffffd
	.align		4
        /*0018*/ 	.word	0x00000000
	.align		4
        /*001c*/ 	.word	0xfffffffc


//--------------------- .nv.constant4             --------------------------
	.section	.nv.constant4,"a",@progbits
	.align	8
	.align		8
.nv.constant4:
        /*0000*/ 	.dword	_$_str


//--------------------- .text.attn_fwd            --------------------------
	.section	.text.attn_fwd,"ax",@progbits
	.align	128
        .global         attn_fwd
        .type           attn_fwd,@function
        .size           attn_fwd,(.L_x_3 - attn_fwd)
        .other          attn_fwd,@"STO_CUDA_ENTRY STV_DEFAULT"
attn_fwd:
.text.attn_fwd:
[----:B------:R-:W0:Y:S01]  /*0000*/  LDC R1, c[0x0][0x28] ;  /* 0x00000a00ff017b82 */ /* 0x000e220000000800 */
[----:B------:R-:W1:Y:S07]  /*0010*/  S2R R248, SR_TID.X ;  /* 0x0000000000f87919 */ /* 0x000e6e0000002100 */
[----:B------:R-:W2:Y:S01]  /*0020*/  S2UR UR6, SR_CTAID.Y ;  /* 0x00000000000679c3 */ /* 0x000ea20000002600 */
[----:B------:R-:W-:Y:S01]  /*0030*/  ULDC.64 UR4, c[0x0][0x240] ;  /* 0x0000900000047ab9 */ /* 0x000fe20000000a00 */
[----:B------:R-:W-:Y:S01]  /*0040*/  ULDC.64 UR40, c[0x0][0x208] ;  /* 0x0000820000287ab9 */ /* 0x000fe20000000a00 */
[----:B------:R-:W3:Y:S01]  /*0050*/  S2R R3, SR_CTAID.X ;  /* 0x0000000000037919 */ /* 0x000ee20000002500 */
[----:B0-----:R-:W-:-:S04]  /*0060*/  IADD3 R1, R1, -0x6e0, RZ ;  /* 0xfffff92001017810 */ /* 0x001fc80007ffe0ff */
[----:B------:R-:W0:Y:S08]  /*0070*/  LDC.64 R4, c[0x0][0x210] ;  /* 0x00008400ff047b82 */ /* 0x000e300000000a00 */
[----:B------:R-:W4:Y:S01]  /*0080*/  LDC R15, c[0x0][0x248] ;  /* 0x00009200ff0f7b82 */ /* 0x000f220000000800 */
[----:B--2---:R-:W-:-:S07]  /*0090*/  UIMAD UR4, UR6, UR4, URZ ;  /* 0x00000004060472a4 */ /* 0x004fce000f8e023f */
[----:B------:R-:W2:Y:S01]  /*00a0*/  LDC R250, c[0x0][0x280] ;  /* 0x0000a000fffa7b82 */ /* 0x000ea20000000800 */
[----:B------:R-:W-:Y:S01]  /*00b0*/  USHF.L.U32 UR7, UR4, 0x1, URZ ;  /* 0x0000000104077899 */ /* 0x000fe2000800063f */
[----:B-1----:R-:W-:-:S04]  /*00c0*/  LOP3.LUT R0, R248, 0xff, RZ, 0xc0, !PT ;  /* 0x000000fff8007812 */ /* 0x002fc800078ec0ff */
[----:B---3--:R-:W-:-:S05]  /*00d0*/  LEA R2, R3, R0, 0x8 ;  /* 0x0000000003027211 */ /* 0x008fca00078e40ff */
[----:B------:R-:W-:Y:S01]  /*00e0*/  IMAD R0, R2, UR5, RZ ;  /* 0x0000000502007c24 */ /* 0x000fe2000f8e02ff */
[----:B------:R-:W-:Y:S01]  /*00f0*/  UIMAD.WIDE UR4, UR4, 0x2, URZ ;  /* 0x00000002040478a5 */ /* 0x000fe2000f8e023f */
[----:B----4-:R-:W-:-:S03]  /*0100*/  SHF.L.U32 R3, R15, 0x3, RZ ;  /* 0x000000030f037819 */ /* 0x010fc600000006ff */
[C---:B------:R-:W-:Y:S01]  /*0110*/  SHF.L.U32 R241, R0.reuse, 0x1, RZ ;  /* 0x0000000100f17819 */ /* 0x040fe200000006ff */
[----:B------:R-:W-:-:S03]  /*0120*/  IMAD.HI R0, R0, 0x2, RZ ;  /* 0x0000000200007827 */ /* 0x000fc600078e02ff */
[----:B0-----:R-:W-:-:S04]  /*0130*/  IADD3 R240, P0, P1, R241, UR7, R4 ;  /* 0x00000007f1f07c10 */ /* 0x001fc8000f91e004 */
[----:B------:R-:W-:Y:S02]  /*0140*/  IADD3.X R241, R0, UR5, R5, P0, P1 ;  /* 0x0000000500f17c10 */ /* 0x000fe400087e2405 */
[CC--:B------:R-:W-:Y:S01]  /*0150*/  LEA R4, P0, R15.reuse, R240.reuse, 0x4 ;  /* 0x000000f00f047211 */ /* 0x0c0fe200078020ff */
[C---:B------:R-:W-:Y:S01]  /*0160*/  IMAD R19, R15.reuse, 0x90, RZ ;  /* 0x000000900f137824 */ /* 0x040fe200078e02ff */
[C---:B------:R-:W-:Y:S01]  /*0170*/  SHF.L.U32 R11, R15.reuse, 0x6, RZ ;  /* 0x000000060f0b7819 */ /* 0x040fe200000006ff */
[----:B------:R-:W-:Y:S01]  /*0180*/  IMAD R205, R15, 0x48, RZ ;  /* 0x000000480fcd7824 */ /* 0x000fe200078e02ff */
[----:B------:R-:W-:Y:S01]  /*0190*/  LEA.HI.X.SX32 R5, R3, R241, 0x1, P0 ;  /* 0x000000f103057211 */ /* 0x000fe200000f0eff */
[C---:B------:R-:W-:Y:S01]  /*01a0*/  IMAD R21, R15.reuse, 0x14, RZ ;  /* 0x000000140f157824 */ /* 0x040fe200078e02ff */
[C---:B------:R-:W-:Y:S01]  /*01b0*/  SHF.L.U32 R3, R15.reuse, 0x4, RZ ;  /* 0x000000040f037819 */ /* 0x040fe200000006ff */
[C---:B------:R-:W-:Y:S01]  /*01c0*/  IMAD R25, R15.reuse, 0x50, RZ ;  /* 0x000000500f197824 */ /* 0x040fe200078e02ff */
[CC--:B------:R-:W-:Y:S01]  /*01d0*/  LEA R6, P0, R15.reuse, R240.reuse, 0x5 ;  /* 0x000000f00f067211 */ /* 0x0c0fe200078028ff */
[----:B------:R0:W3:Y:S01]  /*01e0*/  LDG.E.U16 R0, desc[UR40][R4.64] ;  /* 0x0000002804007981 */ /* 0x0000e2000c1e1500 */
[----:B------:R-:W-:-:S02]  /*01f0*/  LEA R16, P2, R15, R240, 0x7 ;  /* 0x000000f00f107211 */ /* 0x000fc400078438ff */
[-C--:B------:R-:W-:Y:S01]  /*0200*/  LEA.HI.X.SX32 R7, R3, R241.reuse, 0x1, P0 ;  /* 0x000000f103077211 */ /* 0x080fe200000f0eff */
[C---:B------:R-:W-:Y:S01]  /*0210*/  IMAD R233, R15.reuse, 0xc0, RZ ;  /* 0x000000c00fe97824 */ /* 0x040fe200078e02ff */
[C---:B------:R-:W-:Y:S01]  /*0220*/  SHF.L.U32 R9, R15.reuse, 0x5, RZ ;  /* 0x000000050f097819 */ /* 0x040fe200000006ff */
[C---:B------:R-:W-:Y:S01]  /*0230*/  IMAD R23, R15.reuse, 0x28, RZ ;  /* 0x000000280f177824 */ /* 0x040fe200078e02ff */
[-C--:B------:R-:W-:Y:S01]  /*0240*/  LEA R12, P1, R15, R240.reuse, 0x6 ;  /* 0x000000f00f0c7211 */ /* 0x080fe200078230ff */
[----:B------:R1:W4:Y:S01]  /*0250*/  LDG.E.U16 R245, desc[UR40][R6.64] ;  /* 0x0000002806f57981 */ /* 0x000322000c1e1500 */
[-C--:B------:R-:W-:Y:S01]  /*0260*/  IADD3 R18, P0, R19, R240.reuse, RZ ;  /* 0x000000f013127210 */ /* 0x080fe20007f1e0ff */
[----:B0-----:R-:W-:Y:S01]  /*0270*/  IMAD R5, R15, 0xa, RZ ;  /* 0x0000000a0f057824 */ /* 0x001fe200078e02ff */
[-C--:B------:R-:W-:Y:S01]  /*0280*/  LEA.HI.X.SX32 R17, R11, R241.reuse, 0x1, P2 ;  /* 0x000000f10b117211 */ /* 0x080fe200010f0eff */
[----:B------:R-:W-:Y:S01]  /*0290*/  IMAD R195, R15, 0x60, RZ ;  /* 0x000000600fc37824 */ /* 0x000fe200078e02ff */
[-C--:B------:R-:W-:Y:S01]  /*02a0*/  LEA.HI.X.SX32 R13, R9, R241.reuse, 0x1, P1 ;  /* 0x000000f1090d7211 */ /* 0x080fe200008f0eff */
[----:B------:R-:W-:Y:S01]  /*02b0*/  IMAD R231, R15, 0xd0, RZ ;  /* 0x000000d00fe77824 */ /* 0x000fe200078e02ff */
[-C--:B------:R-:W-:Y:S01]  /*02c0*/  LEA.HI.X.SX32 R19, R205, R241.reuse, 0x1, P0 ;  /* 0x000000f1cd137211 */ /* 0x080fe200000f0eff */
[----:B------:R0:W5:Y:S01]  /*02d0*/  LDG.E.U16 R243, desc[UR40][R16.64] ;  /* 0x0000002810f37981 */ /* 0x000162000c1e1500 */
[-C--:B------:R-:W-:Y:S01]  /*02e0*/  IADD3 R10, P1, R21, R240.reuse, RZ ;  /* 0x000000f0150a7210 */ /* 0x080fe20007f3e0ff */
[----:B-1----:R-:W-:Y:S01]  /*02f0*/  IMAD R7, R15, 0xa0, RZ ;  /* 0x000000a00f077824 */ /* 0x002fe200078e02ff */
[-C--:B------:R-:W-:Y:S01]  /*0300*/  IADD3 R232, P4, R233, R240.reuse, RZ ;  /* 0x000000f0e9e87210 */ /* 0x080fe20007f9e0ff */
[----:B------:R1:W2:Y:S01]  /*0310*/  LDG.E.U16 R242, desc[UR40][R18.64] ;  /* 0x0000002812f27981 */ /* 0x0002a2000c1e1500 */
[----:B------:R-:W-:Y:S01]  /*0320*/  LEA.HI.X.SX32 R11, R5, R241, 0x1, P1 ;  /* 0x000000f1050b7211 */ /* 0x000fe200008f0eff */
[----:B------:R-:W-:Y:S01]  /*0330*/  IMAD R217, R15, 0x70, RZ ;  /* 0x000000700fd97824 */ /* 0x000fe200078e02ff */
[----:B------:R-:W-:Y:S01]  /*0340*/  IADD3 R8, P0, R5, R240, RZ ;  /* 0x000000f005087210 */ /* 0x000fe20007f1e0ff */
[----:B------:R-:W-:-:S02]  /*0350*/  IMAD R3, R15, 0x5, RZ ;  /* 0x000000050f037824 */ /* 0x000fc400078e02ff */
[----:B------:R-:W-:Y:S01]  /*0360*/  IMAD R229, R15, 0xe0, RZ ;  /* 0x000000e00fe57824 */ /* 0x000fe200078e02ff */
[-C--:B0-----:R-:W-:Y:S01]  /*0370*/  IADD3 R16, P2, R25, R240.reuse, RZ ;  /* 0x000000f019107210 */ /* 0x081fe20007f5e0ff */
[----:B------:R-:W-:Y:S01]  /*0380*/  IMAD R235, R15, 0xf0, RZ ;  /* 0x000000f00feb7824 */ /* 0x000fe200078e02ff */
[-C--:B------:R-:W-:Y:S01]  /*0390*/  IADD3 R234, P6, R195, R240.reuse, RZ ;  /* 0x000000f0c3ea7210 */ /* 0x080fe20007fde0ff */
[----:B------:R-:W-:Y:S01]  /*03a0*/  IMAD R129, R15, 0x30, RZ ;  /* 0x000000300f817824 */ /* 0x000fe200078e02ff */
[-C--:B-1----:R-:W-:Y:S01]  /*03b0*/  IADD3 R18, P1, R7, R240.reuse, RZ ;  /* 0x000000f007127210 */ /* 0x082fe20007f3e0ff */
[----:B------:R-:W-:Y:S01]  /*03c0*/  IMAD R215, R15, 0x68, RZ ;  /* 0x000000680fd77824 */ /* 0x000fe200078e02ff */
[-C--:B------:R-:W-:Y:S01]  /*03d0*/  LEA.HI.X.SX32 R17, R23, R241.reuse, 0x1, P2 ;  /* 0x000000f117117211 */ /* 0x080fe200010f0eff */
[----:B------:R-:W-:Y:S01]  /*03e0*/  IMAD R201, R15, 0x38, RZ ;  /* 0x000000380fc97824 */ /* 0x000fe200078e02ff */
[-C--:B------:R-:W-:Y:S01]  /*03f0*/  IADD3 R230, P5, R231, R240.reuse, RZ ;  /* 0x000000f0e7e67210 */ /* 0x080fe20007fbe0ff */
[----:B------:R-:W-:Y:S01]  /*0400*/  IMAD R221, R15, 0xa2, RZ ;  /* 0x000000a20fdd7824 */ /* 0x000fe200078e02ff */
[-C--:B------:R-:W-:Y:S01]  /*0410*/  LEA.HI.X.SX32 R233, R195, R241.reuse, 0x1, P4 ;  /* 0x000000f1c3e97211 */ /* 0x080fe200020f0eff */
[----:B------:R-:W-:Y:S01]  /*0420*/  IMAD R227, R15, 0xc2, RZ ;  /* 0x000000c20fe37824 */ /* 0x000fe200078e02ff */
[-C--:B------:R-:W-:Y:S01]  /*0430*/  LEA.HI.X.SX32 R19, R25, R241.reuse, 0x1, P1 ;  /* 0x000000f119137211 */ /* 0x080fe200008f0eff */
[----:B------:R0:W5:Y:S01]  /*0440*/  LDG.E.U16 R244, desc[UR40][R12.64] ;  /* 0x000000280cf47981 */ /* 0x000162000c1e1500 */
[-C--:B------:R-:W-:Y:S01]  /*0450*/  IADD3 R128, P4, R217, R240.reuse, RZ ;  /* 0x000000f0d9807210 */ /* 0x080fe20007f9e0ff */
[----:B------:R-:W-:Y:S01]  /*0460*/  IMAD R214, R15, 0xd2, RZ ;  /* 0x000000d20fd67824 */ /* 0x000fe200078e02ff */
[-C--:B------:R-:W-:Y:S01]  /*0470*/  LEA.HI.X.SX32 R9, R3, R241.reuse, 0x1, P0 ;  /* 0x000000f103097211 */ /* 0x080fe200000f0eff */
[----:B------:R-:W-:Y:S01]  /*0480*/  IMAD R239, R15, 0xb0, RZ ;  /* 0x000000b00fef7824 */ /* 0x000fe200078e02ff */
[-C--:B------:R-:W-:Y:S01]  /*0490*/  IADD3 R228, P1, R229, R240.reuse, RZ ;  /* 0x000000f0e5e47210 */ /* 0x080fe20007f3e0ff */
[----:B------:R-:W-:Y:S01]  /*04a0*/  IMAD R113, R15, 0x1c, RZ ;  /* 0x0000001c0f717824 */ /* 0x000fe200078e02ff */
[-C--:B------:R-:W-:Y:S01]  /*04b0*/  IADD3 R226, P2, R235, R240.reuse, RZ ;  /* 0x000000f0ebe27210 */ /* 0x080fe20007f5e0ff */
[----:B------:R-:W-:Y:S01]  /*04c0*/  IMAD R209, R15, 0x51, RZ ;  /* 0x000000510fd17824 */ /* 0x000fe200078e02ff */
[-C--:B------:R-:W-:Y:S01]  /*04d0*/  IADD3 R236, P3, R129, R240.reuse, RZ ;  /* 0x000000f081ec7210 */ /* 0x080fe20007f7e0ff */
[----:B------:R1:W3:Y:S01]  /*04e0*/  LDG.E.U16 R7, desc[UR40][R16.64] ;  /* 0x0000002810077981 */ /* 0x0002e2000c1e1500 */
[-C--:B0-----:R-:W-:Y:S01]  /*04f0*/  IADD3 R12, P0, R23, R240.reuse, RZ ;  /* 0x000000f0170c7210 */ /* 0x081fe20007f1e0ff */
[----:B------:R-:W-:Y:S01]  /*0500*/  IMAD R219, R15, 0xb2, RZ ;  /* 0x000000b20fdb7824 */ /* 0x000fe200078e02ff */
[-C--:B------:R-:W-:Y:S01]  /*0510*/  LEA.HI.X.SX32 R235, R129, R241.reuse, 0x1, P6 ;  /* 0x000000f181eb7211 */ /* 0x080fe200030f0eff */
[----:B------:R-:W-:Y:S01]  /*0520*/  IMAD R213, R15, 0x61, RZ ;  /* 0x000000610fd57824 */ /* 0x000fe200078e02ff */
[-C--:B------:R-:W-:Y:S01]  /*0530*/  LEA.HI.X.SX32 R231, R215, R241.reuse, 0x1, P5 ;  /* 0x000000f1d7e77211 */ /* 0x080fe200028f0eff */
[----:B------:R-:W-:Y:S01]  /*0540*/  IMAD R189, R15, 0x12, RZ ;  /* 0x000000120fbd7824 */ /* 0x000fe200078e02ff */
[-C--:B------:R-:W-:Y:S01]  /*0550*/  IADD3 R194, P6, R201, R240.reuse, RZ ;  /* 0x000000f0c9c27210 */ /* 0x080fe20007fde0ff */
[----:B------:R-:W-:Y:S01]  /*0560*/  IMAD R64, R15, 0x58, RZ ;  /* 0x000000580f407824 */ /* 0x000fe200078e02ff */
[-C--:B------:R-:W-:Y:S01]  /*0570*/  IADD3 R220, P5, R221, R240.reuse, RZ ;  /* 0x000000f0dddc7210 */ /* 0x080fe20007fbe0ff */
[----:B-1----:R-:W-:Y:S01]  /*0580*/  IMAD R16, R15, 0x69, RZ ;  /* 0x000000690f107824 */ /* 0x002fe200078e02ff */
[-C--:B------:R-:W-:Y:S01]  /*0590*/  LEA.HI.X.SX32 R129, R201, R241.reuse, 0x1, P4 ;  /* 0x000000f1c9817211 */ /* 0x080fe200020f0eff */
[----:B------:R-:W-:Y:S01]  /*05a0*/  IMAD R173, R15, 0x22, RZ ;  /* 0x000000220fad7824 */ /* 0x000fe200078e02ff */
[-C--:B------:R-:W-:Y:S01]  /*05b0*/  IADD3 R216, P4, R227, R240.reuse, RZ ;  /* 0x000000f0e3d87210 */ /* 0x080fe20007f9e0ff */
[----:B------:R-:W-:Y:S01]  /*05c0*/  IMAD R68, R15, 0x18, RZ ;  /* 0x000000180f447824 */ /* 0x000fe200078e02ff */
[-C--:B------:R-:W-:Y:S01]  /*05d0*/  LEA.HI.X.SX32 R229, R217, R241.reuse, 0x1, P1 ;  /* 0x000000f1d9e57211 */ /* 0x080fe200008f0eff */
[----:B------:R-:W-:Y:S01]  /*05e0*/  IMAD R225, R15, 0x82, RZ ;  /* 0x000000820fe17824 */ /* 0x000fe200078e02ff */
[-C--:B------:R-:W-:Y:S01]  /*05f0*/  LEA.HI.X.SX32 R13, R21, R241.reuse, 0x1, P0 ;  /* 0x000000f1150d7211 */ /* 0x080fe200000f0eff */
[C---:B------:R-:W-:Y:S01]  /*0600*/  IMAD R223, R15.reuse, 0x92, RZ ;  /* 0x000000920fdf7824 */ /* 0x040fe200078e02ff */
[-C--:B------:R-:W-:Y:S01]  /*0610*/  IADD3 R214, P1, R214, R240.reuse, RZ ;  /* 0x000000f0d6d67210 */ /* 0x080fe20007f3e0ff */
[----:B------:R-:W-:Y:S01]  /*0620*/  IMAD R211, R15, 0x59, RZ ;  /* 0x000000590fd37824 */ /* 0x000fe200078e02ff */
[-C--:B------:R-:W-:Y:S01]  /*0630*/  IADD3 R238, P0, R239, R240.reuse, RZ ;  /* 0x000000f0efee7210 */ /* 0x080fe20007f1e0ff */
        /* <DEDUP_REMOVED lines=8> */
[----:B------:R-:W-:Y:S01]  /*06c0*/  IMAD R185, R15, 0x42, RZ ;  /* 0x000000420fb97824 */ /* 0x000fe200078e02ff */
[-C--:B------:R-:W-:Y:S01]  /*06d0*/  LEA.HI.X.SX32 R217, R213, R241.reuse, 0x1, P4 ;  /* 0x000000f1d5d97211 */ /* 0x080fe200020f0eff */
[----:B------:R-:W-:Y:S01]  /*06e0*/  IMAD R203, R15, 0x41, RZ ;  /* 0x000000410fcb7824 */ /* 0x000fe200078e02ff */
[-C--:B------:R-:W-:Y:S01]  /*06f0*/  IADD3 R210, P4, R189, R240.reuse, RZ ;  /* 0x000000f0bdd27210 */ /* 0x080fe20007f9e0ff */
[C---:B------:R-:W-:Y:S01]  /*0700*/  IMAD R181, R15.reuse, 0x52, RZ ;  /* 0x000000520fb57824 */ /* 0x040fe200078e02ff */
[-C--:B------:R-:W-:Y:S01]  /*0710*/  LEA.HI.X.SX32 R215, R16, R241.reuse, 0x1, P1 ;  /* 0x000000f110d77211 */ /* 0x080fe200008f0eff */
[C---:B------:R-:W-:Y:S01]  /*0720*/  IMAD R207, R15.reuse, 0x49, RZ ;  /* 0x000000490fcf7824 */ /* 0x040fe200078e02ff */
[----:B------:R-:W-:Y:S01]  /*0730*/  LEA.HI.X.SX32 R239, R64, R241, 0x1, P0 ;  /* 0x000000f140ef7211 */ /* 0x000fe200000f0eff */
[----:B------:R-:W-:Y:S01]  /*0740*/  IMAD R196, R15, 0xf2, RZ ;  /* 0x000000f20fc47824 */ /* 0x000fe200078e02ff */
[-C--:B------:R-:W-:Y:S01]  /*0750*/  IADD3 R208, P1, R173, R240.reuse, RZ ;  /* 0x000000f0add07210 */ /* 0x080fe20007f3e0ff */
[----:B------:R0:W2:Y:S01]  /*0760*/  LDG.E.U16 R6, desc[UR40][R18.64] ;  /* 0x0000002812067981 */ /* 0x0000a2000c1e1500 */
[----:B------:R-:W-:-:S02]  /*0770*/  IADD3 R224, P0, R225, R240, RZ ;  /* 0x000000f0e1e07210 */ /* 0x000fc40007f1e0ff */
[-C--:B------:R-:W-:Y:S01]  /*0780*/  LEA.HI.X.SX32 R237, R68, R241.reuse, 0x1, P3 ;  /* 0x000000f144ed7211 */ /* 0x080fe200018f0eff */
[----:B------:R-:W-:Y:S01]  /*0790*/  IMAD R193, R15, 0x21, RZ ;  /* 0x000000210fc17824 */ /* 0x000fe200078e02ff */
[-C--:B------:R-:W-:Y:S01]  /*07a0*/  IADD3 R222, P3, R223, R240.reuse, RZ ;  /* 0x000000f0dfde7210 */ /* 0x080fe20007f7e0ff */
[----:B------:R-:W-:Y:S01]  /*07b0*/  IMAD R133, R15, 0x32, RZ ;  /* 0x000000320f857824 */ /* 0x000fe200078e02ff */
[-C--:B------:R-:W-:Y:S01]  /*07c0*/  LEA.HI.X.SX32 R219, R211, R241.reuse, 0x1, P6 ;  /* 0x000000f1d3db7211 */ /* 0x080fe200030f0eff */
[C---:B------:R-:W-:Y:S01]  /*07d0*/  IMAD R197, R15.reuse, 0x29, RZ ;  /* 0x000000290fc57824 */ /* 0x040fe200078e02ff */
[-C--:B------:R-:W-:Y:S01]  /*07e0*/  LEA.HI.X.SX32 R227, R120, R241.reuse, 0x1, P2 ;  /* 0x000000f178e37211 */ /* 0x080fe200010f0eff */
[----:B0-----:R-:W-:Y:S01]  /*07f0*/  IMAD R18, R15, 0x71, RZ ;  /* 0x000000710f127824 */ /* 0x001fe200078e02ff */
[-C--:B------:R-:W-:Y:S01]  /*0800*/  LEA.HI.X.SX32 R211, R99, R241.reuse, 0x1, P4 ;  /* 0x000000f163d37211 */ /* 0x080fe200020f0eff */
[----:B------:R-:W-:Y:S01]  /*0810*/  IMAD R175, R15, 0x72, RZ ;  /* 0x000000720faf7824 */ /* 0x000fe200078e02ff */
[-C--:B------:R-:W-:Y:S01]  /*0820*/  IADD3 R212, P2, R212, R240.reuse, RZ ;  /* 0x000000f0d4d47210 */ /* 0x080fe20007f5e0ff */
[----:B------:R0:W2:Y:S01]  /*0830*/  LDG.E.U16 R3, desc[UR40][R8.64] ;  /* 0x0000002808037981 */ /* 0x0000a2000c1e1500 */
[----:B------:R-:W-:Y:S01]  /*0840*/  IADD3 R204, P4, R185, R240, RZ ;  /* 0x000000f0b9cc7210 */ /* 0x000fe20007f9e0ff */
[----:B------:R-:W-:Y:S01]  /*0850*/  IMAD R22, R15, 0x79, RZ ;  /* 0x000000790f167824 */ /* 0x000fe200078e02ff */
[-C--:B------:R-:W-:Y:S01]  /*0860*/  LEA.HI.X.SX32 R209, R165, R241.reuse, 0x1, P1 ;  /* 0x000000f1a5d17211 */ /* 0x080fe200008f0eff */
[----:B------:R1:W2:Y:S01]  /*0870*/  LDG.E.U16 R5, desc[UR40][R10.64] ;  /* 0x000000280a057981 */ /* 0x0002a2000c1e1500 */
[----:B------:R-:W-:-:S02]  /*0880*/  LEA.HI.X.SX32 R225, R203, R241, 0x1, P0 ;  /* 0x000000f1cbe17211 */ /* 0x000fc400000f0eff */
[-C--:B------:R-:W-:Y:S01]  /*0890*/  IADD3 R202, P1, R181, R240.reuse, RZ ;  /* 0x000000f0b5ca7210 */ /* 0x080fe20007f3e0ff */
[C---:B------:R-:W-:Y:S01]  /*08a0*/  IMAD R191, R15.reuse, 0x19, RZ ;  /* 0x000000190fbf7824 */ /* 0x040fe200078e02ff */
[-C--:B------:R-:W-:Y:S01]  /*08b0*/  IADD3 R196, P0, R196, R240.reuse, RZ ;  /* 0x000000f0c4c47210 */ /* 0x080fe20007f1e0ff */
[----:B0-----:R-:W-:Y:S01]  /*08c0*/  IMAD R8, R15, 0x1a, RZ ;  /* 0x0000001a0f087824 */ /* 0x001fe200078e02ff */
[-C--:B------:R-:W-:Y:S01]  /*08d0*/  LEA.HI.X.SX32 R223, R207, R241.reuse, 0x1, P3 ;  /* 0x000000f1cfdf7211 */ /* 0x080fe200018f0eff */
[----:B------:R-:W-:Y:S01]  /*08e0*/  IMAD R14, R15, 0x39, RZ ;  /* 0x000000390f0e7824 */ /* 0x000fe200078e02ff */
[-C--:B------:R-:W-:Y:S01]  /*08f0*/  IADD3 R190, P3, R205, R240.reuse, RZ ;  /* 0x000000f0cdbe7210 */ /* 0x080fe20007f7e0ff */
[C---:B------:R-:W-:Y:S01]  /*0900*/  IMAD R177, R15.reuse, 0x62, RZ ;  /* 0x000000620fb17824 */ /* 0x040fe200078e02ff */
[-C--:B------:R-:W-:Y:S01]  /*0910*/  LEA.HI.X.SX32 R213, R18, R241.reuse, 0x1, P2 ;  /* 0x000000f112d57211 */ /* 0x080fe200010f0eff */
[----:B-1----:R-:W-:Y:S01]  /*0920*/  IMAD R10, R15, 0x24, RZ ;  /* 0x000000240f0a7824 */ /* 0x002fe200078e02ff */
[----:B------:R-:W-:Y:S01]  /*0930*/  LEA.HI.X.SX32 R205, R193, R241, 0x1, P4 ;  /* 0x000000f1c1cd7211 */ /* 0x000fe200020f0eff */
[----:B------:R-:W-:Y:S01]  /*0940*/  IMAD R127, R15, 0xd, RZ ;  /* 0x0000000d0f7f7824 */ /* 0x000fe200078e02ff */
[-C--:B------:R-:W-:Y:S01]  /*0950*/  IADD3 R206, P2, R133, R240.reuse, RZ ;  /* 0x000000f085ce7210 */ /* 0x080fe20007f5e0ff */
[----:B------:R0:W2:Y:S01]  /*0960*/  LDG.E.U16 R4, desc[UR40][R12.64] ;  /* 0x000000280c047981 */ /* 0x0000a2000c1e1500 */
[----:B------:R-:W-:-:S02]  /*0970*/  IADD3 R164, P4, R175, R240, RZ ;  /* 0x000000f0afa47210 */ /* 0x000fc40007f9e0ff */
[-C--:B------:R-:W-:Y:S01]  /*0980*/  LEA.HI.X.SX32 R203, R197, R241.reuse, 0x1, P1 ;  /* 0x000000f1c5cb7211 */ /* 0x080fe200008f0eff */
[C---:B------:R-:W-:Y:S01]  /*0990*/  IMAD R199, R15.reuse, 0x31, RZ ;  /* 0x000000310fc77824 */ /* 0x040fe200078e02ff */
[-C--:B------:R-:W-:Y:S01]  /*09a0*/  LEA.HI.X.SX32 R197, R22, R241.reuse, 0x1, P0 ;  /* 0x000000f116c57211 */ /* 0x080fe200000f0eff */
[C---:B------:R-:W-:Y:S01]  /*09b0*/  IMAD R186, R15.reuse, 0x84, RZ ;  /* 0x000000840fba7824 */ /* 0x040fe200078e02ff */
[-C--:B------:R-:W-:Y:S02]  /*09c0*/  IADD3 R126, P0, R8, R240.reuse, RZ ;  /* 0x000000f0087e7210 */ /* 0x080fe40007f1e0ff */
[C---:B------:R-:W-:Y:S01]  /*09d0*/  SHF.L.U32 R125, R15.reuse, 0x1, RZ ;  /* 0x000000010f7d7819 */ /* 0x040fe200000006ff */
[----:B0-----:R-:W-:Y:S01]  /*09e0*/  IMAD R12, R15, 0x34, RZ ;  /* 0x000000340f0c7824 */ /* 0x001fe200078e02ff */
[-C--:B------:R-:W-:Y:S01]  /*09f0*/  LEA.HI.X.SX32 R207, R191, R241.reuse, 0x1, P2 ;  /* 0x000000f1bfcf7211 */ /* 0x080fe200010f0eff */
[C---:B------:R-:W-:Y:S01]  /*0a00*/  IMAD R184, R15.reuse, 0x94, RZ ;  /* 0x000000940fb87824 */ /* 0x040fe200078e02ff */
[-C--:B------:R-:W-:Y:S01]  /*0a10*/  LEA.HI.X.SX32 R165, R14, R241.reuse, 0x1, P4 ;  /* 0x000000f10ea57211 */ /* 0x080fe200020f0eff */
[----:B------:R-:W-:Y:S01]  /*0a20*/  IMAD R182, R15, 0xa4, RZ ;  /* 0x000000a40fb67824 */ /* 0x000fe200078e02ff */
[-C--:B------:R-:W-:Y:S01]  /*0a30*/  IADD3 R200, P2, R177, R240.reuse, RZ ;  /* 0x000000f0b1c87210 */ /* 0x080fe20007f5e0ff */
[C---:B------:R-:W-:Y:S01]  /*0a40*/  IMAD R187, R15.reuse, 0xe4, RZ ;  /* 0x000000e40fbb7824 */ /* 0x040fe200078e02ff */
[-C--:B------:R-:W-:Y:S01]  /*0a50*/  IADD3 R192, P4, R10, R240.reuse, RZ ;  /* 0x000000f00ac07210 */ /* 0x080fe20007f9e0ff */
[----:B------:R-:W-:Y:S01]  /*0a60*/  IMAD R180, R15, 0xb4, RZ ;  /* 0x000000b40fb47824 */ /* 0x000fe200078e02ff */
[-C--:B------:R-:W-:Y:S01]  /*0a70*/  LEA.HI.X.SX32 R127, R127, R241.reuse, 0x1, P0 ;  /* 0x000000f17f7f7211 */ /* 0x080fe200000f0eff */
[----:B------:R-:W-:Y:S01]  /*0a80*/  IMAD R94, R15, 0x4a, RZ ;  /* 0x0000004a0f5e7824 */ /* 0x000fe200078e02ff */
[-C--:B------:R-:W-:Y:S01]  /*0a90*/  IADD3 R198, P1, R125, R240.reuse, RZ ;  /* 0x000000f07dc67210 */ /* 0x080fe20007f3e0ff */
[C---:B------:R-:W-:Y:S01]  /*0aa0*/  IMAD R178, R15.reuse, 0xc4, RZ ;  /* 0x000000c40fb27824 */ /* 0x040fe200078e02ff */
[CC--:B------:R-:W-:Y:S01]  /*0ab0*/  LEA R124, P0, R15.reuse, R240.reuse, 0x2 ;  /* 0x000000f00f7c7211 */ /* 0x0c0fe200078010ff */
[C---:B------:R-:W-:Y:S01]  /*0ac0*/  IMAD R183, R15.reuse, 0x86, RZ ;  /* 0x000000860fb77824 */ /* 0x040fe200078e02ff */
[-C--:B------:R-:W-:Y:S01]  /*0ad0*/  IADD3 R186, P6, R186, R240.reuse, RZ ;  /* 0x000000f0baba7210 */ /* 0x080fe20007fde0ff */
[----:B------:R-:W-:Y:S01]  /*0ae0*/  IMAD R92, R15, 0x5a, RZ ;  /* 0x0000005a0f5c7824 */ /* 0x000fe200078e02ff */
[-C--:B------:R-:W-:Y:S01]  /*0af0*/  LEA.HI.X.SX32 R201, R199, R241.reuse, 0x1, P2 ;  /* 0x000000f1c7c97211 */ /* 0x080fe200010f0eff */
[----:B------:R-:W-:Y:S01]  /*0b00*/  IMAD R176, R15, 0xd4, RZ ;  /* 0x000000d40fb07824 */ /* 0x000fe200078e02ff */
[-C--:B------:R-:W-:Y:S01]  /*0b10*/  LEA.HI.X.SX32 R193, R189, R241.reuse, 0x1, P4 ;  /* 0x000000f1bdc17211 */ /* 0x080fe200020f0eff */
[C---:B------:R-:W-:Y:S01]  /*0b20*/  IMAD R179, R15.reuse, 0xa6, RZ ;  /* 0x000000a60fb37824 */ /* 0x040fe200078e02ff */
[-C--:B------:R-:W-:Y:S01]  /*0b30*/  IADD3 R184, P2, R184, R240.reuse, RZ ;  /* 0x000000f0b8b87210 */ /* 0x080fe20007f5e0ff */
[C---:B------:R-:W-:Y:S01]  /*0b40*/  IMAD R117, R15.reuse, 0x44, RZ ;  /* 0x000000440f757824 */ /* 0x040fe200078e02ff */
[-C--:B------:R-:W-:Y:S01]  /*0b50*/  IADD3 R98, P4, R12, R240.reuse, RZ ;  /* 0x000000f00c627210 */ /* 0x080fe20007f9e0ff */
[C---:B------:R-:W-:Y:S01]  /*0b60*/  IMAD R107, R15.reuse, 0x6a, RZ ;  /* 0x0000006a0f6b7824 */ /* 0x040fe200078e02ff */
[CC--:B------:R-:W-:Y:S01]  /*0b70*/  LEA.HI.X.SX32 R199, R15.reuse, R241.reuse, 0x1, P1 ;  /* 0x000000f10fc77211 */ /* 0x0c0fe200008f0eff */
[----:B------:R-:W-:Y:S01]  /*0b80*/  IMAD R97, R15, 0x2a, RZ ;  /* 0x0000002a0f617824 */ /* 0x000fe200078e02ff */
[-C--:B------:R-:W-:Y:S01]  /*0b90*/  LEA.HI.X.SX32 R125, R125, R241.reuse, 0x1, P0 ;  /* 0x000000f17d7d7211 */ /* 0x080fe200000f0eff */
[C---:B------:R-:W-:Y:S01]  /*0ba0*/  IMAD R109, R15.reuse, 0x64, RZ ;  /* 0x000000640f6d7824 */ /* 0x040fe200078e02ff */
[-C--:B------:R-:W-:Y:S01]  /*0bb0*/  IADD3 R182, P1, R182, R240.reuse, RZ ;  /* 0x000000f0b6b67210 */ /* 0x080fe20007f3e0ff */
        /* <DEDUP_REMOVED lines=8> */
[C---:B------:R-:W-:Y:S01]  /*0c40*/  IMAD R167, R15.reuse, 0xd6, RZ ;  /* 0x000000d60fa77824 */ /* 0x040fe200078e02ff */
[-C--:B------:R-:W-:Y:S01]  /*0c50*/  LEA.HI.X.SX32 R99, R8, R241.reuse, 0x1, P4 ;  /* 0x000000f108637211 */ /* 0x080fe200020f0eff */
[C---:B------:R-:W-:Y:S01]  /*0c60*/  IMAD R166, R15.reuse, 0xf4, RZ ;  /* 0x000000f40fa67824 */ /* 0x040fe200078e02ff */
[-C--:B------:R-:W-:Y:S01]  /*0c70*/  LEA.HI.X.SX32 R185, R94, R241.reuse, 0x1, P2 ;  /* 0x000000f15eb97211 */ /* 0x080fe200010f0eff */
[C---:B------:R-:W-:Y:S01]  /*0c80*/  IMAD R155, R15.reuse, 0x63, RZ ;  /* 0x000000630f9b7824 */ /* 0x040fe200078e02ff */
[-C--:B------:R-:W-:Y:S01]  /*0c90*/  IADD3 R178, P4, R178, R240.reuse, RZ ;  /* 0x000000f0b2b27210 */ /* 0x080fe20007f9e0ff */
[----:B------:R-:W-:Y:S01]  /*0ca0*/  IMAD R131, R15, 0x6, RZ ;  /* 0x000000060f837824 */ /* 0x000fe200078e02ff */
        /* <DEDUP_REMOVED lines=41> */
[----:B------:R-:W-:Y:S01]  /*0f40*/  IMAD R145, R15, 0x13, RZ ;  /* 0x000000130f917824 */ /* 0x000fe200078e02ff */
[-C--:B------:R-:W-:Y:S01]  /*0f50*/  LEA.HI.X.SX32 R153, R153, R241.reuse, 0x1, P5 ;  /* 0x000000f199997211 */ /* 0x080fe200028f0eff */
[C---:B------:R-:W-:Y:S01]  /*0f60*/  IMAD R11, R15.reuse, 0x76, RZ ;  /* 0x000000760f0b7824 */ /* 0x040fe200078e02ff */
[-C--:B------:R-:W-:Y:S01]  /*0f70*/  LEA.HI.X.SX32 R167, R88, R241.reuse, 0x1, P6 ;  /* 0x000000f158a77211 */ /* 0x080fe200030f0eff */
[----:B------:R-:W-:Y:S01]  /*0f80*/  IMAD R157, R15, 0x5b, RZ ;  /* 0x0000005b0f9d7824 */ /* 0x000fe200078e02ff */
[-C--:B------:R-:W-:Y:S01]  /*0f90*/  IADD3 R146, P5, R123, R240.reuse, RZ ;  /* 0x000000f07b927210 */ /* 0x080fe20007fbe0ff */
[----:B------:R-:W-:Y:S01]  /*0fa0*/  IMAD R25, R15, 0x56, RZ ;  /* 0x000000560f197824 */ /* 0x000fe200078e02ff */
[-C--:B------:R-:W-:Y:S01]  /*0fb0*/  LEA.HI.X.SX32 R175, R175, R241.reuse, 0x1, P0 ;  /* 0x000000f1afaf7211 */ /* 0x080fe200000f0eff */
[C---:B------:R-:W-:Y:S01]  /*0fc0*/  IMAD R103, R15.reuse, 0x33, RZ ;  /* 0x000000330f677824 */ /* 0x040fe200078e02ff */
        /* <DEDUP_REMOVED lines=32> */
[-C--:B------:R-:W-:Y:S01]  /*11d0*/  LEA.HI.X.SX32 R141, R141, R241.reuse, 0x1, P5 ;  /* 0x000000f18d8d7211 */ /* 0x080fe200028f0eff */
[----:B------:R-:W-:Y:S01]  /*11e0*/  IMAD R80, R15, 0x5c, RZ ;  /* 0x0000005c0f507824 */ /* 0x000fe200078e02ff */
[-C--:B------:R-:W-:Y:S01]  /*11f0*/  IADD3 R122, P2, R65, R240.reuse, RZ ;  /* 0x000000f0417a7210 */ /* 0x080fe20007f5e0ff */
[----:B------:R-:W-:Y:S01]  /*1200*/  IMAD R32, R15, 0x7c, RZ ;  /* 0x0000007c0f207824 */ /* 0x000fe200078e02ff */
[----:B------:R-:W-:Y:S01]  /*1210*/  IADD3 R64, P3, R64, R240, RZ ;  /* 0x000000f040407210 */ /* 0x000fe20007f7e0ff */
[----:B------:R0:W4:Y:S01]  /*1220*/  LDG.E.U16 R2, desc[UR40][R240.64] ;  /* 0x00000028f0027981 */ /* 0x000122000c1e1500 */
[----:B------:R-:W-:-:S02]  /*1230*/  LEA.HI.X.SX32 R145, R145, R241, 0x1, P6 ;  /* 0x000000f191917211 */ /* 0x000fc400030f0eff */
[-C--:B------:R-:W-:Y:S01]  /*1240*/  IADD3 R136, P5, R11, R240.reuse, RZ ;  /* 0x000000f00b887210 */ /* 0x080fe20007fbe0ff */
[----:B------:R-:W2:Y:S01]  /*1250*/  LDG.E.U16 R238, desc[UR40][R238.64] ;  /* 0x00000028eeee7981 */ /* 0x000ea2000c1e1500 */
[-C--:B------:R-:W-:Y:S02]  /*1260*/  LEA.HI.X.SX32 R157, R157, R241.reuse, 0x1, P0 ;  /* 0x000000f19d9d7211 */ /* 0x080fe400000f0eff */
[-C--:B------:R-:W-:Y:S01]  /*1270*/  IADD3 R138, P6, R25, R240.reuse, RZ ;  /* 0x000000f0198a7210 */ /* 0x080fe20007fde0ff */
[----:B------:R-:W2:Y:S01]  /*1280*/  LDG.E.U16 R236, desc[UR40][R236.64] ;  /* 0x00000028ecec7981 */ /* 0x000ea2000c1e1500 */
[----:B------:R-:W-:Y:S02]  /*1290*/  LEA.HI.X.SX32 R103, R103, R241, 0x1, P4 ;  /* 0x000000f167677211 */ /* 0x000fe400020f0eff */
[-C--:B------:R-:W-:Y:S01]  /*12a0*/  IADD3 R160, P1, R160, R240.reuse, RZ ;  /* 0x000000f0a0a07210 */ /* 0x080fe20007f3e0ff */
[----:B------:R-:W2:Y:S01]  /*12b0*/  LDG.E.U16 R234, desc[UR40][R234.64] ;  /* 0x00000028eaea7981 */ /* 0x000ea2000c1e1500 */
[----:B------:R-:W-:-:S02]  /*12c0*/  IADD3 R120, P0, R120, R240, RZ ;  /* 0x000000f078787210 */ /* 0x000fc40007f1e0ff */
[-C--:B------:R-:W-:Y:S01]  /*12d0*/  IADD3 R130, P4, R69, R240.reuse, RZ ;  /* 0x000000f045827210 */ /* 0x080fe20007f9e0ff */
[----:B------:R-:W2:Y:S01]  /*12e0*/  LDG.E.U16 R232, desc[UR40][R232.64] ;  /* 0x00000028e8e87981 */ /* 0x000ea2000c1e1500 */
[-C--:B------:R-:W-:Y:S02]  /*12f0*/  LEA.HI.X.SX32 R123, R123, R241.reuse, 0x1, P2 ;  /* 0x000000f17b7b7211 */ /* 0x080fe400010f0eff */
[----:B------:R-:W-:Y:S01]  /*1300*/  SHF.L.U32 R119, R15, 0x2, RZ ;  /* 0x000000020f777819 */ /* 0x000fe200000006ff */
[----:B------:R-:W2:Y:S01]  /*1310*/  LDG.E.U16 R230, desc[UR40][R230.64] ;  /* 0x00000028e6e67981 */ /* 0x000ea2000c1e1500 */
[-C--:B------:R-:W-:Y:S02]  /*1320*/  LEA.HI.X.SX32 R137, R137, R241.reuse, 0x1, P5 ;  /* 0x000000f189897211 */ /* 0x080fe400028f0eff */
[----:B------:R-:W-:Y:S01]  /*1330*/  LEA R118, P2, R15, R240, 0x3 ;  /* 0x000000f00f767211 */ /* 0x000fe200078418ff */
[----:B------:R-:W2:Y:S01]  /*1340*/  LDG.E.U16 R128, desc[UR40][R128.64] ;  /* 0x0000002880807981 */ /* 0x000ea2000c1e1500 */
[----:B------:R-:W-:-:S02]  /*1350*/  LEA.HI.X.SX32 R65, R65, R241, 0x1, P3 ;  /* 0x000000f141417211 */ /* 0x000fc400018f0eff */
[-C--:B------:R-:W-:Y:S01]  /*1360*/  LEA.HI.X.SX32 R139, R139, R241.reuse, 0x1, P6 ;  /* 0x000000f18b8b7211 */ /* 0x080fe200030f0eff */
[----:B------:R-:W2:Y:S01]  /*1370*/  LDG.E.U16 R228, desc[UR40][R228.64] ;  /* 0x00000028e4e47981 */ /* 0x000ea2000c1e1500 */
[-C--:B------:R-:W-:Y:S02]  /*1380*/  IADD3 R60, P5, R60, R240.reuse, RZ ;  /* 0x000000f03c3c7210 */ /* 0x080fe40007fbe0ff */
[-C--:B------:R-:W-:Y:S01]  /*1390*/  IADD3 R108, P3, R121, R240.reuse, RZ ;  /* 0x000000f0796c7210 */ /* 0x080fe20007f7e0ff */
[----:B------:R-:W2:Y:S01]  /*13a0*/  LDG.E.U16 R226, desc[UR40][R226.64] ;  /* 0x00000028e2e27981 */ /* 0x000ea2000c1e1500 */
[-C--:B------:R-:W-:Y:S02]  /*13b0*/  LEA.HI.X.SX32 R161, R161, R241.reuse, 0x1, P1 ;  /* 0x000000f1a1a17211 */ /* 0x080fe400008f0eff */
[----:B------:R-:W-:Y:S01]  /*13c0*/  IADD3 R116, P6, R116, R240, RZ ;  /* 0x000000f074747210 */ /* 0x000fe20007fde0ff */
[----:B------:R-:W2:Y:S01]  /*13d0*/  LDG.E.U16 R224, desc[UR40][R224.64] ;  /* 0x00000028e0e07981 */ /* 0x000ea2000c1e1500 */
[----:B------:R-:W-:-:S02]  /*13e0*/  LEA.HI.X.SX32 R131, R131, R241, 0x1, P4 ;  /* 0x000000f183837211 */ /* 0x000fc400020f0eff */
[-C--:B------:R-:W-:Y:S01]  /*13f0*/  LEA.HI.X.SX32 R121, R34, R241.reuse, 0x1, P0 ;  /* 0x000000f122797211 */ /* 0x080fe200000f0eff */
[----:B------:R-:W2:Y:S01]  /*1400*/  LDG.E.U16 R222, desc[UR40][R222.64] ;  /* 0x00000028dede7981 */ /* 0x000ea2000c1e1500 */
[-C--:B------:R-:W-:Y:S02]  /*1410*/  IADD3 R68, P1, R68, R240.reuse, RZ ;  /* 0x000000f044447210 */ /* 0x080fe40007f3e0ff */
[-C--:B------:R-:W-:Y:S01]  /*1420*/  IADD3 R112, P4, R112, R240.reuse, RZ ;  /* 0x000000f070707210 */ /* 0x080fe20007f9e0ff */
[----:B------:R-:W2:Y:S01]  /*1430*/  LDG.E.U16 R220, desc[UR40][R220.64] ;  /* 0x00000028dcdc7981 */ /* 0x000ea2000c1e1500 */
[-C--:B------:R-:W-:Y:S02]  /*1440*/  IADD3 R114, P0, R61, R240.reuse, RZ ;  /* 0x000000f03d727210 */ /* 0x080fe40007f1e0ff */
[----:B------:R-:W-:Y:S01]  /*1450*/  LEA.HI.X.SX32 R119, R119, R241, 0x1, P2 ;  /* 0x000000f177777211 */ /* 0x000fe200010f0eff */
[----:B------:R-:W2:Y:S01]  /*1460*/  LDG.E.U16 R218, desc[UR40][R218.64] ;  /* 0x00000028dada7981 */ /* 0x000ea2000c1e1500 */
[----:B------:R-:W-:-:S02]  /*1470*/  IADD3 R56, P2, R56, R240, RZ ;  /* 0x000000f038387210 */ /* 0x000fc40007f5e0ff */
[-C--:B------:R-:W-:Y:S01]  /*1480*/  LEA.HI.X.SX32 R61, R61, R241.reuse, 0x1, P5 ;  /* 0x000000f13d3d7211 */ /* 0x080fe200028f0eff */
[----:B------:R-:W2:Y:S01]  /*1490*/  LDG.E.U16 R216, desc[UR40][R216.64] ;  /* 0x00000028d8d87981 */ /* 0x000ea2000c1e1500 */
[-C--:B------:R-:W-:Y:S02]  /*14a0*/  LEA.HI.X.SX32 R117, R117, R241.reuse, 0x1, P6 ;  /* 0x000000f175757211 */ /* 0x080fe400030f0eff */
        /* <DEDUP_REMOVED lines=11> */
[CC--:B------:R-:W-:Y:S02]  /*1560*/  IADD3 R72, P4, R57.reuse, R240.reuse, RZ ;  /* 0x000000f039487210 */ /* 0x0c0fe40007f9e0ff */
[----:B------:R-:W-:Y:S01]  /*1570*/  LEA.HI.X.SX32 R57, R57, R241, 0x1, P2 ;  /* 0x000000f139397211 */ /* 0x000fe200010f0eff */
[----:B------:R-:W2:Y:S01]  /*1580*/  LDG.E.U16 R206, desc[UR40][R206.64] ;  /* 0x00000028cece7981 */ /* 0x000ea2000c1e1500 */
[----:B------:R-:W-:-:S03]  /*1590*/  IADD3 R90, P2, R107, R240, RZ ;  /* 0x000000f06b5a7210 */ /* 0x000fc60007f5e0ff */
[----:B------:R-:W2:Y:S01]  /*15a0*/  LDG.E.U16 R204, desc[UR40][R204.64] ;  /* 0x00000028cccc7981 */ /* 0x000ea2000c1e1500 */
[----:B------:R-:W-:-:S03]  /*15b0*/  LEA.HI.X.SX32 R107, R105, R241, 0x1, P6 ;  /* 0x000000f1696b7211 */ /* 0x000fc600030f0eff */
[----:B------:R-:W2:Y:S01]  /*15c0*/  LDG.E.U16 R202, desc[UR40][R202.64] ;  /* 0x00000028caca7981 */ /* 0x000ea2000c1e1500 */
[----:B------:R-:W-:-:S03]  /*15d0*/  LEA.HI.X.SX32 R111, R80, R241, 0x1, P1 ;  /* 0x000000f1506f7211 */ /* 0x000fc600008f0eff */
[----:B------:R-:W2:Y:S01]  /*15e0*/  LDG.E.U16 R200, desc[UR40][R200.64] ;  /* 0x00000028c8c87981 */ /* 0x000ea2000c1e1500 */
[----:B------:R-:W-:-:S03]  /*15f0*/  LEA.HI.X.SX32 R109, R109, R241, 0x1, P3 ;  /* 0x000000f16d6d7211 */ /* 0x000fc600018f0eff */
[----:B------:R-:W2:Y:S01]  /*1600*/  LDG.E.U16 R164, desc[UR40][R164.64] ;  /* 0x00000028a4a47981 */ /* 0x000ea2000c1e1500 */
[----:B------:R-:W-:-:S03]  /*1610*/  LEA.HI.X.SX32 R105, R32, R241, 0x1, P0 ;  /* 0x000000f120697211 */ /* 0x000fc600000f0eff */
[----:B------:R-:W2:Y:S04]  /*1620*/  LDG.E.U16 R198, desc[UR40][R198.64] ;  /* 0x00000028c6c67981 */ /* 0x000ea8000c1e1500 */
        /* <DEDUP_REMOVED lines=46> */
[----:B------:R-:W2:Y:S01]  /*1910*/  LDG.E.U16 R104, desc[UR40][R104.64] ;  /* 0x0000002868687981 */ /* 0x000ea2000c1e1500 */
[C---:B------:R-:W-:Y:S01]  /*1920*/  IMAD R37, R15.reuse, 0xe, RZ ;  /* 0x0000000e0f257824 */ /* 0x040fe200078e02ff */
[----:B------:R-:W-:Y:S01]  /*1930*/  IADD3 R66, P1, R66, R240, RZ ;  /* 0x000000f042427210 */ /* 0x000fe20007f3e0ff */
[----:B------:R-:W-:-:S02]  /*1940*/  IMAD R67, R15, 0x1d, RZ ;  /* 0x0000001d0f437824 */ /* 0x000fc400078e02ff */
[C---:B------:R-:W-:Y:S02]  /*1950*/  IMAD R91, R15.reuse, 0x35, RZ ;  /* 0x000000350f5b7824 */ /* 0x040fe400078e02ff */
[C---:B------:R-:W-:Y:S02]  /*1960*/  IMAD R84, R15.reuse, 0x9a, RZ ;  /* 0x0000009a0f547824 */ /* 0x040fe400078e02ff */
        /* <DEDUP_REMOVED lines=82> */
[C---:B------:R-:W-:Y:S01]  /*1e90*/  IMAD R23, R15.reuse, 0x9e, RZ ;  /* 0x0000009e0f177824 */ /* 0x040fe200078e02ff */
[-C--:B------:R-:W-:Y:S01]  /*1ea0*/  IADD3 R34, P5, R34, R240.reuse, RZ ;  /* 0x000000f022227210 */ /* 0x080fe20007fbe0ff */
[----:B------:R-:W-:Y:S01]  /*1eb0*/  IMAD R246, R15, 0x77, RZ ;  /* 0x000000770ff67824 */ /* 0x000fe200078e02ff */
[----:B------:R-:W-:Y:S01]  /*1ec0*/  IADD3 R70, P4, R249, R240, RZ ;  /* 0x000000f0f9467210 */ /* 0x000fe20007f9e0ff */
[----:B------:R-:W2:Y:S01]  /*1ed0*/  LDG.E.U16 R126, desc[UR40][R126.64] ;  /* 0x000000287e7e7981 */ /* 0x000ea2000c1e1500 */
[----:B------:R-:W-:-:S02]  /*1ee0*/  LEA.HI.X.SX32 R51, R25, R241, 0x1, P2 ;  /* 0x000000f119337211 */ /* 0x000fc400010f0eff */
[-C--:B------:R-:W-:Y:S01]  /*1ef0*/  LEA.HI.X.SX32 R41, R41, R241.reuse, 0x1, P3 ;  /* 0x000000f129297211 */ /* 0x080fe200018f0eff */
[----:B------:R-:W2:Y:S01]  /*1f00*/  LDG.E.U16 R170, desc[UR40][R170.64] ;  /* 0x00000028aaaa7981 */ /* 0x000ea2000c1e1500 */
[-C--:B------:R-:W-:Y:S02]  /*1f10*/  LEA.HI.X.SX32 R53, R39, R241.reuse, 0x1, P1 ;  /* 0x000000f127357211 */ /* 0x080fe400008f0eff */
[-C--:B------:R-:W-:Y:S01]  /*1f20*/  IADD3 R22, P2, R27, R240.reuse, RZ ;  /* 0x000000f01b167210 */ /* 0x080fe20007f5e0ff */
[----:B------:R-:W2:Y:S01]  /*1f30*/  LDG.E.U16 R66, desc[UR40][R66.64] ;  /* 0x0000002842427981 */ /* 0x000ea2000c1e1500 */
[-C--:B------:R-:W-:Y:S02]  /*1f40*/  IADD3 R46, P3, R71, R240.reuse, RZ ;  /* 0x000000f0472e7210 */ /* 0x080fe40007f7e0ff */
[C---:B------:R-:W-:Y:S01]  /*1f50*/  IADD3 R48, P1, R13.reuse, R240, RZ ;  /* 0x000000f00d307210 */ /* 0x040fe20007f3e0ff */
[----:B------:R-:W2:Y:S01]  /*1f60*/  LDG.E.U16 R94, desc[UR40][R94.64] ;  /* 0x000000285e5e7981 */ /* 0x000ea2000c1e1500 */
[-C--:B------:R-:W-:Y:S01]  /*1f70*/  LEA.HI.X.SX32 R27, R13, R241.reuse, 0x1, P6 ;  /* 0x000000f10d1b7211 */ /* 0x080fe200030f0eff */
[----:B------:R-:W-:Y:S01]  /*1f80*/  IMAD R13, R15, 0x6e, RZ ;  /* 0x0000006e0f0d7824 */ /* 0x000fe200078e02ff */
[-C--:B------:R-:W-:Y:S01]  /*1f90*/  LEA.HI.X.SX32 R35, R35, R241.reuse, 0x1, P5 ;  /* 0x000000f123237211 */ /* 0x080fe200028f0eff */
[----:B------:R-:W2:Y:S01]  /*1fa0*/  LDG.E.U16 R92, desc[UR40][R92.64] ;  /* 0x000000285c5c7981 */ /* 0x000ea2000c1e1500 */
[----:B------:R-:W-:-:S02]  /*1fb0*/  LEA.HI.X.SX32 R71, R45, R241, 0x1, P4 ;  /* 0x000000f12d477211 */ /* 0x000fc400020f0eff */
[-C--:B------:R-:W-:Y:S01]  /*1fc0*/  IADD3 R30, P5, R30, R240.reuse, RZ ;  /* 0x000000f01e1e7210 */ /* 0x080fe20007fbe0ff */
[----:B------:R-:W2:Y:S01]  /*1fd0*/  LDG.E.U16 R90, desc[UR40][R90.64] ;  /* 0x000000285a5a7981 */ /* 0x000ea2000c1e1500 */
[-C--:B------:R-:W-:Y:S02]  /*1fe0*/  IADD3 R44, P4, R47, R240.reuse, RZ ;  /* 0x000000f02f2c7210 */ /* 0x080fe40007f9e0ff */
[-C--:B------:R-:W-:Y:S01]  /*1ff0*/  LEA.HI.X.SX32 R47, R9, R241.reuse, 0x1, P3 ;  /* 0x000000f1092f7211 */ /* 0x080fe200018f0eff */
[----:B------:R-:W-:Y:S01]  /*2000*/  IMAD R9, R15, 0x37, RZ ;  /* 0x000000370f097824 */ /* 0x000fe200078e02ff */
[-C--:B------:R-:W-:Y:S01]  /*2010*/  IADD3 R16, P6, R17, R240.reuse, RZ ;  /* 0x000000f011107210 */ /* 0x080fe20007fde0ff */
[----:B------:R-:W-:Y:S01]  /*2020*/  IMAD R17, R15, 0xbe, RZ ;  /* 0x000000be0f117824 */ /* 0x000fe200078e02ff */
[-C--:B------:R-:W-:Y:S01]  /*2030*/  LEA.HI.X.SX32 R49, R19, R241.reuse, 0x1, P1 ;  /* 0x000000f113317211 */ /* 0x080fe200008f0eff */
[----:B------:R-:W-:Y:S01]  /*2040*/  IMAD R19, R15, 0xce, RZ ;  /* 0x000000ce0f137824 */ /* 0x000fe200078e02ff */
[CC--:B------:R-:W-:Y:S01]  /*2050*/  IADD3 R8, P3, R13.reuse, R240.reuse, RZ ;  /* 0x000000f00d087210 */ /* 0x0c0fe20007f7e0ff */
[----:B------:R-:W2:Y:S01]  /*2060*/  LDG.E.U16 R88, desc[UR40][R88.64] ;  /* 0x0000002858587981 */ /* 0x000ea2000c1e1500 */
[-C--:B------:R-:W-:Y:S01]  /*2070*/  LEA.HI.X.SX32 R25, R13, R241.reuse, 0x1, P0 ;  /* 0x000000f10d197211 */ /* 0x080fe200000f0eff */
[----:B------:R-:W-:Y:S01]  /*2080*/  IMAD R13, R15, 0x7e, RZ ;  /* 0x0000007e0f0d7824 */ /* 0x000fe200078e02ff */
[----:B------:R-:W-:Y:S01]  /*2090*/  LEA.HI.X.SX32 R31, R31, R241, 0x1, P5 ;  /* 0x000000f11f1f7211 */ /* 0x000fe200028f0eff */
[----:B------:R-:W2:Y:S01]  /*20a0*/  LDG.E.U16 R62, desc[UR40][R62.64] ;  /* 0x000000283e3e7981 */ /* 0x000ea2000c1e1500 */
[----:B------:R-:W-:-:S02]  /*20b0*/  IADD3 R28, P5, R247, R240, RZ ;  /* 0x000000f0f71c7210 */ /* 0x000fc40007fbe0ff */
[-C--:B------:R-:W-:Y:S01]  /*20c0*/  LEA.HI.X.SX32 R9, R9, R241.reuse, 0x1, P3 ;  /* 0x000000f109097211 */ /* 0x080fe200018f0eff */
[----:B------:R-:W2:Y:S01]  /*20d0*/  LDG.E.U16 R84, desc[UR40][R84.64] ;  /* 0x0000002854547981 */ /* 0x000ea2000c1e1500 */
[-C--:B------:R-:W-:Y:S01]  /*20e0*/  LEA.HI.X.SX32 R45, R11, R241.reuse, 0x1, P4 ;  /* 0x000000f10b2d7211 */ /* 0x080fe200020f0eff */
[----:B------:R-:W-:Y:S01]  /*20f0*/  IMAD R11, R15, 0x3f, RZ ;  /* 0x0000003f0f0b7824 */ /* 0x000fe200078e02ff */
[-C--:B------:R-:W-:Y:S01]  /*2100*/  IADD3 R14, P3, R17, R240.reuse, RZ ;  /* 0x000000f0110e7210 */ /* 0x080fe20007f7e0ff */
[----:B------:R-:W-:Y:S01]  /*2110*/  IMAD R17, R15, 0xde, RZ ;  /* 0x000000de0f117824 */ /* 0x000fe200078e02ff */
[----:B------:R-:W-:Y:S01]  /*2120*/  LEA.HI.X.SX32 R29, R29, R241, 0x1, P5 ;  /* 0x000000f11d1d7211 */ /* 0x000fe200028f0eff */
[----:B------:R-:W2:Y:S01]  /*2130*/  LDG.E.U16 R82, desc[UR40][R82.64] ;  /* 0x0000002852527981 */ /* 0x000ea2000c1e1500 */
[-C--:B------:R-:W-:Y:S01]  /*2140*/  IADD3 R12, P0, R19, R240.reuse, RZ ;  /* 0x000000f0130c7210 */ /* 0x080fe20007f1e0ff */
[----:B------:R-:W-:Y:S01]  /*2150*/  IMAD R19, R15, 0xee, RZ ;  /* 0x000000ee0f137824 */ /* 0x000fe200078e02ff */
[-C--:B------:R-:W-:Y:S01]  /*2160*/  IADD3 R38, P4, R13, R240.reuse, RZ ;  /* 0x000000f00d267210 */ /* 0x080fe20007f9e0ff */
[----:B------:R-:W2:Y:S01]  /*2170*/  LDG.E.U16 R20, desc[UR40][R20.64] ;  /* 0x0000002814147981 */ /* 0x000ea2000c1e1500 */
[----:B------:R-:W-:-:S02]  /*2180*/  IADD3 R42, P5, R43, R240, RZ ;  /* 0x000000f02b2a7210 */ /* 0x000fc40007fbe0ff */
[-C--:B------:R-:W-:Y:S01]  /*2190*/  LEA.HI.X.SX32 R39, R11, R241.reuse, 0x1, P4 ;  /* 0x000000f10b277211 */ /* 0x080fe200020f0eff */
[----:B------:R-:W2:Y:S01]  /*21a0*/  LDG.E.U16 R78, desc[UR40][R78.64] ;  /* 0x000000284e4e7981 */ /* 0x000ea2000c1e1500 */
[-C--:B------:R-:W-:Y:S02]  /*21b0*/  IADD3 R18, P1, R23, R240.reuse, RZ ;  /* 0x000000f017127210 */ /* 0x080fe40007f3e0ff */
[-C--:B------:R-:W-:Y:S01]  /*21c0*/  IADD3 R10, P4, R17, R240.reuse, RZ ;  /* 0x000000f0110a7210 */ /* 0x080fe20007f9e0ff */
[----:B------:R-:W-:Y:S01]  /*21d0*/  IMAD R247, R15, 0x5f, RZ ;  /* 0x0000005f0ff77824 */ /* 0x000fe200078e02ff */
[----:B------:R-:W-:Y:S01]  /*21e0*/  LEA.HI.X.SX32 R43, R13, R241, 0x1, P5 ;  /* 0x000000f10d2b7211 */ /* 0x000fe200028f0eff */
[----:B------:R-:W-:Y:S01]  /*21f0*/  IMAD R23, R15, 0x47, RZ ;  /* 0x000000470f177824 */ /* 0x000fe200078e02ff */
[----:B0-----:R-:W-:Y:S01]  /*2200*/  IADD3 R240, P5, R19, R240, RZ ;  /* 0x000000f013f07210 */ /* 0x001fe20007fbe0ff */
[C---:B------:R-:W-:Y:S01]  /*2210*/  IMAD R19, R15.reuse, 0x4f, RZ ;  /* 0x0000004f0f137824 */ /* 0x040fe200078e02ff */
[----:B------:R-:W2:Y:S01]  /*2220*/  LDG.E.U16 R40, desc[UR40][R40.64] ;  /* 0x0000002828287981 */ /* 0x000ea2000c1e1500 */
[----:B------:R-:W-:-:S02]  /*2230*/  IMAD R17, R15, 0x57, RZ ;  /* 0x000000570f117824 */ /* 0x000fc400078e02ff */
[C---:B------:R-:W-:Y:S01]  /*2240*/  IMAD R13, R15.reuse, 0x67, RZ ;  /* 0x000000670f0d7824 */ /* 0x040fe200078e02ff */
[----:B------:R-:W2:Y:S01]  /*2250*/  LDG.E.U16 R76, desc[UR40][R76.64] ;  /* 0x000000284c4c7981 */ /* 0x000ea2000c1e1500 */
[----:B------:R-:W-:Y:S01]  /*2260*/  IMAD R11, R15, 0x6f, RZ ;  /* 0x0000006f0f0b7824 */ /* 0x000fe200078e02ff */
[-C--:B------:R-:W-:Y:S02]  /*2270*/  LEA.HI.X.SX32 R23, R23, R241.reuse, 0x1, P2 ;  /* 0x000000f117177211 */ /* 0x080fe400010f0eff */
[-C--:B------:R-:W-:Y:S01]  /*2280*/  LEA.HI.X.SX32 R19, R19, R241.reuse, 0x1, P1 ;  /* 0x000000f113137211 */ /* 0x080fe200008f0eff */
[----:B------:R-:W2:Y:S01]  /*2290*/  LDG.E.U16 R74, desc[UR40][R74.64] ;  /* 0x000000284a4a7981 */ /* 0x000ea2000c1e1500 */
[-C--:B------:R-:W-:Y:S02]  /*22a0*/  LEA.HI.X.SX32 R17, R17, R241.reuse, 0x1, P6 ;  /* 0x000000f111117211 */ /* 0x080fe400030f0eff */
[-C--:B------:R-:W-:Y:S01]  /*22b0*/  LEA.HI.X.SX32 R15, R247, R241.reuse, 0x1, P3 ;  /* 0x000000f1f70f7211 */ /* 0x080fe200018f0eff */
[----:B------:R-:W2:Y:S01]  /*22c0*/  LDG.E.U16 R130, desc[UR40][R130.64] ;  /* 0x0000002882827981 */ /* 0x000ea2000c1e1500 */
[----:B------:R-:W-:-:S02]  /*22d0*/  LEA.HI.X.SX32 R13, R13, R241, 0x1, P0 ;  /* 0x000000f10d0d7211 */ /* 0x000fc400000f0eff */
[-C--:B------:R-:W-:Y:S01]  /*22e0*/  LEA.HI.X.SX32 R11, R11, R241.reuse, 0x1, P4 ;  /* 0x000000f10b0b7211 */ /* 0x080fe200020f0eff */
        /* <DEDUP_REMOVED lines=23> */
[----:B------:R0:W2:Y:S04]  /*2460*/  LDG.E.U16 R8, desc[UR40][R8.64] ;  /* 0x0000002808087981 */ /* 0x0000a8000c1e1500 */
[----:B------:R-:W2:Y:S04]  /*2470*/  LDG.E.U16 R38, desc[UR40][R38.64] ;  /* 0x0000002826267981 */ /* 0x000ea8000c1e1500 */
[----:B------:R-:W2:Y:S04]  /*2480*/  LDG.E.U16 R22, desc[UR40][R22.64] ;  /* 0x0000002816167981 */ /* 0x000ea8000c1e1500 */
[----:B------:R-:W2:Y:S04]  /*2490*/  LDG.E.U16 R18, desc[UR40][R18.64] ;  /* 0x0000002812127981 */ /* 0x000ea8000c1e1500 */
[----:B------:R-:W2:Y:S04]  /*24a0*/  LDG.E.U16 R16, desc[UR40][R16.64] ;  /* 0x0000002810107981 */ /* 0x000ea8000c1e1500 */
[----:B------:R-:W2:Y:S04]  /*24b0*/  LDG.E.U16 R14, desc[UR40][R14.64] ;  /* 0x000000280e0e7981 */ /* 0x000ea8000c1e1500 */
[----:B------:R-:W2:Y:S04]  /*24c0*/  LDG.E.U16 R12, desc[UR40][R12.64] ;  /* 0x000000280c0c7981 */ /* 0x000ea8000c1e1500 */
[----:B------:R1:W2:Y:S04]  /*24d0*/  LDG.E.U16 R10, desc[UR40][R10.64] ;  /* 0x000000280a0a7981 */ /* 0x0002a8000c1e1500 */
[----:B------:R-:W2:Y:S01]  /*24e0*/  LDG.E.U16 R240, desc[UR40][R240.64] ;  /* 0x00000028f0f07981 */ /* 0x000ea2000c1e1500 */
[----:B------:R-:W5:Y:S01]  /*24f0*/  S2UR UR4, SR_CgaCtaId ;  /* 0x00000000000479c3 */ /* 0x000f620000008800 */
[----:B------:R-:W-:Y:S01]  /*2500*/  UMOV UR7, 0x400 ;  /* 0x0000040000077882 */ /* 0x000fe20000000000 */
[C---:B------:R-:W-:Y:S01]  /*2510*/  IMAD.SHL.U32 R246, R248.reuse, 0x2, RZ ;  /* 0x00000002f8f67824 */ /* 0x040fe200078e00ff */
[----:B0-----:R-:W-:-:S04]  /*2520*/  SHF.L.U32 R9, R248, 0x8, RZ ;  /* 0x00000008f8097819 */ /* 0x001fc800000006ff */
[----:B------:R-:W-:-:S04]  /*2530*/  LOP3.LUT R9, R9, 0xc07e, R246, 0xc8, !PT ;  /* 0x0000c07e09097812 */ /* 0x000fc800078ec8f6 */
[----:B-1----:R-:W-:Y:S01]  /*2540*/  LOP3.LUT R11, R9, 0x10, RZ, 0x3c, !PT ;  /* 0x00000010090b7812 */ /* 0x002fe200078e3cff */
[----:B-----5:R-:W-:-:S09]  /*2550*/  ULEA UR7, UR4, UR7, 0x18 ;  /* 0x0000000704077291 */ /* 0x020fd2000f8ec03f */
[----:B---3--:R0:W-:Y:S04]  /*2560*/  STS.U16 [R9+UR7+0x1400], R7 ;  /* 0x0014000709007988 */ /* 0x0081e80008000407 */
[----:B----4-:R-:W-:Y:S01]  /*2570*/  STS.U16 [R9+UR7], R2 ;  /* 0x0000000209007988 */ /* 0x010fe20008000407 */
[----:B0-----:R-:W-:-:S03]  /*2580*/  LOP3.LUT R7, R9, 0x20, RZ, 0x3c, !PT ;  /* 0x0000002009077812 */ /* 0x001fc600078e3cff */
[----:B------:R-:W-:Y:S04]  /*2590*/  STS.U16 [R9+UR7+0x400], R0 ;  /* 0x0004000009007988 */ /* 0x000fe80008000407 */
[----:B------:R-:W-:Y:S04]  /*25a0*/  STS.U16 [R9+UR7+0x800], R245 ;  /* 0x000800f509007988 */ /* 0x000fe80008000407 */
[----:B------:R-:W-:Y:S04]  /*25b0*/  STS.U16 [R9+UR7+0x1000], R244 ;  /* 0x001000f409007988 */ /* 0x000fe80008000407 */
[----:B------:R-:W-:Y:S04]  /*25c0*/  STS.U16 [R9+UR7+0x2000], R243 ;  /* 0x002000f309007988 */ /* 0x000fe80008000407 */
[----:B--2---:R-:W-:Y:S04]  /*25d0*/  STS.U16 [R9+UR7+0x2400], R242 ;  /* 0x002400f209007988 */ /* 0x004fe80008000407 */
[----:B------:R-:W-:Y:S04]  /*25e0*/  STS.U16 [R9+UR7+0x2800], R6 ;  /* 0x0028000609007988 */ /* 0x000fe80008000407 */
        /* <DEDUP_REMOVED lines=24> */
[----:B------:R0:W-:Y:S04]  /*2770*/  STS.U16 [R7+UR7+0x500], R5 ;  /* 0x0005000507007988 */ /* 0x0001e80008000407 */
[----:B------:R-:W-:Y:S04]  /*2780*/  STS.U16 [R7+UR7+0x900], R192 ;  /* 0x000900c007007988 */ /* 0x000fe80008000407 */
[----:B------:R-:W-:Y:S01]  /*2790*/  STS.U16 [R7+UR7+0xd00], R98 ;  /* 0x000d006207007988 */ /* 0x000fe20008000407 */
[----:B0-----:R-:W-:-:S03]  /*27a0*/  LOP3.LUT R5, R9, 0x30, RZ, 0x3c, !PT ;  /* 0x0000003009057812 */ /* 0x001fc600078e3cff */
        /* <DEDUP_REMOVED lines=12> */
[----:B------:R0:W-:Y:S01]  /*2870*/  STS.U16 [R7+UR7+0x3d00], R166 ;  /* 0x003d00a607007988 */ /* 0x0001e20008000407 */
[----:B------:R-:W-:-:S03]  /*2880*/  MOV R0, 0x3f800000 ;  /* 0x3f80000000007802 */ /* 0x000fc60000000f00 */
[----:B------:R-:W-:Y:S01]  /*2890*/  STS.U16 [R5+UR7+0x2180], R162 ;  /* 0x002180a205007988 */ /* 0x000fe20008000407 */
[----:B0-----:R-:W-:-:S03]  /*28a0*/  LOP3.LUT R7, R9, 0x40, RZ, 0x3c, !PT ;  /* 0x0000004009077812 */ /* 0x001fc600078e3cff */
[----:B------:R-:W-:Y:S01]  /*28b0*/  STS.U16 [R5+UR7+0x2580], R160 ;  /* 0x002580a005007988 */ /* 0x000fe20008000407 */
[----:B------:R-:W-:-:S03]  /*28c0*/  MOV R2, 0x3f800000 ;  /* 0x3f80000000027802 */ /* 0x000fc60000000f00 */
        /* <DEDUP_REMOVED lines=30> */
[----:B------:R-:W-:Y:S01]  /*2ab0*/  STL [R1+0x10c], R0 ;  /* 0x00010c0001007387 */ /* 0x000fe20000100800 */
[----:B0-----:R-:W-:-:S05]  /*2ac0*/  MOV R7, 0x3f800000 ;  /* 0x3f80000000077802 */ /* 0x001fca0000000f00 */
[----:B------:R-:W-:Y:S04]  /*2ad0*/  STL [R1+0x108], R7 ;  /* 0x0001080701007387 */ /* 0x000fe80000100800 */
[----:B------:R-:W-:Y:S04]  /*2ae0*/  STL [R1+0x104], R2 ;  /* 0x0001040201007387 */ /* 0x000fe80000100800 */
[----:B------:R-:W-:Y:S04]  /*2af0*/  STL [R1], RZ ;  /* 0x000000ff01007387 */ /* 0x000fe80000100800 */
[----:B------:R-:W-:Y:S04]  /*2b00*/  STL [R1+0x100], R0 ;  /* 0x0001000001007387 */ /* 0x000fe80000100800 */
[----:B------:R-:W-:Y:S04]  /*2b10*/  STL [R1+0x4], RZ ;  /* 0x000004ff01007387 */ /* 0x000fe80000100800 */
        /* <DEDUP_REMOVED lines=61> */
[----:B------:R-:W-:Y:S01]  /*2ef0*/  STL [R1+0xfc], RZ ;  /* 0x0000fcff01007387 */ /* 0x000fe20000100800 */
[----:B------:R-:W-:-:S02]  /*2f00*/  LOP3.LUT R5, R9, 0x50, RZ, 0x3c, !PT ;  /* 0x0000005009057812 */ /* 0x000fc400078e3cff */
[----:B------:R-:W-:-:S03]  /*2f10*/  ISETP.GE.AND P0, PT, R250, 0x1, PT ;  /* 0x00000001fa00780c */ /* 0x000fc60003f06270 */
[----:B------:R0:W-:Y:S04]  /*2f20*/  STS.U16 [R5+UR7+0x280], R3 ;  /* 0x0002800305007988 */ /* 0x0001e80008000407 */
[----:B------:R-:W-:Y:S01]  /*2f30*/  STS.U16 [R5+UR7+0x680], R126 ;  /* 0x0006807e05007988 */ /* 0x000fe20008000407 */
[C---:B0-----:R-:W-:Y:S02]  /*2f40*/  LOP3.LUT R3, R9.reuse, 0x60, RZ, 0x3c, !PT ;  /* 0x0000006009037812 */ /* 0x041fe400078e3cff */
[----:B------:R-:W-:Y:S01]  /*2f50*/  LOP3.LUT R9, R9, 0x70, RZ, 0x3c, !PT ;  /* 0x0000007009097812 */ /* 0x000fe200078e3cff */
        /* <DEDUP_REMOVED lines=31> */
[----:B------:R2:W-:Y:S01]  /*3150*/  STS.U16 [R9+UR7+0x380], R100 ;  /* 0x0003806409007988 */ /* 0x0005e20008000407 */
[----:B0-----:R-:W-:-:S03]  /*3160*/  MOV R5, 0xff800000 ;  /* 0xff80000000057802 */ /* 0x001fc60000000f00 */
[----:B------:R2:W-:Y:S01]  /*3170*/  STS.U16 [R9+UR7+0x780], R86 ;  /* 0x0007805609007988 */ /* 0x0005e20008000407 */
[----:B------:R-:W-:-:S03]  /*3180*/  MOV R4, 0xff800000 ;  /* 0xff80000000047802 */ /* 0x000fc60000000f00 */
[----:B------:R2:W-:Y:S01]  /*3190*/  STS.U16 [R9+UR7+0xb80], R58 ;  /* 0x000b803a09007988 */ /* 0x0005e20008000407 */
[----:B-1----:R-:W-:-:S03]  /*31a0*/  MOV R3, 0xff800000 ;  /* 0xff80000000037802 */ /* 0x002fc60000000f00 */
[----:B------:R2:W-:Y:S01]  /*31b0*/  STS.U16 [R9+UR7+0xf80], R54 ;  /* 0x000f803609007988 */ /* 0x0005e20008000407 */
[----:B------:R-:W-:-:S03]  /*31c0*/  CS2R R152, SRZ ;  /* 0x0000000000987805 */ /* 0x000fc6000001ff00 */
        /* <DEDUP_REMOVED lines=23> */
[----:B------:R-:W-:Y:S02]  /*3340*/  CS2R R176, SRZ ;  /* 0x0000000000b07805 */ /* 0x000fe4000001ff00 */
[----:B------:R-:W-:Y:S02]  /*3350*/  CS2R R178, SRZ ;  /* 0x0000000000b27805 */ /* 0x000fe4000001ff00 */
[----:B------:R-:W-:Y:S02]  /*3360*/  CS2R R180, SRZ ;  /* 0x0000000000b47805 */ /* 0x000fe4000001ff00 */
[----:B------:R-:W-:Y:S02]  /*3370*/  CS2R R182, SRZ ;  /* 0x0000000000b67805 */ /* 0x000fe4000001ff00 */
[----:B------:R-:W-:Y:S02]  /*3380*/  CS2R R184, SRZ ;  /* 0x0000000000b87805 */ /* 0x000fe4000001ff00 */
[----:B------:R-:W-:-:S02]  /*3390*/  CS2R R186, SRZ ;  /* 0x0000000000ba7805 */ /* 0x000fc4000001ff00 */
        /* <DEDUP_REMOVED lines=13> */
[----:B------:R-:W-:Y:S01]  /*3470*/  CS2R R214, SRZ ;  /* 0x0000000000d67805 */ /* 0x000fe2000001ff00 */
[----:B--2---:R-:W-:Y:S06]  /*3480*/  @!P0 BRA `(.L_x_0) ;  /* 0x000000a800508947 */ /* 0x004fec0003800000 */
[----:B------:R-:W0:Y:S01]  /*3490*/  LDC.64 R6, c[0x0][0x250] ;  /* 0x00009400ff067b82 */ /* 0x000e220000000a00 */
[--C-:B------:R-:W-:Y:S01]  /*34a0*/  SHF.R.U32.HI R2, RZ, 0x7, R248.reuse ;  /* 0x00000007ff027819 */ /* 0x100fe200000116f8 */
[----:B------:R-:W-:Y:S01]  /*34b0*/  ULDC UR4, c[0x0][0x258] ;  /* 0x0000960000047ab9 */ /* 0x000fe20000000800 */
[----:B------:R-:W-:Y:S01]  /*34c0*/  LOP3.LUT R3, R248, 0x7f, RZ, 0xc0, !PT ;  /* 0x0000007ff8037812 */ /* 0x000fe200078ec0ff */
[----:B------:R-:W-:Y:S01]  /*34d0*/  UIADD3 UR8, UR7, 0x10000, URZ ;  /* 0x0001000007087890 */ /* 0x000fe2000fffe03f */
[----:B------:R-:W-:Y:S02]  /*34e0*/  SGXT.U32 R2, R2, 0x1 ;  /* 0x000000010202781a */ /* 0x000fe40000000000 */
[----:B------:R-:W-:Y:S02]  /*34f0*/  CS2R R152, SRZ ;  /* 0x0000000000987805 */ /* 0x000fe4000001ff00 */
[----:B------:R-:W-:Y:S01]  /*3500*/  SHF.R.U32.HI R9, RZ, 0x5, R248 ;  /* 0x00000005ff097819 */ /* 0x000fe200000116f8 */
[----:B------:R-:W1:Y:S01]  /*3510*/  LDC.64 R4, c[0x0][0x260] ;  /* 0x00009800ff047b82 */ /* 0x000e620000000a00 */
[----:B------:R-:W-:Y:S01]  /*3520*/  USHF.R.U32.HI UR8, URZ, 0x4, UR8 ;  /* 0x000000043f087899 */ /* 0x000fe20008011608 */
[----:B------:R-:W-:-:S02]  /*3530*/  CS2R R154, SRZ ;  /* 0x00000000009a7805 */ /* 0x000fc4000001ff00 */
[----:B------:R-:W-:Y:S02]  /*3540*/  R2UR UR43, R9 ;  /* 0x00000000092b72ca */ /* 0x000fe400000e0000 */
[----:B------:R-:W-:Y:S01]  /*3550*/  CS2R R156, SRZ ;  /* 0x00000000009c7805 */ /* 0x000fe2000001ff00 */
[----:B------:R-:W-:Y:S01]  /*3560*/  USGXT.U32 UR14, UR8, 0xe ;  /* 0x0000000e080e789a */ /* 0x000fe20008000000 */
[----:B------:R-:W-:Y:S02]  /*3570*/  CS2R R158, SRZ ;  /* 0x00000000009e7805 */ /* 0x000fe4000001ff00 */
[----:B------:R-:W-:Y:S01]  /*3580*/  CS2R R160, SRZ ;  /* 0x0000000000a07805 */ /* 0x000fe2000001ff00 */
[----:B------:R-:W2:Y:S01]  /*3590*/  LDC R8, c[0x0][0x268] ;  /* 0x00009a00ff087b82 */ /* 0x000ea20000000800 */
[----:B------:R-:W-:Y:S01]  /*35a0*/  UIADD3 UR10, UP0, UR14, 0x2, URZ ;  /* 0x000000020e0a7890 */ /* 0x000fe2000ff1e03f */
[----:B------:R-:W-:Y:S02]  /*35b0*/  CS2R R162, SRZ ;  /* 0x0000000000a27805 */ /* 0x000fe4000001ff00 */
[----:B------:R-:W-:-:S02]  /*35c0*/  CS2R R164, SRZ ;  /* 0x0000000000a47805 */ /* 0x000fc4000001ff00 */
[----:B------:R-:W-:Y:S02]  /*35d0*/  CS2R R166, SRZ ;  /* 0x0000000000a67805 */ /* 0x000fe4000001ff00 */
[----:B------:R-:W-:Y:S02]  /*35e0*/  CS2R R168, SRZ ;  /* 0x0000000000a87805 */ /* 0x000fe4000001ff00 */
[----:B------:R-:W-:Y:S02]  /*35f0*/  CS2R R170, SRZ ;  /* 0x0000000000aa7805 */ /* 0x000fe4000001ff00 */
[----:B------:R-:W-:Y:S01]  /*3600*/  CS2R R172, SRZ ;  /* 0x0000000000ac7805 */ /* 0x000fe2000001ff00 */
[----:B0-----:R-:W-:Y:S01]  /*3610*/  IMAD R10, R2, R7, RZ ;  /* 0x00000007020a7224 */ /* 0x001fe200078e02ff */
[----:B------:R-:W-:Y:S01]  /*3620*/  CS2R R174, SRZ ;  /* 0x0000000000ae7805 */ /* 0x000fe2000001ff00 */
[----:B------:R-:W-:Y:S01]  /*3630*/  IMAD R6, R6, UR6, RZ ;  /* 0x0000000606067c24 */ /* 0x000fe2000f8e02ff */
[----:B------:R-:W-:-:S02]  /*3640*/  CS2R R176, SRZ ;  /* 0x0000000000b07805 */ /* 0x000fc4000001ff00 */
[----:B------:R-:W-:Y:S02]  /*3650*/  CS2R R178, SRZ ;  /* 0x0000000000b27805 */ /* 0x000fe4000001ff00 */
[----:B------:R-:W-:Y:S01]  /*3660*/  LEA R12, R7, R10, 0x1 ;  /* 0x0000000a070c7211 */ /* 0x000fe200078e08ff */
[C---:B------:R-:W-:Y:S01]  /*3670*/  IMAD.SHL.U32 R0, R6.reuse, 0x2, RZ ;  /* 0x0000000206007824 */ /* 0x040fe200078e00ff */
[----:B------:R-:W-:Y:S02]  /*3680*/  CS2R R180, SRZ ;  /* 0x0000000000b47805 */ /* 0x000fe4000001ff00 */
[----:B-1----:R-:W-:Y:S01]  /*3690*/  MOV R13, R4 ;  /* 0x00000004000d7202 */ /* 0x002fe20000000f00 */
[----:B------:R-:W-:Y:S01]  /*36a0*/  IMAD R4, R3, UR4, RZ ;  /* 0x0000000403047c24 */ /* 0x000fe2000f8e02ff */
[----:B------:R-:W-:Y:S01]  /*36b0*/  LEA R14, R7, R12, 0x1 ;  /* 0x0000000c070e7211 */ /* 0x000fe200078e08ff */
[----:B------:R0:W-:Y:S01]  /*36c0*/  STL [R1+0x544], R5 ;  /* 0x0005440501007387 */ /* 0x0001e20000100800 */
[----:B------:R-:W-:Y:S01]  /*36d0*/  MOV R11, R5 ;  /* 0x00000005000b7202 */ /* 0x000fe20000000f00 */
[----:B------:R-:W-:Y:S01]  /*36e0*/  ULDC.64 UR4, c[0x0][0x218] ;  /* 0x0000860000047ab9 */ /* 0x000fe20000000a00 */
[----:B------:R-:W-:Y:S01]  /*36f0*/  IMAD.HI R6, R6, 0x2, RZ ;  /* 0x0000000206067827 */ /* 0x000fe200078e02ff */
[----:B------:R-:W-:-:S02]  /*3700*/  CS2R R182, SRZ ;  /* 0x0000000000b67805 */ /* 0x000fc4000001ff00 */
[----:B------:R-:W-:Y:S02]  /*3710*/  CS2R R184, SRZ ;  /* 0x0000000000b87805 */ /* 0x000fe4000001ff00 */
[----:B------:R-:W-:Y:S01]  /*3720*/  CS2R R186, SRZ ;  /* 0x0000000000ba7805 */ /* 0x000fe2000001ff00 */
[----:B------:R-:W-:Y:S01]  /*3730*/  IMAD R16, R7, 0x2, R14 ;  /* 0x0000000207107824 */ /* 0x000fe200078e020e */
[----:B------:R-:W-:Y:S01]  /*3740*/  CS2R R188, SRZ ;  /* 0x0000000000bc7805 */ /* 0x000fe2000001ff00 */
[----:B--2---:R-:W-:Y:S01]  /*3750*/  IMAD R31, R2, R8, RZ ;  /* 0x00000008021f7224 */ /* 0x004fe200078e02ff */
[----:B0-----:R-:W-:Y:S01]  /*3760*/  SHF.L.U32 R5, R4, 0x1, RZ ;  /* 0x0000000104057819 */ /* 0x001fe200000006ff */
[----:B------:R-:W-:Y:S01]  /*3770*/  IMAD R3, R3, R11, RZ ;  /* 0x0000000b03037224 */ /* 0x000fe200078e02ff */
[----:B------:R-:W-:Y:S02]  /*3780*/  LEA R18, R7, R16, 0x1 ;  /* 0x0000001007127211 */ /* 0x000fe400078e08ff */
[----:B------:R-:W-:-:S02]  /*3790*/  CS2R R190, SRZ ;  /* 0x0000000000be7805 */ /* 0x000fc4000001ff00 */
[----:B------:R-:W-:Y:S01]  /*37a0*/  IADD3 R55, P0, P1, R5, UR4, R0 ;  /* 0x0000000405377c10 */ /* 0x000fe2000f91e000 */
[----:B------:R-:W-:Y:S01]  /*37b0*/  IMAD.HI R5, R4, 0x2, RZ ;  /* 0x0000000204057827 */ /* 0x000fe200078e02ff */
[----:B------:R-:W-:Y:S02]  /*37c0*/  LEA R20, R7, R18, 0x1 ;  /* 0x0000001207147211 */ /* 0x000fe400078e08ff */
[----:B------:R-:W-:Y:S02]  /*37d0*/  CS2R R192, SRZ ;  /* 0x0000000000c07805 */ /* 0x000fe4000001ff00 */
[----:B------:R-:W-:Y:S01]  /*37e0*/  LEA R40, P2, R10, R55, 0x1 ;  /* 0x000000370a287211 */ /* 0x000fe200078408ff */
[----:B------:R-:W-:Y:S01]  /*37f0*/  IMAD R0, R13, UR6, RZ ;  /* 0x000000060d007c24 */ /* 0x000fe2000f8e02ff */
[----:B------:R-:W-:Y:S01]  /*3800*/  LEA R22, R7, R20, 0x1 ;  /* 0x0000001407167211 */ /* 0x000fe200078e08ff */
[----:B------:R-:W-:Y:S01]  /*3810*/  IMAD.HI R38, R3, 0x2, RZ ;  /* 0x0000000203267827 */ /* 0x000fe200078e02ff */
[----:B------:R-:W-:Y:S01]  /*3820*/  IADD3.X R57, R5, UR5, R6, P0, P1 ;  /* 0x0000000505397c10 */ /* 0x000fe200087e2406 */
[----:B------:R-:W-:Y:S01]  /*3830*/  ULDC.64 UR4, c[0x0][0x220] ;  /* 0x0000880000047ab9 */ /* 0x000fe20000000a00 */
[----:B------:R-:W-:Y:S01]  /*3840*/  LEA R24, R7, R22, 0x1 ;  /* 0x0000001607187211 */ /* 0x000fe200078e08ff */
[----:B------:R-:W-:Y:S01]  /*3850*/  IMAD.HI R29, R0, 0x2, RZ ;  /* 0x00000002001d7827 */ /* 0x000fe200078e02ff */
[----:B------:R-:W-:-:S02]  /*3860*/  LEA.HI.X.SX32 R41, R10, R57, 0x1, P2 ;  /* 0x000000390a297211 */ /* 0x000fc400010f0eff */
[----:B------:R-:W-:Y:S02]  /*3870*/  CS2R R194, SRZ ;  /* 0x0000000000c27805 */ /* 0x000fe4000001ff00 */
[C---:B------:R-:W-:Y:S02]  /*3880*/  LEA R26, R7.reuse, R24, 0x1 ;  /* 0x00000018071a7211 */ /* 0x040fe400078e08ff */
[----:B------:R-:W-:Y:S02]  /*3890*/  CS2R R196, SRZ ;  /* 0x0000000000c47805 */ /* 0x000fe4000001ff00 */
[----:B------:R-:W-:Y:S01]  /*38a0*/  LEA R42, P3, R12, R55, 0x1 ;  /* 0x000000370c2a7211 */ /* 0x000fe200078608ff */
[----:B------:R0:W-:Y:S01]  /*38b0*/  STL.64 [R1+0x538], R40 ;  /* 0x0005382801007387 */ /* 0x0001e20000100a00 */
[----:B------:R-:W-:Y:S02]  /*38c0*/  LEA R28, R7, R26, 0x1 ;  /* 0x0000001a071c7211 */ /* 0x000fe400078e08ff */
[----:B------:R-:W-:-:S02]  /*38d0*/  CS2R R198, SRZ ;  /* 0x0000000000c67805 */ /* 0x000fc4000001ff00 */
[----:B------:R-:W-:Y:S02]  /*38e0*/  LEA.HI.X.SX32 R43, R12, R57, 0x1, P3 ;  /* 0x000000390c2b7211 */ /* 0x000fe400018f0eff */
[----:B------:R-:W-:Y:S02]  /*38f0*/  CS2R R200, SRZ ;  /* 0x0000000000c87805 */ /* 0x000fe4000001ff00 */
[C---:B------:R-:W-:Y:S02]  /*3900*/  LEA R30, R7.reuse, R28, 0x1 ;  /* 0x0000001c071e7211 */ /* 0x040fe400078e08ff */
[----:B------:R-:W-:Y:S02]  /*3910*/  CS2R R202, SRZ ;  /* 0x0000000000ca7805 */ /* 0x000fe4000001ff00 */
[----:B------:R-:W-:Y:S01]  /*3920*/  SHF.L.U32 R5, R0, 0x1, RZ ;  /* 0x0000000100057819 */ /* 0x000fe200000006ff */
[----:B------:R1:W-:Y:S01]  /*3930*/  STL.64 [R1+0x530], R42 ;  /* 0x0005302a01007387 */ /* 0x0003e20000100a00 */
[----:B------:R-:W-:-:S02]  /*3940*/  LEA R32, R7, R30, 0x1 ;  /* 0x0000001e07207211 */ /* 0x000fc400078e08ff */
[----:B------:R-:W-:Y:S02]  /*3950*/  CS2R R204, SRZ ;  /* 0x0000000000cc7805 */ /* 0x000fe4000001ff00 */
[----:B------:R-:W-:Y:S02]  /*3960*/  SHF.L.U32 R36, R3, 0x1, RZ ;  /* 0x0000000103247819 */ /* 0x000fe400000006ff */
[----:B------:R-:W-:Y:S02]  /*3970*/  CS2R R206, SRZ ;  /* 0x0000000000ce7805 */ /* 0x000fe4000001ff00 */
[----:B------:R-:W-:Y:S02]  /*3980*/  LEA R4, R7, R32, 0x1 ;  /* 0x0000002007047211 */ /* 0x000fe400078e08ff */
[----:B------:R-:W-:Y:S02]  /*3990*/  CS2R R208, SRZ ;  /* 0x0000000000d07805 */ /* 0x000fe4000001ff00 */
[----:B0-----:R-:W-:-:S02]  /*39a0*/  LEA R40, P2, R14, R55, 0x1 ;  /* 0x000000370e287211 */ /* 0x001fc400078408ff */
[----:B------:R-:W-:Y:S02]  /*39b0*/  CS2R R210, SRZ ;  /* 0x0000000000d27805 */ /* 0x000fe4000001ff00 */
[C---:B------:R-:W-:Y:S02]  /*39c0*/  LEA R34, R7.reuse, R4, 0x1 ;  /* 0x0000000407227211 */ /* 0x040fe400078e08ff */
[----:B------:R-:W-:Y:S02]  /*39d0*/  CS2R R212, SRZ ;  /* 0x0000000000d47805 */ /* 0x000fe4000001ff00 */
[----:B------:R-:W-:Y:S02]  /*39e0*/  LEA.HI.X.SX32 R41, R14, R57, 0x1, P2 ;  /* 0x000000390e297211 */ /* 0x000fe400010f0eff */
[----:B------:R-:W-:Y:S02]  /*39f0*/  CS2R R214, SRZ ;  /* 0x0000000000d67805 */ /* 0x000fe4000001ff00 */
[C---:B------:R-:W-:Y:S01]  /*3a00*/  LEA R6, R7.reuse, R34, 0x1 ;  /* 0x0000002207067211 */ /* 0x040fe200078e08ff */
[----:B------:R-:W-:Y:S01]  /*3a10*/  ULDC UR42, c[0x0][0x238] ;  /* 0x00008e00002a7ab9 */ /* 0x000fe20000000800 */
[C---:B-1----:R-:W-:Y:S01]  /*3a20*/  LEA R42, P3, R18.reuse, R55, 0x1 ;  /* 0x00000037122a7211 */ /* 0x042fe200078608ff */
[----:B------:R0:W-:Y:S01]  /*3a30*/  STL.64 [R1+0x528], R40 ;  /* 0x0005282801007387 */ /* 0x0001e20000100a00 */
[----:B------:R-:W-:Y:S01]  /*3a40*/  LEA R2, R7, R6, 0x1 ;  /* 0x0000000607027211 */ /* 0x000fe200078e08ff */
[----:B------:R-:W-:Y:S01]  /*3a50*/  UMOV UR15, 0x40000040 ;  /* 0x40000040000f7882 */ /* 0x000fe20000000000 */
[----:B------:R-:W-:-:S02]  /*3a60*/  LEA.HI.X.SX32 R43, R18, R57, 0x1, P3 ;  /* 0x00000039122b7211 */ /* 0x000fc400018f0eff */
[----:B------:R-:W-:Y:S01]  /*3a70*/  LEA R46, P3, R22, R55, 0x1 ;  /* 0x00000037162e7211 */ /* 0x000fe200078608ff */
[C---:B------:R-:W-:Y:S01]  /*3a80*/  IMAD R0, R7.reuse, 0x2, R2 ;  /* 0x0000000207007824 */ /* 0x040fe200078e0202 */
[----:B------:R-:W-:Y:S01]  /*3a90*/  IADD3 R5, P0, P1, R36, UR4, R5 ;  /* 0x0000000424057c10 */ /* 0x000fe2000f91e005 */
[----:B------:R-:W-:Y:S01]  /*3aa0*/  UMOV UR4, URZ ;  /* 0x0000003f00047c82 */ /* 0x000fe20008000000 */
[----:B------:R-:W-:Y:S02]  /*3ab0*/  LEA.HI.X.SX32 R47, R22, R57, 0x1, P3 ;  /* 0x00000039162f7211 */ /* 0x000fe400018f0eff */
[----:B------:R-:W-:Y:S02]  /*3ac0*/  LEA R36, R7, R0, 0x1 ;  /* 0x0000000007247211 */ /* 0x000fe400078e08ff */
[-C--:B0-----:R-:W-:Y:S02]  /*3ad0*/  LEA R40, P2, R16, R55.reuse, 0x1 ;  /* 0x0000003710287211 */ /* 0x081fe400078408ff */
[----:B------:R-:W-:-:S02]  /*3ae0*/  LEA R50, P3, R26, R55, 0x1 ;  /* 0x000000371a327211 */ /* 0x000fc400078608ff */
[----:B------:R-:W-:Y:S02]  /*3af0*/  LEA.HI.X.SX32 R41, R16, R57, 0x1, P2 ;  /* 0x0000003910297211 */ /* 0x000fe400010f0eff */
[C---:B------:R-:W-:Y:S02]  /*3b00*/  LEA R44, P2, R20.reuse, R55, 0x1 ;  /* 0x00000037142c7211 */ /* 0x040fe400078408ff */
[----:B------:R-:W-:Y:S01]  /*3b10*/  LEA R10, R7, R36, 0x1 ;  /* 0x00000024070a7211 */ /* 0x000fe200078e08ff */
[----:B------:R-:W-:Y:S01]  /*3b20*/  STL.64 [R1+0x520], R40 ;  /* 0x0005202801007387 */ /* 0x000fe20000100a00 */
[----:B------:R-:W-:Y:S02]  /*3b30*/  LEA.HI.X.SX32 R45, R20, R57, 0x1, P2 ;  /* 0x00000039142d7211 */ /* 0x000fe400010f0eff */
[----:B------:R-:W-:Y:S01]  /*3b40*/  LEA R48, P2, R24, R55, 0x1 ;  /* 0x0000003718307211 */ /* 0x000fe200078408ff */
[----:B------:R-:W-:Y:S01]  /*3b50*/  STL.64 [R1+0x518], R42 ;  /* 0x0005182a01007387 */ /* 0x000fe20000100a00 */
[----:B------:R-:W-:-:S02]  /*3b60*/  LEA.HI.X.SX32 R51, R26, R57, 0x1, P3 ;  /* 0x000000391a337211 */ /* 0x000fc400018f0eff */
[----:B------:R-:W-:Y:S01]  /*3b70*/  LEA.HI.X.SX32 R49, R24, R57, 0x1, P2 ;  /* 0x0000003918317211 */ /* 0x000fe200010f0eff */
[----:B------:R-:W-:Y:S01]  /*3b80*/  STL.64 [R1+0x510], R44 ;  /* 0x0005102c01007387 */ /* 0x000fe20000100a00 */
[-C--:B------:R-:W-:Y:S02]  /*3b90*/  LEA R52, P2, R28, R55.reuse, 0x1 ;  /* 0x000000371c347211 */ /* 0x080fe400078408ff */
[C---:B------:R-:W-:Y:S01]  /*3ba0*/  LEA R12, R7.reuse, R10, 0x1 ;  /* 0x0000000a070c7211 */ /* 0x040fe200078e08ff */
[----:B------:R-:W-:Y:S01]  /*3bb0*/  STL.64 [R1+0x508], R46 ;  /* 0x0005082e01007387 */ /* 0x000fe20000100a00 */
[----:B------:R-:W-:Y:S02]  /*3bc0*/  LEA R58, P3, R30, R55, 0x1 ;  /* 0x000000371e3a7211 */ /* 0x000fe400078608ff */
[----:B------:R-:W-:Y:S01]  /*3bd0*/  LEA.HI.X.SX32 R53, R28, R57, 0x1, P2 ;  /* 0x000000391c357211 */ /* 0x000fe200010f0eff */
[----:B------:R-:W-:Y:S01]  /*3be0*/  STL.64 [R1+0x500], R48 ;  /* 0x0005003001007387 */ /* 0x000fe20000100a00 */
[----:B------:R-:W-:-:S02]  /*3bf0*/  LEA R14, R7, R12, 0x1 ;  /* 0x0000000c070e7211 */ /* 0x000fc400078e08ff */
[----:B------:R-:W-:Y:S01]  /*3c00*/  LEA.HI.X.SX32 R59, R30, R57, 0x1, P3 ;  /* 0x000000391e3b7211 */ /* 0x000fe200018f0eff */
[----:B------:R-:W-:Y:S01]  /*3c10*/  STL.64 [R1+0x4f8], R50 ;  /* 0x0004f83201007387 */ /* 0x000fe20000100a00 */
[C---:B------:R-:W-:Y:S02]  /*3c20*/  LEA R16, R7.reuse, R14, 0x1 ;  /* 0x0000000e07107211 */ /* 0x040fe400078e08ff */
[----:B------:R-:W-:Y:S01]  /*3c30*/  LEA R60, P2, R32, R55, 0x1 ;  /* 0x00000037203c7211 */ /* 0x000fe200078408ff */
[----:B------:R-:W-:Y:S01]  /*3c40*/  STL.64 [R1+0x4f0], R52 ;  /* 0x0004f03401007387 */ /* 0x000fe20000100a00 */
[----:B------:R-:W-:Y:S01]  /*3c50*/  LEA R33, R8, R31, 0x1 ;  /* 0x0000001f08217211 */ /* 0x000fe200078e08ff */
[----:B------:R-:W-:Y:S01]  /*3c60*/  IMAD R18, R7, 0x2, R16 ;  /* 0x0000000207127824 */ /* 0x000fe200078e0210 */
[----:B------:R-:W-:Y:S01]  /*3c70*/  LEA.HI.X.SX32 R61, R32, R57, 0x1, P2 ;  /* 0x00000039203d7211 */ /* 0x000fe200010f0eff */
[----:B------:R0:W-:Y:S01]  /*3c80*/  STL.64 [R1+0x4e8], R58 ;  /* 0x0004e83a01007387 */ /* 0x0001e20000100a00 */
[----:B------:R-:W-:-:S02]  /*3c90*/  LEA R35, R8, R33, 0x1 ;  /* 0x0000002108237211 */ /* 0x000fc400078e08ff */
[C---:B------:R-:W-:Y:S01]  /*3ca0*/  LEA R20, R7.reuse, R18, 0x1 ;  /* 0x0000001207147211 */ /* 0x040fe200078e08ff */
[----:B------:R1:W-:Y:S01]  /*3cb0*/  STL.64 [R1+0x4e0], R60 ;  /* 0x0004e03c01007387 */ /* 0x0003e20000100a00 */
[C---:B------:R-:W-:Y:S02]  /*3cc0*/  LEA R37, R8.reuse, R35, 0x1 ;  /* 0x0000002308257211 */ /* 0x040fe400078e08ff */
[C---:B------:R-:W-:Y:S02]  /*3cd0*/  LEA R22, R7.reuse, R20, 0x1 ;  /* 0x0000001407167211 */ /* 0x040fe400078e08ff */
[----:B------:R-:W-:Y:S02]  /*3ce0*/  LEA R39, R8, R37, 0x1 ;  /* 0x0000002508277211 */ /* 0x000fe400078e08ff */
[----:B------:R-:W-:Y:S02]  /*3cf0*/  LEA R24, R7, R22, 0x1 ;  /* 0x0000001607187211 */ /* 0x000fe400078e08ff */
[----:B0-----:R-:W-:-:S02]  /*3d00*/  LEA R58, P3, R4, R55, 0x1 ;  /* 0x00000037043a7211 */ /* 0x001fc400078608ff */
[C---:B------:R-:W-:Y:S02]  /*3d10*/  LEA R26, R7.reuse, R24, 0x1 ;  /* 0x00000018071a7211 */ /* 0x040fe400078e08ff */
[----:B------:R-:W-:Y:S02]  /*3d20*/  LEA.HI.X.SX32 R59, R4, R57, 0x1, P3 ;  /* 0x00000039043b7211 */ /* 0x000fe400018f0eff */
[C---:B-1----:R-:W-:Y:S02]  /*3d30*/  LEA R60, P2, R34.reuse, R55, 0x1 ;  /* 0x00000037223c7211 */ /* 0x042fe400078408ff */
[C---:B------:R-:W-:Y:S01]  /*3d40*/  LEA R28, R7.reuse, R26, 0x1 ;  /* 0x0000001a071c7211 */ /* 0x040fe200078e08ff */
[----:B------:R0:W-:Y:S01]  /*3d50*/  STL.64 [R1+0x4d8], R58 ;  /* 0x0004d83a01007387 */ /* 0x0001e20000100a00 */
[----:B------:R-:W-:Y:S02]  /*3d60*/  LEA.HI.X.SX32 R61, R34, R57, 0x1, P2 ;  /* 0x00000039223d7211 */ /* 0x000fe400010f0eff */
[----:B------:R-:W-:-:S02]  /*3d70*/  LEA R30, R7, R28, 0x1 ;  /* 0x0000001c071e7211 */ /* 0x000fc400078e08ff */
[C---:B------:R-:W-:Y:S01]  /*3d80*/  LEA R41, R8.reuse, R39, 0x1 ;  /* 0x0000002708297211 */ /* 0x040fe200078e08ff */
[----:B------:R1:W-:Y:S01]  /*3d90*/  STL.64 [R1+0x4d0], R60 ;  /* 0x0004d03c01007387 */ /* 0x0003e20000100a00 */
[C---:B------:R-:W-:Y:S02]  /*3da0*/  LEA R4, R7.reuse, R30, 0x1 ;  /* 0x0000001e07047211 */ /* 0x040fe400078e08ff */
[----:B------:R-:W-:Y:S02]  /*3db0*/  LEA R43, R8, R41, 0x1 ;  /* 0x00000029082b7211 */ /* 0x000fe400078e08ff */
[----:B------:R-:W-:Y:S02]  /*3dc0*/  LEA R32, R7, R4, 0x1 ;  /* 0x0000000407207211 */ /* 0x000fe400078e08ff */
[----:B0-----:R-:W-:Y:S02]  /*3dd0*/  LEA R58, P3, R6, R55, 0x1 ;  /* 0x00000037063a7211 */ /* 0x001fe400078608ff */
[----:B------:R-:W-:-:S02]  /*3de0*/  LEA R45, R8, R43, 0x1 ;  /* 0x0000002b082d7211 */ /* 0x000fc400078e08ff */
[----:B------:R-:W-:Y:S02]  /*3df0*/  LEA.HI.X.SX32 R59, R6, R57, 0x1, P3 ;  /* 0x00000039063b7211 */ /* 0x000fe400018f0eff */
[C---:B-1----:R-:W-:Y:S02]  /*3e00*/  LEA R60, P2, R2.reuse, R55, 0x1 ;  /* 0x00000037023c7211 */ /* 0x042fe400078408ff */
[C---:B------:R-:W-:Y:S01]  /*3e10*/  LEA R6, R7.reuse, R32, 0x1 ;  /* 0x0000002007067211 */ /* 0x040fe200078e08ff */
[----:B------:R0:W-:Y:S01]  /*3e20*/  STL.64 [R1+0x4c8], R58 ;  /* 0x0004c83a01007387 */ /* 0x0001e20000100a00 */
[----:B------:R-:W-:Y:S02]  /*3e30*/  LEA.HI.X.SX32 R61, R2, R57, 0x1, P2 ;  /* 0x00000039023d7211 */ /* 0x000fe400010f0eff */
[----:B------:R-:W-:Y:S02]  /*3e40*/  LEA R2, R7, R6, 0x1 ;  /* 0x0000000607027211 */ /* 0x000fe400078e08ff */
[C---:B------:R-:W-:Y:S01]  /*3e50*/  LEA R47, R8.reuse, R45, 0x1 ;  /* 0x0000002d082f7211 */ /* 0x040fe200078e08ff */
[----:B------:R1:W-:Y:S03]  /*3e60*/  STL.64 [R1+0x4c0], R60 ;  /* 0x0004c03c01007387 */ /* 0x0003e60000100a00 */
[----:B------:R-:W-:-:S02]  /*3e70*/  LEA R49, R8, R47, 0x1 ;  /* 0x0000002f08317211 */ /* 0x000fc400078e08ff */
[----:B0-----:R-:W-:Y:S02]  /*3e80*/  LEA R58, P3, R0, R55, 0x1 ;  /* 0x00000037003a7211 */ /* 0x001fe400078608ff */
[----:B------:R-:W-:Y:S02]  /*3e90*/  LEA R51, R8, R49, 0x1 ;  /* 0x0000003108337211 */ /* 0x000fe400078e08ff */
[----:B------:R-:W-:Y:S01]  /*3ea0*/  LEA.HI.X.SX32 R59, R0, R57, 0x1, P3 ;  /* 0x00000039003b7211 */ /* 0x000fe200018f0eff */
[----:B------:R-:W-:Y:S01]  /*3eb0*/  IMAD R0, R7, 0x2, R2 ;  /* 0x0000000207007824 */ /* 0x000fe200078e0202 */
[----:B-1----:R-:W-:Y:S02]  /*3ec0*/  LEA R60, P2, R36, R55, 0x1 ;  /* 0x00000037243c7211 */ /* 0x002fe400078408ff */
[----:B------:R-:W-:Y:S01]  /*3ed0*/  LEA R53, R8, R51, 0x1 ;  /* 0x0000003308357211 */ /* 0x000fe200078e08ff */
[----:B------:R0:W-:Y:S01]  /*3ee0*/  STL.64 [R1+0x4b8], R58 ;  /* 0x0004b83a01007387 */ /* 0x0001e20000100a00 */
[----:B------:R-:W-:-:S02]  /*3ef0*/  LEA.HI.X.SX32 R61, R36, R57, 0x1, P2 ;  /* 0x00000039243d7211 */ /* 0x000fc400010f0eff */
[----:B------:R-:W-:Y:S01]  /*3f00*/  LEA R34, R7, R0, 0x1 ;  /* 0x0000000007227211 */ /* 0x000fe200078e08ff */
[C---:B------:R-:W-:Y:S02]  /*3f10*/  IMAD R23, R8.reuse, 0x2, R53 ;  /* 0x0000000208177824 */ /* 0x040fe400078e0235 */
[----:B------:R1:W-:Y:S03]  /*3f20*/  STL.64 [R1+0x4b0], R60 ;  /* 0x0004b03c01007387 */ /* 0x0003e60000100a00 */
        /* <DEDUP_REMOVED lines=8> */
[C---:B------:R-:W-:Y:S02]  /*3fb0*/  LEA R62, P2, R16.reuse, R55, 0x1 ;  /* 0x00000037103e7211 */ /* 0x040fe400078408ff */
[----:B------:R-:W-:Y:S01]  /*3fc0*/  LEA R12, R7, R10, 0x1 ;  /* 0x0000000a070c7211 */ /* 0x000fe200078e08ff */
[----:B------:R1:W-:Y:S01]  /*3fd0*/  STL.64 [R1+0x4a0], R60 ;  /* 0x0004a03c01007387 */ /* 0x0003e20000100a00 */
[----:B------:R-:W-:-:S02]  /*3fe0*/  LEA.HI.X.SX32 R63, R16, R57, 0x1, P2 ;  /* 0x00000039103f7211 */ /* 0x000fc400010f0eff */
[----:B------:R-:W-:Y:S02]  /*3ff0*/  LEA R17, R8, R27, 0x1 ;  /* 0x0000001b08117211 */ /* 0x000fe400078e08ff */
[----:B0-----:R-:W-:Y:S02]  /*4000*/  LEA R58, P3, R14, R55, 0x1 ;  /* 0x000000370e3a7211 */ /* 0x001fe400078608ff */
[----:B------:R-:W-:Y:S02]  /*4010*/  LEA R19, R8, R17, 0x1 ;  /* 0x0000001108137211 */ /* 0x000fe400078e08ff */
[----:B------:R-:W-:Y:S02]  /*4020*/  LEA.HI.X.SX32 R59, R14, R57, 0x1, P3 ;  /* 0x000000390e3b7211 */ /* 0x000fe400018f0eff */
[C---:B-1----:R-:W-:Y:S02]  /*4030*/  LEA R60, P3, R18.reuse, R55, 0x1 ;  /* 0x00000037123c7211 */ /* 0x042fe400078608ff */
[----:B------:R-:W-:Y:S01]  /*4040*/  LEA R14, R7, R12, 0x1 ;  /* 0x0000000c070e7211 */ /* 0x000fe200078e08ff */
[----:B------:R0:W-:Y:S01]  /*4050*/  STL.64 [R1+0x498], R58 ;  /* 0x0004983a01007387 */ /* 0x0001e20000100a00 */
[----:B------:R-:W-:-:S02]  /*4060*/  LEA.HI.X.SX32 R61, R18, R57, 0x1, P3 ;  /* 0x00000039123d7211 */ /* 0x000fc400018f0eff */
[----:B------:R-:W-:Y:S01]  /*4070*/  LEA R36, R7, R14, 0x1 ;  /* 0x0000000e07247211 */ /* 0x000fe200078e08ff */
[----:B------:R1:W-:Y:S01]  /*4080*/  STL.64 [R1+0x490], R62 ;  /* 0x0004903e01007387 */ /* 0x0003e20000100a00 */
[----:B------:R-:W-:-:S03]  /*4090*/  LEA R21, R8, R19, 0x1 ;  /* 0x0000001308157211 */ /* 0x000fc600078e08ff */
[----:B------:R2:W-:Y:S01]  /*40a0*/  STL.64 [R1+0x488], R60 ;  /* 0x0004883c01007387 */ /* 0x0005e20000100a00 */
[C---:B------:R-:W-:Y:S01]  /*40b0*/  IMAD R16, R7.reuse, 0x2, R36 ;  /* 0x0000000207107824 */ /* 0x040fe200078e0224 */
[----:B------:R-:W-:Y:S02]  /*40c0*/  LEA R11, R8, R21, 0x1 ;  /* 0x00000015080b7211 */ /* 0x000fe400078e08ff */
[C---:B0-----:R-:W-:Y:S02]  /*40d0*/  LEA R58, P4, R20.reuse, R55, 0x1 ;  /* 0x00000037143a7211 */ /* 0x041fe400078808ff */
[----:B------:R-:W-:Y:S02]  /*40e0*/  LEA R18, R7, R16, 0x1 ;  /* 0x0000001007127211 */ /* 0x000fe400078e08ff */
[----:B------:R-:W-:Y:S02]  /*40f0*/  LEA.HI.X.SX32 R59, R20, R57, 0x1, P4 ;  /* 0x00000039143b7211 */ /* 0x000fe400020f0eff */
[----:B-1----:R-:W-:-:S02]  /*4100*/  LEA R62, P2, R22, R55, 0x1 ;  /* 0x00000037163e7211 */ /* 0x002fc400078408ff */
[----:B--2---:R-:W-:Y:S01]  /*4110*/  LEA R60, P3, R24, R55, 0x1 ;  /* 0x00000037183c7211 */ /* 0x004fe200078608ff */
[----:B------:R0:W-:Y:S01]  /*4120*/  STL.64 [R1+0x480], R58 ;  /* 0x0004803a01007387 */ /* 0x0001e20000100a00 */
[-C--:B------:R-:W-:Y:S02]  /*4130*/  LEA.HI.X.SX32 R63, R22, R57.reuse, 0x1, P2 ;  /* 0x00000039163f7211 */ /* 0x080fe400010f0eff */
[----:B------:R-:W-:Y:S02]  /*4140*/  LEA.HI.X.SX32 R61, R24, R57, 0x1, P3 ;  /* 0x00000039183d7211 */ /* 0x000fe400018f0eff */
[C---:B------:R-:W-:Y:S01]  /*4150*/  LEA R20, R7.reuse, R18, 0x1 ;  /* 0x0000001207147211 */ /* 0x040fe200078e08ff */
[----:B------:R1:W-:Y:S01]  /*4160*/  STL.64 [R1+0x478], R62 ;  /* 0x0004783e01007387 */ /* 0x0003e20000100a00 */
[C---:B------:R-:W-:Y:S02]  /*4170*/  LEA R13, R8.reuse, R11, 0x1 ;  /* 0x0000000b080d7211 */ /* 0x040fe400078e08ff */
[----:B------:R-:W-:Y:S01]  /*4180*/  LEA R22, R7, R20, 0x1 ;  /* 0x0000001407167211 */ /* 0x000fe200078e08ff */
[----:B------:R2:W-:Y:S01]  /*4190*/  STL.64 [R1+0x470], R60 ;  /* 0x0004703c01007387 */ /* 0x0005e20000100a00 */
[----:B------:R-:W-:-:S02]  /*41a0*/  LEA R15, R8, R13, 0x1 ;  /* 0x0000000d080f7211 */ /* 0x000fc400078e08ff */
[----:B0-----:R-:W-:Y:S02]  /*41b0*/  LEA R58, P4, R26, R55, 0x1 ;  /* 0x000000371a3a7211 */ /* 0x001fe400078808ff */
[----:B------:R-:W-:Y:S02]  /*41c0*/  LEA R3, R8, R15, 0x1 ;  /* 0x0000000f08037211 */ /* 0x000fe400078e08ff */
[----:B------:R-:W-:Y:S02]  /*41d0*/  LEA.HI.X.SX32 R59, R26, R57, 0x1, P4 ;  /* 0x000000391a3b7211 */ /* 0x000fe400020f0eff */
[----:B-1----:R-:W-:Y:S02]  /*41e0*/  LEA R62, P2, R28, R55, 0x1 ;  /* 0x000000371c3e7211 */ /* 0x002fe400078408ff */
[----:B------:R-:W-:Y:S01]  /*41f0*/  LEA R9, R8, R3, 0x1 ;  /* 0x0000000308097211 */ /* 0x000fe200078e08ff */
[----:B------:R0:W-:Y:S01]  /*4200*/  STL.64 [R1+0x468], R58 ;  /* 0x0004683a01007387 */ /* 0x0001e20000100a00 */
[----:B--2---:R-:W-:-:S02]  /*4210*/  LEA R60, P3, R30, R55, 0x1 ;  /* 0x000000371e3c7211 */ /* 0x004fc400078608ff */
[-C--:B------:R-:W-:Y:S02]  /*4220*/  LEA.HI.X.SX32 R63, R28, R57.reuse, 0x1, P2 ;  /* 0x000000391c3f7211 */ /* 0x080fe400010f0eff */
[----:B------:R-:W-:-:S03]  /*4230*/  LEA.HI.X.SX32 R61, R30, R57, 0x1, P3 ;  /* 0x000000391e3d7211 */ /* 0x000fc600018f0eff */
[----:B------:R1:W-:Y:S01]  /*4240*/  STL.64 [R1+0x460], R62 ;  /* 0x0004603e01007387 */ /* 0x0003e20000100a00 */
[----:B0-----:R-:W-:-:S03]  /*4250*/  LEA R58, P4, R4, R55, 0x1 ;  /* 0x00000037043a7211 */ /* 0x001fc600078808ff */
[----:B------:R0:W-:Y:S01]  /*4260*/  STL.64 [R1+0x458], R60 ;  /* 0x0004583c01007387 */ /* 0x0001e20000100a00 */
[----:B------:R-:W-:Y:S02]  /*4270*/  LEA.HI.X.SX32 R59, R4, R57, 0x1, P4 ;  /* 0x00000039043b7211 */ /* 0x000fe400020f0eff */
[C---:B------:R-:W-:Y:S02]  /*4280*/  LEA R4, R7.reuse, R22, 0x1 ;  /* 0x0000001607047211 */ /* 0x040fe400078e08ff */
[C---:B-1----:R-:W-:Y:S01]  /*4290*/  LEA R62, P2, R32.reuse, R55, 0x1 ;  /* 0x00000037203e7211 */ /* 0x042fe200078408ff */
[----:B------:R1:W-:Y:S01]  /*42a0*/  STL.64 [R1+0x450], R58 ;  /* 0x0004503a01007387 */ /* 0x0003e20000100a00 */
[----:B------:R-:W-:Y:S02]  /*42b0*/  LEA R24, R7, R4, 0x1 ;  /* 0x0000000407187211 */ /* 0x000fe400078e08ff */
[----:B------:R-:W-:Y:S02]  /*42c0*/  LEA.HI.X.SX32 R63, R32, R57, 0x1, P2 ;  /* 0x00000039203f7211 */ /* 0x000fe400010f0eff */
[----:B0-----:R-:W-:-:S03]  /*42d0*/  LEA R60, P3, R6, R55, 0x1 ;  /* 0x00000037063c7211 */ /* 0x001fc600078608ff */
[----:B------:R0:W-:Y:S01]  /*42e0*/  STL.64 [R1+0x448], R62 ;  /* 0x0004483e01007387 */ /* 0x0001e20000100a00 */
[----:B------:R-:W-:Y:S02]  /*42f0*/  LEA.HI.X.SX32 R61, R6, R57, 0x1, P3 ;  /* 0x00000039063d7211 */ /* 0x000fe400018f0eff */
[----:B-1----:R-:W-:-:S03]  /*4300*/  LEA R58, P4, R2, R55, 0x1 ;  /* 0x00000037023a7211 */ /* 0x002fc600078808ff */
[----:B------:R1:W-:Y:S01]  /*4310*/  STL.64 [R1+0x440], R60 ;  /* 0x0004403c01007387 */ /* 0x0003e20000100a00 */
[----:B------:R-:W-:Y:S02]  /*4320*/  LEA.HI.X.SX32 R59, R2, R57, 0x1, P4 ;  /* 0x00000039023b7211 */ /* 0x000fe400020f0eff */
[C---:B------:R-:W-:Y:S02]  /*4330*/  LEA R2, R7.reuse, R24, 0x1 ;  /* 0x0000001807027211 */ /* 0x040fe400078e08ff */
[C---:B0-----:R-:W-:Y:S01]  /*4340*/  LEA R62, P2, R0.reuse, R55, 0x1 ;  /* 0x00000037003e7211 */ /* 0x041fe200078408ff */
[----:B------:R0:W-:Y:S01]  /*4350*/  STL.64 [R1+0x438], R58 ;  /* 0x0004383a01007387 */ /* 0x0001e20000100a00 */
[----:B------:R-:W-:Y:S02]  /*4360*/  LEA R6, R7, R2, 0x1 ;  /* 0x0000000207067211 */ /* 0x000fe400078e08ff */
[----:B------:R-:W-:Y:S02]  /*4370*/  LEA.HI.X.SX32 R63, R0, R57, 0x1, P2 ;  /* 0x00000039003f7211 */ /* 0x000fe400010f0eff */
[----:B-1----:R-:W-:-:S02]  /*4380*/  LEA R60, P3, R34, R55, 0x1 ;  /* 0x00000037223c7211 */ /* 0x002fc400078608ff */
[----:B------:R-:W-:Y:S01]  /*4390*/  LEA R0, R7, R6, 0x1 ;  /* 0x0000000607007211 */ /* 0x000fe200078e08ff */
[----:B------:R1:W-:Y:S01]  /*43a0*/  STL.64 [R1+0x430], R62 ;  /* 0x0004303e01007387 */ /* 0x0003e20000100a00 */
[----:B------:R-:W-:Y:S02]  /*43b0*/  LEA.HI.X.SX32 R61, R34, R57, 0x1, P3 ;  /* 0x00000039223d7211 */ /* 0x000fe400018f0eff */
[----:B0-----:R-:W-:-:S03]  /*43c0*/  LEA R58, P4, R10, R55, 0x1 ;  /* 0x000000370a3a7211 */ /* 0x001fc600078808ff */
[----:B------:R0:W-:Y:S01]  /*43d0*/  STL.64 [R1+0x428], R60 ;  /* 0x0004283c01007387 */ /* 0x0001e20000100a00 */
[----:B------:R-:W-:Y:S02]  /*43e0*/  LEA.HI.X.SX32 R59, R10, R57, 0x1, P4 ;  /* 0x000000390a3b7211 */ /* 0x000fe400020f0eff */
[----:B------:R-:W-:Y:S02]  /*43f0*/  LEA R10, R7, R0, 0x1 ;  /* 0x00000000070a7211 */ /* 0x000fe400078e08ff */
[C---:B-1----:R-:W-:Y:S01]  /*4400*/  LEA R62, P2, R12.reuse, R55, 0x1 ;  /* 0x000000370c3e7211 */ /* 0x042fe200078408ff */
[----:B------:R1:W-:Y:S03]  /*4410*/  STL.64 [R1+0x420], R58 ;  /* 0x0004203a01007387 */ /* 0x0003e60000100a00 */
[----:B------:R-:W-:Y:S02]  /*4420*/  LEA.HI.X.SX32 R63, R12, R57, 0x1, P2 ;  /* 0x000000390c3f7211 */ /* 0x000fe400010f0eff */
[----:B0-----:R-:W-:-:S02]  /*4430*/  LEA R60, P3, R14, R55, 0x1 ;  /* 0x000000370e3c7211 */ /* 0x001fc400078608ff */
[C---:B------:R-:W-:Y:S01]  /*4440*/  LEA R12, R7.reuse, R10, 0x1 ;  /* 0x0000000a070c7211 */ /* 0x040fe200078e08ff */
[----:B------:R0:W-:Y:S01]  /*4450*/  STL.64 [R1+0x418], R62 ;  /* 0x0004183e01007387 */ /* 0x0001e20000100a00 */
[----:B------:R-:W-:Y:S02]  /*4460*/  LEA.HI.X.SX32 R61, R14, R57, 0x1, P3 ;  /* 0x000000390e3d7211 */ /* 0x000fe400018f0eff */
[C---:B-1----:R-:W-:Y:S01]  /*4470*/  LEA R58, P4, R36.reuse, R55, 0x1 ;  /* 0x00000037243a7211 */ /* 0x042fe200078808ff */
[----:B------:R-:W-:Y:S02]  /*4480*/  IMAD R14, R7, 0x2, R12 ;  /* 0x00000002070e7824 */ /* 0x000fe400078e020c */
[----:B------:R1:W-:Y:S01]  /*4490*/  STL.64 [R1+0x410], R60 ;  /* 0x0004103c01007387 */ /* 0x0003e20000100a00 */
[----:B------:R-:W-:Y:S02]  /*44a0*/  LEA.HI.X.SX32 R59, R36, R57, 0x1, P4 ;  /* 0x00000039243b7211 */ /* 0x000fe400020f0eff */
[----:B0-----:R-:W-:-:S03]  /*44b0*/  LEA R62, P2, R16, R55, 0x1 ;  /* 0x00000037103e7211 */ /* 0x001fc600078408ff */
[----:B------:R0:W-:Y:S01]  /*44c0*/  STL.64 [R1+0x408], R58 ;  /* 0x0004083a01007387 */ /* 0x0001e20000100a00 */
[----:B------:R-:W-:Y:S02]  /*44d0*/  LEA.HI.X.SX32 R63, R16, R57, 0x1, P2 ;  /* 0x00000039103f7211 */ /* 0x000fe400010f0eff */
[C---:B-1----:R-:W-:Y:S02]  /*44e0*/  LEA R60, P3, R18.reuse, R55, 0x1 ;  /* 0x00000037123c7211 */ /* 0x042fe400078608ff */
[C---:B------:R-:W-:Y:S01]  /*44f0*/  LEA R16, R7.reuse, R14, 0x1 ;  /* 0x0000000e07107211 */ /* 0x040fe200078e08ff */
[----:B------:R1:W-:Y:S01]  /*4500*/  STL.64 [R1+0x400], R62 ;  /* 0x0004003e01007387 */ /* 0x0003e20000100a00 */
[----:B------:R-:W-:Y:S02]  /*4510*/  LEA.HI.X.SX32 R61, R18, R57, 0x1, P3 ;  /* 0x00000039123d7211 */ /* 0x000fe400018f0eff */
[----:B------:R-:W-:Y:S02]  /*4520*/  LEA R18, R7, R16, 0x1 ;  /* 0x0000001007127211 */ /* 0x000fe400078e08ff */
[C---:B0-----:R-:W-:Y:S01]  /*4530*/  LEA R58, P4, R20.reuse, R55, 0x1 ;  /* 0x00000037143a7211 */ /* 0x041fe200078808ff */
[----:B------:R0:W-:Y:S03]  /*4540*/  STL.64 [R1+0x3f8], R60 ;  /* 0x0003f83c01007387 */ /* 0x0001e60000100a00 */
[----:B------:R-:W-:-:S02]  /*4550*/  LEA.HI.X.SX32 R59, R20, R57, 0x1, P4 ;  /* 0x00000039143b7211 */ /* 0x000fc400020f0eff */
[----:B-1----:R-:W-:-:S03]  /*4560*/  LEA R62, P2, R22, R55, 0x1 ;  /* 0x00000037163e7211 */ /* 0x002fc600078408ff */
[----:B------:R1:W-:Y:S01]  /*4570*/  STL.64 [R1+0x3f0], R58 ;  /* 0x0003f03a01007387 */ /* 0x0003e20000100a00 */
[----:B------:R-:W-:Y:S02]  /*4580*/  LEA.HI.X.SX32 R63, R22, R57, 0x1, P2 ;  /* 0x00000039163f7211 */ /* 0x000fe400010f0eff */
        /* <DEDUP_REMOVED lines=22> */
[----:B0-----:R-:W-:-:S02]  /*46f0*/  LEA R60, P3, R12, R55, 0x1 ;  /* 0x000000370c3c7211 */ /* 0x001fc400078608ff */
[C---:B------:R-:W-:Y:S01]  /*4700*/  LEA R6, R7.reuse, R2, 0x1 ;  /* 0x0000000207067211 */ /* 0x040fe200078e08ff */
[----:B------:R0:W-:Y:S01]  /*4710*/  STL.64 [R1+0x3b8], R62 ;  /* 0x0003b83e01007387 */ /* 0x0001e20000100a00 */
[----:B------:R-:W-:Y:S02]  /*4720*/  LEA.HI.X.SX32 R61, R12, R57, 0x1, P3 ;  /* 0x000000390c3d7211 */ /* 0x000fe400018f0eff */
[----:B------:R-:W-:Y:S02]  /*4730*/  LEA R10, R7, R6, 0x1 ;  /* 0x00000006070a7211 */ /* 0x000fe400078e08ff */
[C---:B-1----:R-:W-:Y:S01]  /*4740*/  LEA R58, P4, R14.reuse, R55, 0x1 ;  /* 0x000000370e3a7211 */ /* 0x042fe200078808ff */
[----:B------:R1:W-:Y:S03]  /*4750*/  STL.64 [R1+0x3b0], R60 ;  /* 0x0003b03c01007387 */ /* 0x0003e60000100a00 */
[----:B------:R-:W-:-:S02]  /*4760*/  LEA.HI.X.SX32 R59, R14, R57, 0x1, P4 ;  /* 0x000000390e3b7211 */ /* 0x000fc400020f0eff */
        /* <DEDUP_REMOVED lines=16> */
[----:B------:R-:W-:Y:S01]  /*4870*/  LEA.HI.X.SX32 R61, R0, R57, 0x1, P3 ;  /* 0x00000039003d7211 */ /* 0x000fe200018f0eff */
[----:B------:R-:W-:Y:S01]  /*4880*/  IMAD R0, R7, 0x2, R12 ;  /* 0x0000000207007824 */ /* 0x000fe200078e020c */
[----:B-1----:R-:W-:-:S03]  /*4890*/  LEA R58, P4, R2, R55, 0x1 ;  /* 0x00000037023a7211 */ /* 0x002fc600078808ff */
[----:B------:R1:W-:Y:S01]  /*48a0*/  STL.64 [R1+0x380], R60 ;  /* 0x0003803c01007387 */ /* 0x0003e20000100a00 */
[----:B------:R-:W-:Y:S02]  /*48b0*/  LEA.HI.X.SX32 R59, R2, R57, 0x1, P4 ;  /* 0x00000039023b7211 */ /* 0x000fe400020f0eff */
[----:B------:R-:W-:Y:S02]  /*48c0*/  LEA R2, R7, R0, 0x1 ;  /* 0x0000000007027211 */ /* 0x000fe400078e08ff */
[C---:B0-----:R-:W-:Y:S01]  /*48d0*/  LEA R62, P2, R6.reuse, R55, 0x1 ;  /* 0x00000037063e7211 */ /* 0x041fe200078408ff */
[----:B------:R0:W-:Y:S03]  /*48e0*/  STL.64 [R1+0x378], R58 ;  /* 0x0003783a01007387 */ /* 0x0001e60000100a00 */
[----:B------:R-:W-:Y:S02]  /*48f0*/  LEA.HI.X.SX32 R63, R6, R57, 0x1, P2 ;  /* 0x00000039063f7211 */ /* 0x000fe400010f0eff */
[----:B-1----:R-:W-:-:S02]  /*4900*/  LEA R60, P3, R10, R55, 0x1 ;  /* 0x000000370a3c7211 */ /* 0x002fc400078608ff */
[----:B------:R-:W-:Y:S01]  /*4910*/  LEA R64, P2, R12, R55, 0x1 ;  /* 0x000000370c407211 */ /* 0x000fe200078408ff */
[----:B------:R1:W-:Y:S01]  /*4920*/  STL.64 [R1+0x370], R62 ;  /* 0x0003703e01007387 */ /* 0x0003e20000100a00 */
[-C--:B------:R-:W-:Y:S02]  /*4930*/  LEA.HI.X.SX32 R61, R10, R57.reuse, 0x1, P3 ;  /* 0x000000390a3d7211 */ /* 0x080fe400018f0eff */
[----:B------:R-:W-:Y:S02]  /*4940*/  LEA.HI.X.SX32 R65, R12, R57, 0x1, P2 ;  /* 0x000000390c417211 */ /* 0x000fe400010f0eff */
[C---:B0-----:R-:W-:Y:S01]  /*4950*/  LEA R58, P4, R4.reuse, R55, 0x1 ;  /* 0x00000037043a7211 */ /* 0x041fe200078808ff */
[----:B------:R0:W-:Y:S03]  /*4960*/  STL.64 [R1+0x368], R60 ;  /* 0x0003683c01007387 */ /* 0x0001e60000100a00 */
[----:B------:R-:W-:-:S02]  /*4970*/  LEA.HI.X.SX32 R59, R4, R57, 0x1, P4 ;  /* 0x00000039043b7211 */ /* 0x000fc400020f0eff */
[----:B------:R-:W-:Y:S02]  /*4980*/  LEA R4, R7, R2, 0x1 ;  /* 0x0000000207047211 */ /* 0x000fe400078e08ff */
[C---:B-1----:R-:W-:Y:S01]  /*4990*/  LEA R62, P3, R0.reuse, R55, 0x1 ;  /* 0x00000037003e7211 */ /* 0x042fe200078608ff */
[----:B------:R1:W-:Y:S03]  /*49a0*/  STL.64 [R1+0x360], R58 ;  /* 0x0003603a01007387 */ /* 0x0003e60000100a00 */
[----:B------:R-:W-:Y:S01]  /*49b0*/  LEA.HI.X.SX32 R63, R0, R57, 0x1, P3 ;  /* 0x00000039003f7211 */ /* 0x000fe200018f0eff */
[----:B------:R-:W-:Y:S01]  /*49c0*/  STL.64 [R1+0x358], R64 ;  /* 0x0003584001007387 */ /* 0x000fe20000100a00 */
[----:B0-----:R-:W-:Y:S02]  /*49d0*/  LEA R60, P4, R2, R55, 0x1 ;  /* 0x00000037023c7211 */ /* 0x001fe400078808ff */
[----:B------:R-:W-:Y:S01]  /*49e0*/  IADD3.X R0, R38, UR5, R29, P0, P1 ;  /* 0x0000000526007c10 */ /* 0x000fe200087e241d */
[----:B------:R0:W-:Y:S01]  /*49f0*/  STL.64 [R1+0x350], R62 ;  /* 0x0003503e01007387 */ /* 0x0001e20000100a00 */
[----:B------:R-:W-:Y:S01]  /*4a00*/  LEA.HI.X.SX32 R61, R2, R57, 0x1, P4 ;  /* 0x00000039023d7211 */ /* 0x000fe200020f0eff */
[----:B------:R-:W-:Y:S01]  /*4a10*/  UMOV UR5, URZ ;  /* 0x0000003f00057c82 */ /* 0x000fe20008000000 */
[----:B------:R-:W-:Y:S01]  /*4a20*/  LEA R29, R8, R9, 0x1 ;  /* 0x00000009081d7211 */ /* 0x000fe200078e08ff */
[----:B------:R-:W-:Y:S01]  /*4a30*/  UIADD3.X UR11, UR5, 0x40000040, URZ, UP0, !UPT ;  /* 0x40000040050b7890 */ /* 0x000fe200087fe43f */
[----:B-1----:R-:W-:Y:S01]  /*4a40*/  LEA R58, P5, R4, R55, 0x1 ;  /* 0x00000037043a7211 */ /* 0x002fe200078a08ff */
[----:B------:R1:W-:Y:S01]  /*4a50*/  STL.64 [R1+0x348], R60 ;  /* 0x0003483c01007387 */ /* 0x0003e20000100a00 */
[----:B------:R-:W-:Y:S01]  /*4a60*/  LEA R55, R8, R29, 0x1 ;  /* 0x0000001d08377211 */ /* 0x000fe200078e08ff */
[----:B------:R-:W-:Y:S01]  /*4a70*/  UIADD3.64 UR38, UR10, 0x2, URZ ;  /* 0x000000020a267897 */ /* 0x000fe2000fffe03f */
[----:B------:R-:W-:Y:S01]  /*4a80*/  LEA.HI.X.SX32 R59, R4, R57, 0x1, P5 ;  /* 0x00000039043b7211 */ /* 0x000fe200028f0eff */
[----:B------:R-:W-:Y:S01]  /*4a90*/  UIADD3.64 UR34, UR10, 0x4, URZ ;  /* 0x000000040a227897 */ /* 0x000fe2000fffe03f */
[----:B0-----:R-:W-:Y:S01]  /*4aa0*/  LEA R62, P0, R31, R5, 0x1 ;  /* 0x000000051f3e7211 */ /* 0x001fe200078008ff */
[----:B------:R-:W-:-:S02]  /*4ab0*/  UIADD3.64 UR30, UR10, 0x3fe, URZ ;  /* 0x000003fe0a1e7897 */ /* 0x000fc4000fffe03f */
[----:B------:R0:W-:Y:S01]  /*4ac0*/  STL.64 [R1+0x340], R58 ;  /* 0x0003403a01007387 */ /* 0x0001e20000100a00 */
[----:B------:R-:W-:Y:S01]  /*4ad0*/  UIADD3.64 UR26, UR10, 0x400, URZ ;  /* 0x000004000a1a7897 */ /* 0x000fe2000fffe03f */
[-C--:B------:R-:W-:Y:S01]  /*4ae0*/  LEA.HI.X.SX32 R63, R31, R0.reuse, 0x1, P0 ;  /* 0x000000001f3f7211 */ /* 0x080fe200000f0eff */
[----:B------:R-:W-:Y:S01]  /*4af0*/  UIADD3.64 UR22, UR10, 0x402, URZ ;  /* 0x000004020a167897 */ /* 0x000fe2000fffe03f */
[C---:B-1----:R-:W-:Y:S01]  /*4b00*/  LEA R60, P1, R33.reuse, R5, 0x1 ;  /* 0x00000005213c7211 */ /* 0x042fe200078208ff */
[----:B------:R-:W-:Y:S01]  /*4b10*/  UIADD3.64 UR18, UR10, 0x404, URZ ;  /* 0x000004040a127897 */ /* 0x000fe2000fffe03f */
[C---:B------:R-:W-:Y:S01]  /*4b20*/  LEA R31, R8.reuse, R55, 0x1 ;  /* 0x00000037081f7211 */ /* 0x040fe200078e08ff */
[----:B------:R-:W-:Y:S01]  /*4b30*/  STL.64 [R1+0x338], R62 ;  /* 0x0003383e01007387 */ /* 0x000fe20000100a00 */
[----:B------:R-:W-:Y:S02]  /*4b40*/  LEA.HI.X.SX32 R61, R33, R0, 0x1, P1 ;  /* 0x00000000213d7211 */ /* 0x000fe400008f0eff */
[----:B------:R-:W-:-:S02]  /*4b50*/  LEA R33, R8, R31, 0x1 ;  /* 0x0000001f08217211 */ /* 0x000fc400078e08ff */
[CC--:B0-----:R-:W-:Y:S01]  /*4b60*/  LEA R58, P2, R35.reuse, R5.reuse, 0x1 ;  /* 0x00000005233a7211 */ /* 0x0c1fe200078408ff */
[----:B------:R0:W-:Y:S03]  /*4b70*/  STL.64 [R1+0x330], R60 ;  /* 0x0003303c01007387 */ /* 0x0001e60000100a00 */
[-C--:B------:R-:W-:Y:S02]  /*4b80*/  LEA.HI.X.SX32 R59, R35, R0.reuse, 0x1, P2 ;  /* 0x00000000233b7211 */ /* 0x080fe400010f0eff */
[C---:B------:R-:W-:Y:S02]  /*4b90*/  LEA R56, P2, R41.reuse, R5, 0x1 ;  /* 0x0000000529387211 */ /* 0x040fe400078408ff */
[----:B------:R-:W-:Y:S01]  /*4ba0*/  LEA R35, R8, R33, 0x1 ;  /* 0x0000002108237211 */ /* 0x000fe200078e08ff */
[----:B------:R1:W-:Y:S01]  /*4bb0*/  STL.64 [R1+0x328], R58 ;  /* 0x0003283a01007387 */ /* 0x0003e20000100a00 */
[----:B------:R-:W-:-:S02]  /*4bc0*/  LEA.HI.X.SX32 R57, R41, R0, 0x1, P2 ;  /* 0x0000000029397211 */ /* 0x000fc400010f0eff */
[-C--:B------:R-:W-:Y:S02]  /*4bd0*/  LEA R38, P2, R47, R5.reuse, 0x1 ;  /* 0x000000052f267211 */ /* 0x080fe400078408ff */
[----:B0-----:R-:W-:-:S04]  /*4be0*/  LEA R60, P0, R37, R5, 0x1 ;  /* 0x00000005253c7211 */ /* 0x001fc800078008ff */
[-C--:B------:R-:W-:Y:S02]  /*4bf0*/  LEA.HI.X.SX32 R61, R37, R0.reuse, 0x1, P0 ;  /* 0x00000000253d7211 */ /* 0x080fe400000f0eff */
[----:B------:R-:W-:Y:S02]  /*4c00*/  LEA R37, R8, R35, 0x1 ;  /* 0x0000002308257211 */ /* 0x000fe400078e08ff */
[C---:B-1----:R-:W-:Y:S01]  /*4c10*/  LEA R58, P1, R39.reuse, R5, 0x1 ;  /* 0x00000005273a7211 */ /* 0x042fe200078208ff */
[----:B------:R-:W-:Y:S03]  /*4c20*/  STL.64 [R1+0x320], R60 ;  /* 0x0003203c01007387 */ /* 0x000fe60000100a00 */
[-C--:B------:R-:W-:Y:S02]  /*4c30*/  LEA.HI.X.SX32 R59, R39, R0.reuse, 0x1, P1 ;  /* 0x00000000273b7211 */ /* 0x080fe400008f0eff */
[----:B------:R-:W-:-:S02]  /*4c40*/  LEA.HI.X.SX32 R39, R47, R0, 0x1, P2 ;  /* 0x000000002f277211 */ /* 0x000fc400010f0eff */
[-C--:B------:R-:W-:Y:S01]  /*4c50*/  LEA R42, P2, R53, R5.reuse, 0x1 ;  /* 0x00000005352a7211 */ /* 0x080fe200078408ff */
[----:B------:R0:W-:Y:S04]  /*4c60*/  STL.64 [R1+0x318], R58 ;  /* 0x0003183a01007387 */ /* 0x0001e80000100a00 */
[----:B------:R1:W-:Y:S04]  /*4c70*/  STL.64 [R1+0x310], R56 ;  /* 0x0003103801007387 */ /* 0x0003e80000100a00 */
[----:B------:R2:W-:Y:S01]  /*4c80*/  STL.64 [R1+0x2f8], R38 ;  /* 0x0002f82601007387 */ /* 0x0005e20000100a00 */
[----:B0-----:R-:W-:-:S02]  /*4c90*/  LEA R58, P0, R43, R5, 0x1 ;  /* 0x000000052b3a7211 */ /* 0x001fc400078008ff */
[-C--:B-1----:R-:W-:Y:S02]  /*4ca0*/  LEA R56, P1, R45, R5.reuse, 0x1 ;  /* 0x000000052d387211 */ /* 0x082fe400078208ff */
[-C--:B------:R-:W-:Y:S02]  /*4cb0*/  LEA.HI.X.SX32 R59, R43, R0.reuse, 0x1, P0 ;  /* 0x000000002b3b7211 */ /* 0x080fe400000f0eff */
[-C--:B------:R-:W-:Y:S02]  /*4cc0*/  LEA.HI.X.SX32 R57, R45, R0.reuse, 0x1, P1 ;  /* 0x000000002d397211 */ /* 0x080fe400008f0eff */
[-C--:B------:R-:W-:Y:S01]  /*4cd0*/  LEA R44, P1, R51, R5.reuse, 0x1 ;  /* 0x00000005332c7211 */ /* 0x080fe200078208ff */
[----:B------:R-:W-:Y:S01]  /*4ce0*/  STL.64 [R1+0x308], R58 ;  /* 0x0003083a01007387 */ /* 0x000fe20000100a00 */
[-C--:B------:R-:W-:Y:S02]  /*4cf0*/  LEA.HI.X.SX32 R43, R53, R0.reuse, 0x1, P2 ;  /* 0x00000000352b7211 */ /* 0x080fe400010f0eff */
[----:B------:R-:W-:Y:S01]  /*4d00*/  LEA.HI.X.SX32 R45, R51, R0, 0x1, P1 ;  /* 0x00000000332d7211 */ /* 0x000fe200008f0eff */
[----:B------:R0:W-:Y:S01]  /*4d10*/  STL.64 [R1+0x300], R56 ;  /* 0x0003003801007387 */ /* 0x0001e20000100a00 */
[----:B------:R-:W-:-:S02]  /*4d20*/  LEA R48, P1, R25, R5, 0x1 ;  /* 0x0000000519307211 */ /* 0x000fc400078208ff */
[C---:B------:R-:W-:Y:S01]  /*4d30*/  LEA R46, P2, R27.reuse, R5, 0x1 ;  /* 0x000000051b2e7211 */ /* 0x040fe200078408ff */
[----:B------:R1:W-:Y:S01]  /*4d40*/  STL.64 [R1+0x2e0], R42 ;  /* 0x0002e02a01007387 */ /* 0x0003e20000100a00 */
[C---:B--2---:R-:W-:Y:S02]  /*4d50*/  LEA R39, R8.reuse, R37, 0x1 ;  /* 0x0000002508277211 */ /* 0x044fe400078e08ff */
[----:B------:R-:W-:Y:S02]  /*4d60*/  LEA.HI.X.SX32 R47, R27, R0, 0x1, P2 ;  /* 0x000000001b2f7211 */ /* 0x000fe400010f0eff */
[----:B------:R-:W-:Y:S02]  /*4d70*/  LEA R22, P2, R21, R5, 0x1 ;  /* 0x0000000515167211 */ /* 0x000fe400078408ff */
[----:B------:R-:W-:Y:S02]  /*4d80*/  LEA R41, R8, R39, 0x1 ;  /* 0x0000002708297211 */ /* 0x000fe400078e08ff */
[----:B0-----:R-:W-:-:S03]  /*4d90*/  LEA R56, P0, R49, R5, 0x1 ;  /* 0x0000000531387211 */ /* 0x001fc600078008ff */
[C---:B-1----:R-:W-:Y:S01]  /*4da0*/  IMAD R43, R8.reuse, 0x2, R41 ;  /* 0x00000002082b7824 */ /* 0x042fe200078e0229 */
[-C--:B------:R-:W-:Y:S02]  /*4db0*/  LEA.HI.X.SX32 R57, R49, R0.reuse, 0x1, P0 ;  /* 0x0000000031397211 */ /* 0x080fe400000f0eff */
[----:B------:R-:W-:Y:S02]  /*4dc0*/  LEA R50, P0, R23, R5, 0x1 ;  /* 0x0000000517327211 */ /* 0x000fe400078008ff */
[-C--:B------:R-:W-:Y:S01]  /*4dd0*/  LEA.HI.X.SX32 R49, R25, R0.reuse, 0x1, P1 ;  /* 0x0000000019317211 */ /* 0x080fe200008f0eff */
[----:B------:R-:W-:Y:S01]  /*4de0*/  STL.64 [R1+0x2f0], R56 ;  /* 0x0002f03801007387 */ /* 0x000fe20000100a00 */
[-C--:B------:R-:W-:Y:S02]  /*4df0*/  LEA.HI.X.SX32 R51, R23, R0.reuse, 0x1, P0 ;  /* 0x0000000017337211 */ /* 0x080fe400000f0eff */
[----:B------:R-:W-:Y:S01]  /*4e00*/  LEA.HI.X.SX32 R23, R21, R0, 0x1, P2 ;  /* 0x0000000015177211 */ /* 0x000fe200010f0eff */
[----:B------:R0:W-:Y:S04]  /*4e10*/  STL.64 [R1+0x2e8], R44 ;  /* 0x0002e82c01007387 */ /* 0x0001e80000100a00 */
[----:B------:R-:W-:Y:S04]  /*4e20*/  STL.64 [R1+0x2d8], R50 ;  /* 0x0002d83201007387 */ /* 0x000fe80000100a00 */
[----:B------:R1:W-:Y:S04]  /*4e30*/  STL.64 [R1+0x2d0], R48 ;  /* 0x0002d03001007387 */ /* 0x0003e80000100a00 */
[----:B------:R2:W-:Y:S01]  /*4e40*/  STL.64 [R1+0x2c8], R46 ;  /* 0x0002c82e01007387 */ /* 0x0005e20000100a00 */
[----:B0-----:R-:W-:-:S04]  /*4e50*/  LEA R45, R8, R43, 0x1 ;  /* 0x0000002b082d7211 */ /* 0x001fc800078e08ff */
[C---:B------:R-:W-:Y:S02]  /*4e60*/  LEA R25, R8.reuse, R45, 0x1 ;  /* 0x0000002d08197211 */ /* 0x040fe400078e08ff */
[----:B-1----:R-:W-:Y:S02]  /*4e70*/  LEA R48, P0, R17, R5, 0x1 ;  /* 0x0000000511307211 */ /* 0x002fe400078008ff */
[----:B------:R-:W-:Y:S02]  /*4e80*/  LEA R27, R8, R25, 0x1 ;  /* 0x00000019081b7211 */ /* 0x000fe400078e08ff */
[----:B--2---:R-:W-:Y:S02]  /*4e90*/  LEA R46, P1, R19, R5, 0x1 ;  /* 0x00000005132e7211 */ /* 0x004fe400078208ff */
[-C--:B------:R-:W-:Y:S02]  /*4ea0*/  LEA.HI.X.SX32 R49, R17, R0.reuse, 0x1, P0 ;  /* 0x0000000011317211 */ /* 0x080fe400000f0eff */
[----:B------:R-:W-:-:S02]  /*4eb0*/  LEA.HI.X.SX32 R47, R19, R0, 0x1, P1 ;  /* 0x00000000132f7211 */ /* 0x000fc400008f0eff */
[C---:B------:R-:W-:Y:S01]  /*4ec0*/  LEA R17, R8.reuse, R27, 0x1 ;  /* 0x0000001b08117211 */ /* 0x040fe200078e08ff */
[----:B------:R0:W-:Y:S03]  /*4ed0*/  STL.64 [R1+0x2c0], R48 ;  /* 0x0002c03001007387 */ /* 0x0001e60000100a00 */
[----:B------:R-:W-:Y:S01]  /*4ee0*/  LEA R19, R8, R17, 0x1 ;  /* 0x0000001108137211 */ /* 0x000fe200078e08ff */
[----:B------:R1:W-:Y:S04]  /*4ef0*/  STL.64 [R1+0x2b8], R46 ;  /* 0x0002b82e01007387 */ /* 0x0003e80000100a00 */
[----:B------:R2:W-:Y:S01]  /*4f00*/  STL.64 [R1+0x2b0], R22 ;  /* 0x0002b01601007387 */ /* 0x0005e20000100a00 */
[----:B0-----:R-:W-:-:S04]  /*4f10*/  LEA R48, P0, R11, R5, 0x1 ;  /* 0x000000050b307211 */ /* 0x001fc800078008ff */
[-C--:B------:R-:W-:Y:S02]  /*4f20*/  LEA.HI.X.SX32 R49, R11, R0.reuse, 0x1, P0 ;  /* 0x000000000b317211 */ /* 0x080fe400000f0eff */
[-C--:B-1----:R-:W-:Y:S02]  /*4f30*/  LEA R46, P1, R13, R5.reuse, 0x1 ;  /* 0x000000050d2e7211 */ /* 0x082fe400078208ff */
[-C--:B--2---:R-:W-:Y:S01]  /*4f40*/  LEA R22, P2, R15, R5.reuse, 0x1 ;  /* 0x000000050f167211 */ /* 0x084fe200078408ff */
[----:B------:R-:W-:Y:S01]  /*4f50*/  STL.64 [R1+0x2a8], R48 ;  /* 0x0002a83001007387 */ /* 0x000fe20000100a00 */
[-C--:B------:R-:W-:Y:S02]  /*4f60*/  LEA.HI.X.SX32 R47, R13, R0.reuse, 0x1, P1 ;  /* 0x000000000d2f7211 */ /* 0x080fe400008f0eff */
[----:B------:R-:W-:Y:S02]  /*4f70*/  LEA.HI.X.SX32 R23, R15, R0, 0x1, P2 ;  /* 0x000000000f177211 */ /* 0x000fe400010f0eff */
[----:B------:R-:W-:-:S02]  /*4f80*/  LEA R20, P1, R9, R5, 0x1 ;  /* 0x0000000509147211 */ /* 0x000fc400078208ff */
[----:B------:R-:W-:Y:S01]  /*4f90*/  LEA R10, P2, R29, R5, 0x1 ;  /* 0x000000051d0a7211 */ /* 0x000fe200078408ff */
[----:B------:R0:W-:Y:S01]  /*4fa0*/  STL.64 [R1+0x298], R22 ;  /* 0x0002981601007387 */ /* 0x0001e20000100a00 */
[-C--:B------:R-:W-:Y:S02]  /*4fb0*/  LEA.HI.X.SX32 R21, R9, R0.reuse, 0x1, P1 ;  /* 0x0000000009157211 */ /* 0x080fe400008f0eff */
[----:B------:R-:W-:Y:S01]  /*4fc0*/  LEA.HI.X.SX32 R11, R29, R0, 0x1, P2 ;  /* 0x000000001d0b7211 */ /* 0x000fe200010f0eff */
[----:B------:R-:W-:Y:S01]  /*4fd0*/  STL.64 [R1+0x2a0], R46 ;  /* 0x0002a02e01007387 */ /* 0x000fe20000100a00 */
[----:B------:R-:W-:-:S04]  /*4fe0*/  LEA R13, R8, R19, 0x1 ;  /* 0x00000013080d7211 */ /* 0x000fc800078e08ff */
[----:B------:R-:W-:Y:S02]  /*4ff0*/  LEA R15, R8, R13, 0x1 ;  /* 0x0000000d080f7211 */ /* 0x000fe400078e08ff */
[----:B0-----:R-:W-:-:S04]  /*5000*/  LEA R22, P0, R3, R5, 0x1 ;  /* 0x0000000503167211 */ /* 0x001fc800078008ff */
[----:B------:R-:W-:Y:S02]  /*5010*/  LEA.HI.X.SX32 R23, R3, R0, 0x1, P0 ;  /* 0x0000000003177211 */ /* 0x000fe400000f0eff */
[----:B------:R-:W-:-:S03]  /*5020*/  LEA R3, R8, R15, 0x1 ;  /* 0x0000000f08037211 */ /* 0x000fc600078e08ff */
[----:B------:R0:W-:Y:S01]  /*5030*/  STL.64 [R1+0x290], R22 ;  /* 0x0002901601007387 */ /* 0x0001e20000100a00 */
[----:B------:R-:W-:-:S03]  /*5040*/  LEA R29, R8, R3, 0x1 ;  /* 0x00000003081d7211 */ /* 0x000fc600078e08ff */
[----:B------:R1:W-:Y:S04]  /*5050*/  STL.64 [R1+0x288], R20 ;  /* 0x0002881401007387 */ /* 0x0003e80000100a00 */
[----:B------:R2:W-:Y:S01]  /*5060*/  STL.64 [R1+0x280], R10 ;  /* 0x0002800a01007387 */ /* 0x0005e20000100a00 */
[-C--:B0-----:R-:W-:Y:S02]  /*5070*/  LEA R22, P0, R55, R5.reuse, 0x1 ;  /* 0x0000000537167211 */ /* 0x081fe400078008ff */
[-C--:B-1----:R-:W-:Y:S02]  /*5080*/  LEA R20, P1, R31, R5.reuse, 0x1 ;  /* 0x000000051f147211 */ /* 0x082fe400078208ff */
[----:B------:R-:W-:Y:S02]  /*5090*/  LEA.HI.X.SX32 R23, R55, R0, 0x1, P0 ;  /* 0x0000000037177211 */ /* 0x000fe400000f0eff */
[----:B--2---:R-:W-:-:S02]  /*50a0*/  LEA R10, P2, R33, R5, 0x1 ;  /* 0x00000005210a7211 */ /* 0x004fc400078408ff */
[-C--:B------:R-:W-:Y:S01]  /*50b0*/  LEA.HI.X.SX32 R21, R31, R0.reuse, 0x1, P1 ;  /* 0x000000001f157211 */ /* 0x080fe200008f0eff */
[----:B------:R0:W-:Y:S01]  /*50c0*/  STL.64 [R1+0x278], R22 ;  /* 0x0002781601007387 */ /* 0x0001e20000100a00 */
[----:B------:R-:W-:Y:S02]  /*50d0*/  LEA.HI.X.SX32 R11, R33, R0, 0x1, P2 ;  /* 0x00000000210b7211 */ /* 0x000fe400010f0eff */
[C---:B------:R-:W-:Y:S01]  /*50e0*/  LEA R31, R8.reuse, R29, 0x1 ;  /* 0x0000001d081f7211 */ /* 0x040fe200078e08ff */
[----:B------:R1:W-:Y:S04]  /*50f0*/  STL.64 [R1+0x270], R20 ;  /* 0x0002701401007387 */ /* 0x0003e80000100a00 */
[----:B------:R2:W-:Y:S01]  /*5100*/  STL.64 [R1+0x268], R10 ;  /* 0x0002680a01007387 */ /* 0x0005e20000100a00 */
[----:B------:R-:W-:Y:S01]  /*5110*/  IMAD R33, R8, 0x2, R31 ;  /* 0x0000000208217824 */ /* 0x000fe200078e021f */
[----:B0-----:R-:W-:-:S02]  /*5120*/  LEA R22, P0, R35, R5, 0x1 ;  /* 0x0000000523167211 */ /* 0x001fc400078008ff */
[-C--:B-1----:R-:W-:Y:S02]  /*5130*/  LEA R20, P1, R37, R5.reuse, 0x1 ;  /* 0x0000000525147211 */ /* 0x082fe400078208ff */
[-C--:B------:R-:W-:Y:S02]  /*5140*/  LEA.HI.X.SX32 R23, R35, R0.reuse, 0x1, P0 ;  /* 0x0000000023177211 */ /* 0x080fe400000f0eff */
[----:B--2---:R-:W-:Y:S02]  /*5150*/  LEA R10, P2, R39, R5, 0x1 ;  /* 0x00000005270a7211 */ /* 0x004fe400078408ff */
[-C--:B------:R-:W-:Y:S01]  /*5160*/  LEA.HI.X.SX32 R21, R37, R0.reuse, 0x1, P1 ;  /* 0x0000000025157211 */ /* 0x080fe200008f0eff */
[----:B------:R0:W-:Y:S01]  /*5170*/  STL.64 [R1+0x260], R22 ;  /* 0x0002601601007387 */ /* 0x0001e20000100a00 */
[----:B------:R-:W-:Y:S02]  /*5180*/  LEA.HI.X.SX32 R11, R39, R0, 0x1, P2 ;  /* 0x00000000270b7211 */ /* 0x000fe400010f0eff */
[C---:B------:R-:W-:Y:S01]  /*5190*/  LEA R35, R8.reuse, R33, 0x1 ;  /* 0x0000002108237211 */ /* 0x040fe200078e08ff */
[----:B------:R1:W-:Y:S03]  /*51a0*/  STL.64 [R1+0x258], R20 ;  /* 0x0002581401007387 */ /* 0x0003e60000100a00 */
[----:B------:R-:W-:Y:S01]  /*51b0*/  LEA R37, R8, R35, 0x1 ;  /* 0x0000002308257211 */ /* 0x000fe200078e08ff */
[----:B------:R2:W-:Y:S01]  /*51c0*/  STL.64 [R1+0x250], R10 ;  /* 0x0002500a01007387 */ /* 0x0005e20000100a00 */
[----:B0-----:R-:W-:-:S02]  /*51d0*/  LEA R22, P0, R41, R5, 0x1 ;  /* 0x0000000529167211 */ /* 0x001fc400078008ff */
[-C--:B-1----:R-:W-:Y:S02]  /*51e0*/  LEA R20, P1, R43, R5.reuse, 0x1 ;  /* 0x000000052b147211 */ /* 0x082fe400078208ff */
[-C--:B------:R-:W-:Y:S02]  /*51f0*/  LEA.HI.X.SX32 R23, R41, R0.reuse, 0x1, P0 ;  /* 0x0000000029177211 */ /* 0x080fe400000f0eff */
[-C--:B--2---:R-:W-:Y:S02]  /*5200*/  LEA R10, P2, R45, R5.reuse, 0x1 ;  /* 0x000000052d0a7211 */ /* 0x084fe400078408ff */
[-C--:B------:R-:W-:Y:S02]  /*5210*/  LEA.HI.X.SX32 R21, R43, R0.reuse, 0x1, P1 ;  /* 0x000000002b157211 */ /* 0x080fe400008f0eff */
[----:B------:R-:W-:Y:S02]  /*5220*/  LEA.HI.X.SX32 R11, R45, R0, 0x1, P2 ;  /* 0x000000002d0b7211 */ /* 0x000fe400010f0eff */
[----:B------:R-:W-:-:S02]  /*5230*/  LEA R40, P0, R25, R5, 0x1 ;  /* 0x0000000519287211 */ /* 0x000fc400078008ff */
[-C--:B------:R-:W-:Y:S01]  /*5240*/  LEA R38, P1, R27, R5.reuse, 0x1 ;  /* 0x000000051b267211 */ /* 0x080fe200078208ff */
[----:B------:R0:W-:Y:S01]  /*5250*/  STL.64 [R1+0x238], R10 ;  /* 0x0002380a01007387 */ /* 0x0001e20000100a00 */
[-C--:B------:R-:W-:Y:S02]  /*5260*/  LEA.HI.X.SX32 R41, R25, R0.reuse, 0x1, P0 ;  /* 0x0000000019297211 */ /* 0x080fe400000f0eff */
[----:B------:R-:W-:Y:S01]  /*5270*/  LEA.HI.X.SX32 R39, R27, R0, 0x1, P1 ;  /* 0x000000001b277211 */ /* 0x000fe200008f0eff */
[----:B------:R1:W-:Y:S01]  /*5280*/  STL.64 [R1+0x248], R22 ;  /* 0x0002481601007387 */ /* 0x0003e20000100a00 */
[----:B------:R-:W-:-:S03]  /*5290*/  LEA R26, P1, R13, R5, 0x1 ;  /* 0x000000050d1a7211 */ /* 0x000fc600078208ff */
[----:B------:R2:W-:Y:S01]  /*52a0*/  STL.64 [R1+0x240], R20 ;  /* 0x0002401401007387 */ /* 0x0005e20000100a00 */
[----:B------:R-:W-:Y:S02]  /*52b0*/  LEA.HI.X.SX32 R27, R13, R0, 0x1, P1 ;  /* 0x000000000d1b7211 */ /* 0x000fe400008f0eff */
[----:B------:R-:W-:Y:S01]  /*52c0*/  LEA R16, P1, R29, R5, 0x1 ;  /* 0x000000051d107211 */ /* 0x000fe200078208ff */
[----:B------:R-:W-:Y:S01]  /*52d0*/  STL.64 [R1+0x230], R40 ;  /* 0x0002302801007387 */ /* 0x000fe20000100a00 */
[----:B0-----:R-:W-:-:S03]  /*52e0*/  LEA R11, R8, R37, 0x1 ;  /* 0x00000025080b7211 */ /* 0x001fc600078e08ff */
[----:B------:R0:W-:Y:S01]  /*52f0*/  STL.64 [R1+0x228], R38 ;  /* 0x0002282601007387 */ /* 0x0001e20000100a00 */
[C---:B-1----:R-:W-:Y:S02]  /*5300*/  LEA R23, R8.reuse, R11, 0x1 ;  /* 0x0000000b08177211 */ /* 0x042fe400078e08ff */
[C---:B--2---:R-:W-:Y:S02]  /*5310*/  LEA R20, P2, R17.reuse, R5, 0x1 ;  /* 0x0000000511147211 */ /* 0x044fe400078408ff */
[C---:B------:R-:W-:Y:S02]  /*5320*/  LEA R25, R8.reuse, R23, 0x1 ;  /* 0x0000001708197211 */ /* 0x040fe400078e08ff */
[-C--:B------:R-:W-:Y:S02]  /*5330*/  LEA.HI.X.SX32 R21, R17, R0.reuse, 0x1, P2 ;  /* 0x0000000011157211 */ /* 0x080fe400010f0eff */
[----:B------:R-:W-:Y:S02]  /*5340*/  LEA R9, R8, R25, 0x1 ;  /* 0x0000001908097211 */ /* 0x000fe400078e08ff */
[----:B0-----:R-:W-:Y:S01]  /*5350*/  LEA R38, P0, R19, R5, 0x1 ;  /* 0x0000000513267211 */ /* 0x001fe200078008ff */
[----:B------:R0:W-:Y:S01]  /*5360*/  STL.64 [R1+0x220], R20 ;  /* 0x0002201401007387 */ /* 0x0001e20000100a00 */
[----:B------:R-:W-:-:S02]  /*5370*/  LEA.HI.X.SX32 R17, R29, R0, 0x1, P1 ;  /* 0x000000001d117211 */ /* 0x000fc400008f0eff */
[----:B------:R-:W-:Y:S02]  /*5380*/  LEA.HI.X.SX32 R39, R19, R0, 0x1, P0 ;  /* 0x0000000013277211 */ /* 0x000fe400000f0eff */
[----:B------:R-:W-:-:S03]  /*5390*/  LEA R19, R8, R9, 0x1 ;  /* 0x0000000908137211 */ /* 0x000fc600078e08ff */
[----:B------:R-:W-:Y:S01]  /*53a0*/  STL.64 [R1+0x218], R38 ;  /* 0x0002182601007387 */ /* 0x000fe20000100a00 */
[----:B0-----:R-:W-:-:S03]  /*53b0*/  LEA R20, P2, R15, R5, 0x1 ;  /* 0x000000050f147211 */ /* 0x001fc600078408ff */
[----:B------:R0:W-:Y:S01]  /*53c0*/  STL.64 [R1+0x210], R26 ;  /* 0x0002101a01007387 */ /* 0x0001e20000100a00 */
[----:B------:R-:W-:Y:S02]  /*53d0*/  LEA.HI.X.SX32 R21, R15, R0, 0x1, P2 ;  /* 0x000000000f157211 */ /* 0x000fe400010f0eff */
[----:B------:R-:W-:-:S03]  /*53e0*/  LEA R12, P2, R31, R5, 0x1 ;  /* 0x000000051f0c7211 */ /* 0x000fc600078408ff */
[----:B------:R1:W-:Y:S01]  /*53f0*/  STL.64 [R1+0x208], R20 ;  /* 0x0002081401007387 */ /* 0x0003e20000100a00 */
[-C--:B------:R-:W-:Y:S02]  /*5400*/  LEA.HI.X.SX32 R13, R31, R0.reuse, 0x1, P2 ;  /* 0x000000001f0d7211 */ /* 0x080fe400010f0eff */
[-C--:B------:R-:W-:Y:S02]  /*5410*/  LEA R2, P2, R37, R5.reuse, 0x1 ;  /* 0x0000000525027211 */ /* 0x080fe400078408ff */
[C---:B0-----:R-:W-:Y:S01]  /*5420*/  LEA R26, P0, R3.reuse, R5, 0x1 ;  /* 0x00000005031a7211 */ /* 0x041fe200078008ff */
[----:B------:R0:W-:Y:S03]  /*5430*/  STL.64 [R1+0x1f0], R12 ;  /* 0x0001f00c01007387 */ /* 0x0001e60000100a00 */
[-C--:B------:R-:W-:Y:S02]  /*5440*/  LEA.HI.X.SX32 R27, R3, R0.reuse, 0x1, P0 ;  /* 0x00000000031b7211 */ /* 0x080fe400000f0eff */
[----:B------:R-:W-:-:S02]  /*5450*/  LEA.HI.X.SX32 R3, R37, R0, 0x1, P2 ;  /* 0x0000000025037211 */ /* 0x000fc400010f0eff */
[----:B-1----:R-:W-:Y:S01]  /*5460*/  LEA R21, R8, R19, 0x1 ;  /* 0x0000001308157211 */ /* 0x002fe200078e08ff */
[----:B------:R1:W-:Y:S01]  /*5470*/  STL.64 [R1+0x200], R26 ;  /* 0x0002001a01007387 */ /* 0x0003e20000100a00 */
[----:B------:R-:W-:-:S03]  /*5480*/  MOV R20, 0xff800000 ;  /* 0xff80000000147802 */ /* 0x000fc60000000f00 */
[----:B------:R2:W-:Y:S01]  /*5490*/  STL.64 [R1+0x1f8], R16 ;  /* 0x0001f81001007387 */ /* 0x0005e20000100a00 */
[----:B0-----:R-:W-:-:S04]  /*54a0*/  LEA R13, R8, R21, 0x1 ;  /* 0x00000015080d7211 */ /* 0x001fc800078e08ff */
[----:B------:R-:W-:Y:S02]  /*54b0*/  LEA R15, R8, R13, 0x1 ;  /* 0x0000000d080f7211 */ /* 0x000fe400078e08ff */
[-C--:B-1----:R-:W-:Y:S02]  /*54c0*/  LEA R26, P0, R33, R5.reuse, 0x1 ;  /* 0x00000005211a7211 */ /* 0x082fe400078008ff */
[-C--:B--2---:R-:W-:Y:S02]  /*54d0*/  LEA R16, P1, R35, R5.reuse, 0x1 ;  /* 0x0000000523107211 */ /* 0x084fe400078208ff */
[-C--:B------:R-:W-:Y:S02]  /*54e0*/  LEA.HI.X.SX32 R27, R33, R0.reuse, 0x1, P0 ;  /* 0x00000000211b7211 */ /* 0x080fe400000f0eff */
[----:B------:R-:W-:Y:S02]  /*54f0*/  LEA.HI.X.SX32 R17, R35, R0, 0x1, P1 ;  /* 0x0000000023117211 */ /* 0x000fe400008f0eff */
[----:B------:R-:W-:-:S02]  /*5500*/  LEA R30, P0, R11, R5, 0x1 ;  /* 0x000000050b1e7211 */ /* 0x000fc400078008ff */
[----:B------:R-:W-:Y:S01]  /*5510*/  LEA R28, P1, R23, R5, 0x1 ;  /* 0x00000005171c7211 */ /* 0x000fe200078208ff */
[----:B------:R0:W-:Y:S01]  /*5520*/  STL.64 [R1+0x1e0], R16 ;  /* 0x0001e01001007387 */ /* 0x0001e20000100a00 */
[-C--:B------:R-:W-:Y:S02]  /*5530*/  LEA.HI.X.SX32 R31, R11, R0.reuse, 0x1, P0 ;  /* 0x000000000b1f7211 */ /* 0x080fe400000f0eff */
[----:B------:R-:W-:Y:S01]  /*5540*/  LEA.HI.X.SX32 R29, R23, R0, 0x1, P1 ;  /* 0x00000000171d7211 */ /* 0x000fe200008f0eff */
[----:B------:R1:W-:Y:S04]  /*5550*/  STL.64 [R1+0x1e8], R26 ;  /* 0x0001e81a01007387 */ /* 0x0003e80000100a00 */
[----:B------:R2:W-:Y:S01]  /*5560*/  STL.64 [R1+0x1d8], R2 ;  /* 0x0001d80201007387 */ /* 0x0005e20000100a00 */
[----:B0-----:R-:W-:-:S03]  /*5570*/  IMAD R17, R8, 0x2, R15 ;  /* 0x0000000208117824 */ /* 0x001fc600078e020f */
[----:B------:R-:W-:Y:S01]  /*5580*/  STL.64 [R1+0x1d0], R30 ;  /* 0x0001d01e01007387 */ /* 0x000fe20000100a00 */
[----:B-1----:R-:W-:-:S03]  /*5590*/  LEA R26, P2, R25, R5, 0x1 ;  /* 0x00000005191a7211 */ /* 0x002fc600078408ff */
[----:B------:R0:W-:Y:S01]  /*55a0*/  STL.64 [R1+0x1c8], R28 ;  /* 0x0001c81c01007387 */ /* 0x0001e20000100a00 */
[-C--:B------:R-:W-:Y:S02]  /*55b0*/  LEA.HI.X.SX32 R27, R25, R0.reuse, 0x1, P2 ;  /* 0x00000000191b7211 */ /* 0x080fe400010f0eff */
[C---:B--2---:R-:W-:Y:S02]  /*55c0*/  LEA R3, R8.reuse, R17, 0x1 ;  /* 0x0000001108037211 */ /* 0x044fe400078e08ff */
[C---:B------:R-:W-:Y:S01]  /*55d0*/  LEA R22, P2, R21.reuse, R5, 0x1 ;  /* 0x0000000515167211 */ /* 0x040fe200078408ff */
[----:B------:R1:W-:Y:S01]  /*55e0*/  STL.64 [R1+0x1c0], R26 ;  /* 0x0001c01a01007387 */ /* 0x0003e20000100a00 */
[----:B------:R-:W-:Y:S02]  /*55f0*/  LEA R4, R8, R3, 0x1 ;  /* 0x0000000308047211 */ /* 0x000fe400078e08ff */
[----:B------:R-:W-:Y:S01]  /*5600*/  LEA.HI.X.SX32 R23, R21, R0, 0x1, P2 ;  /* 0x0000000015177211 */ /* 0x000fe200010f0eff */
[----:B------:R-:W-:Y:S01]  /*5610*/  IMAD.MOV.U32 R21, RZ, RZ, -0x800000 ;  /* 0xff800000ff157424 */ /* 0x000fe200078e00ff */
[----:B0-----:R-:W-:-:S02]  /*5620*/  LEA R28, P0, R9, R5, 0x1 ;  /* 0x00000005091c7211 */ /* 0x001fc400078008ff */
[----:B------:R-:W-:Y:S02]  /*5630*/  LEA R11, R8, R4, 0x1 ;  /* 0x00000004080b7211 */ /* 0x000fe400078e08ff */
[-C--:B------:R-:W-:Y:S02]  /*5640*/  LEA.HI.X.SX32 R29, R9, R0.reuse, 0x1, P0 ;  /* 0x00000000091d7211 */ /* 0x080fe400000f0eff */
[-C--:B------:R-:W-:Y:S02]  /*5650*/  LEA R24, P0, R13, R5.reuse, 0x1 ;  /* 0x000000050d187211 */ /* 0x080fe400078008ff */
[-C--:B-1----:R-:W-:Y:S01]  /*5660*/  LEA R26, P1, R19, R5.reuse, 0x1 ;  /* 0x00000005131a7211 */ /* 0x082fe200078208ff */
[----:B------:R-:W-:Y:S01]  /*5670*/  STL.64 [R1+0x1b8], R28 ;  /* 0x0001b81c01007387 */ /* 0x000fe20000100a00 */
[----:B------:R-:W-:Y:S02]  /*5680*/  LEA R18, P2, R17, R5, 0x1 ;  /* 0x0000000511127211 */ /* 0x000fe400078408ff */
[----:B------:R-:W-:-:S02]  /*5690*/  LEA.HI.X.SX32 R27, R19, R0, 0x1, P1 ;  /* 0x00000000131b7211 */ /* 0x000fc400008f0eff */
[-C--:B------:R-:W-:Y:S02]  /*56a0*/  LEA.HI.X.SX32 R25, R13, R0.reuse, 0x1, P0 ;  /* 0x000000000d197211 */ /* 0x080fe400000f0eff */
[C---:B------:R-:W-:Y:S01]  /*56b0*/  LEA R6, R8.reuse, R11, 0x1 ;  /* 0x0000000b08067211 */ /* 0x040fe200078e08ff */
[----:B------:R-:W-:Y:S01]  /*56c0*/  STL.64 [R1+0x1b0], R26 ;  /* 0x0001b01a01007387 */ /* 0x000fe20000100a00 */
[----:B------:R-:W-:Y:S02]  /*56d0*/  LEA.HI.X.SX32 R19, R17, R0, 0x1, P2 ;  /* 0x0000000011137211 */ /* 0x000fe400010f0eff */
[C---:B------:R-:W-:Y:S01]  /*56e0*/  LEA R9, R8.reuse, R6, 0x1 ;  /* 0x0000000608097211 */ /* 0x040fe200078e08ff */
[----:B------:R0:W-:Y:S01]  /*56f0*/  STL.64 [R1+0x1a8], R22 ;  /* 0x0001a81601007387 */ /* 0x0001e20000100a00 */
[C---:B------:R-:W-:Y:S02]  /*5700*/  LEA R12, P2, R11.reuse, R5, 0x1 ;  /* 0x000000050b0c7211 */ /* 0x040fe400078408ff */
[----:B------:R-:W-:Y:S01]  /*5710*/  LEA R10, R8, R9, 0x1 ;  /* 0x00000009080a7211 */ /* 0x000fe200078e08ff */
[----:B------:R-:W-:Y:S01]  /*5720*/  STL.64 [R1+0x1a0], R24 ;  /* 0x0001a01801007387 */ /* 0x000fe20000100a00 */
[----:B------:R-:W-:-:S02]  /*5730*/  LEA.HI.X.SX32 R13, R11, R0, 0x1, P2 ;  /* 0x000000000b0d7211 */ /* 0x000fc400010f0eff */
[----:B------:R-:W-:Y:S01]  /*5740*/  LEA R2, R8, R10, 0x1 ;  /* 0x0000000a08027211 */ /* 0x000fe200078e08ff */
[----:B------:R1:W-:Y:S01]  /*5750*/  STL.64 [R1+0x190], R18 ;  /* 0x0001901201007387 */ /* 0x0003e20000100a00 */
[----:B0-----:R-:W-:-:S04]  /*5760*/  LEA R22, P1, R15, R5, 0x1 ;  /* 0x000000050f167211 */ /* 0x001fc800078208ff */
[-C--:B------:R-:W-:Y:S02]  /*5770*/  LEA.HI.X.SX32 R23, R15, R0.reuse, 0x1, P1 ;  /* 0x000000000f177211 */ /* 0x080fe400008f0eff */
[CC--:B------:R-:W-:Y:S02]  /*5780*/  LEA R14, P1, R4.reuse, R5.reuse, 0x1 ;  /* 0x00000005040e7211 */ /* 0x0c0fe400078208ff */
[C---:B-1----:R-:W-:Y:S01]  /*5790*/  LEA R18, P0, R3.reuse, R5, 0x1 ;  /* 0x0000000503127211 */ /* 0x042fe200078008ff */
[----:B------:R-:W-:Y:S01]  /*57a0*/  STL.64 [R1+0x198], R22 ;  /* 0x0001981601007387 */ /* 0x000fe20000100a00 */
[-C--:B------:R-:W-:Y:S02]  /*57b0*/  LEA.HI.X.SX32 R15, R4, R0.reuse, 0x1, P1 ;  /* 0x00000000040f7211 */ /* 0x080fe400008f0eff */
[----:B------:R-:W-:Y:S02]  /*57c0*/  LEA.HI.X.SX32 R19, R3, R0, 0x1, P0 ;  /* 0x0000000003137211 */ /* 0x000fe400000f0eff */
[----:B------:R-:W-:-:S02]  /*57d0*/  LEA R3, R8, R2, 0x1 ;  /* 0x0000000208037211 */ /* 0x000fc400078e08ff */
[----:B------:R-:W-:Y:S01]  /*57e0*/  LEA R16, P0, R6, R5, 0x1 ;  /* 0x0000000506107211 */ /* 0x000fe200078008ff */
[----:B------:R0:W-:Y:S01]  /*57f0*/  STL.64 [R1+0x188], R18 ;  /* 0x0001881201007387 */ /* 0x0001e20000100a00 */
[----:B------:R-:W-:Y:S02]  /*5800*/  LEA R4, R8, R3, 0x1 ;  /* 0x0000000308047211 */ /* 0x000fe400078e08ff */
[----:B------:R-:W-:Y:S01]  /*5810*/  LEA.HI.X.SX32 R17, R6, R0, 0x1, P0 ;  /* 0x0000000006117211 */ /* 0x000fe200000f0eff */
[----:B------:R1:W-:Y:S01]  /*5820*/  STL.64 [R1+0x180], R14 ;  /* 0x0001800e01007387 */ /* 0x0003e20000100a00 */
[----:B------:R-:W-:-:S03]  /*5830*/  LEA R8, R8, R4, 0x1 ;  /* 0x0000000408087211 */ /* 0x000fc600078e08ff */
[----:B------:R2:W-:Y:S04]  /*5840*/  STL.64 [R1+0x178], R12 ;  /* 0x0001780c01007387 */ /* 0x0005e80000100a00 */
[----:B------:R3:W-:Y:S01]  /*5850*/  STL.64 [R1+0x170], R16 ;  /* 0x0001701001007387 */ /* 0x0007e20000100a00 */
[CC--:B0-----:R-:W-:Y:S02]  /*5860*/  LEA R18, P0, R2.reuse, R5.reuse, 0x1 ;  /* 0x0000000502127211 */ /* 0x0c1fe400078008ff */
[-C--:B-1----:R-:W-:Y:S02]  /*5870*/  LEA R14, P1, R9, R5.reuse, 0x1 ;  /* 0x00000005090e7211 */ /* 0x082fe400078208ff */
[----:B------:R-:W-:Y:S02]  /*5880*/  LEA.HI.X.SX32 R19, R2, R0, 0x1, P0 ;  /* 0x0000000002137211 */ /* 0x000fe400000f0eff */
[----:B--2---:R-:W-:-:S02]  /*5890*/  LEA R12, P2, R10, R5, 0x1 ;  /* 0x000000050a0c7211 */ /* 0x004fc400078408ff */
[-C--:B------:R-:W-:Y:S02]  /*58a0*/  LEA.HI.X.SX32 R15, R9, R0.reuse, 0x1, P1 ;  /* 0x00000000090f7211 */ /* 0x080fe400008f0eff */
[-C--:B------:R-:W-:Y:S02]  /*58b0*/  LEA.HI.X.SX32 R13, R10, R0.reuse, 0x1, P2 ;  /* 0x000000000a0d7211 */ /* 0x080fe400010f0eff */
[C---:B---3--:R-:W-:Y:S01]  /*58c0*/  LEA R16, P1, R3.reuse, R5, 0x1 ;  /* 0x0000000503107211 */ /* 0x048fe200078208ff */
[----:B------:R0:W-:Y:S01]  /*58d0*/  STL.64 [R1+0x168], R14 ;  /* 0x0001680e01007387 */ /* 0x0001e20000100a00 */
[----:B------:R-:W-:Y:S02]  /*58e0*/  MOV R2, RZ ;  /* 0x000000ff00027202 */ /* 0x000fe40000000f00 */
[----:B------:R-:W-:Y:S01]  /*58f0*/  LEA.HI.X.SX32 R17, R3, R0, 0x1, P1 ;  /* 0x0000000003117211 */ /* 0x000fe200008f0eff */
[----:B------:R1:W-:Y:S01]  /*5900*/  STL.64 [R1+0x160], R12 ;  /* 0x0001600c01007387 */ /* 0x0003e20000100a00 */
[----:B------:R-:W-:-:S03]  /*5910*/  MOV R3, 0x3f800000 ;  /* 0x3f80000000037802 */ /* 0x000fc60000000f00 */
[----:B------:R2:W-:Y:S01]  /*5920*/  STL.64 [R1+0x158], R18 ;  /* 0x0001581201007387 */ /* 0x0005e20000100a00 */
[----:B0-----:R-:W-:-:S03]  /*5930*/  LEA R14, P2, R4, R5, 0x1 ;  /* 0x00000005040e7211 */ /* 0x001fc600078408ff */
[----:B------:R0:W-:Y:S01]  /*5940*/  STL.64 [R1+0x150], R16 ;  /* 0x0001501001007387 */ /* 0x0001e20000100a00 */
[----:B-1----:R-:W-:Y:S02]  /*5950*/  LEA R12, P3, R8, R5, 0x1 ;  /* 0x00000005080c7211 */ /* 0x002fe400078608ff */
[-C--:B------:R-:W-:Y:S02]  /*5960*/  LEA.HI.X.SX32 R15, R4, R0.reuse, 0x1, P2 ;  /* 0x00000000040f7211 */ /* 0x080fe400010f0eff */
[----:B------:R-:W-:Y:S02]  /*5970*/  LEA.HI.X.SX32 R13, R8, R0, 0x1, P3 ;  /* 0x00000000080d7211 */ /* 0x000fe400018f0eff */
[----:B------:R-:W-:Y:S01]  /*5980*/  MOV R5, 0x3f800000 ;  /* 0x3f80000000057802 */ /* 0x000fe20000000f00 */
[----:B------:R0:W-:Y:S01]  /*5990*/  STL.64 [R1+0x148], R14 ;  /* 0x0001480e01007387 */ /* 0x0001e20000100a00 */
[----:B------:R-:W-:Y:S02]  /*59a0*/  MOV R4, 0x3f800000 ;  /* 0x3f80000000047802 */ /* 0x000fe40000000f00 */
[----:B------:R-:W-:Y:S01]  /*59b0*/  MOV R0, RZ ;  /* 0x000000ff00007202 */ /* 0x000fe20000000f00 */
[----:B------:R0:W-:Y:S01]  /*59c0*/  STL.64 [R1+0x140], R12 ;  /* 0x0001400c01007387 */ /* 0x0001e20000100a00 */
[----:B--2---:R-:W-:-:S02]  /*59d0*/  MOV R19, 0xff800000 ;  /* 0xff80000000137802 */ /* 0x004fc40000000f00 */
[----:B------:R-:W-:Y:S01]  /*59e0*/  MOV R18, 0xff800000 ;  /* 0xff80000000127802 */ /* 0x000fe20000000f00 */
[----:B------:R0:W-:Y:S04]  /*59f0*/  STL [R1+0x10c], R3 ;  /* 0x00010c0301007387 */ /* 0x0001e80000100800 */
[----:B------:R0:W-:Y:S04]  /*5a00*/  STL [R1+0x108], R5 ;  /* 0x0001080501007387 */ /* 0x0001e80000100800 */
[----:B------:R0:W-:Y:S04]  /*5a10*/  STL [R1+0x104], R4 ;  /* 0x0001040401007387 */ /* 0x0001e80000100800 */
[----:B------:R0:W-:Y:S04]  /*5a20*/  STL [R1+0x100], R3 ;  /* 0x0001000301007387 */ /* 0x0001e80000100800 */
[----:B------:R0:W-:Y:S04]  /*5a30*/  STL [R1], RZ ;  /* 0x000000ff01007387 */ /* 0x0001e80000100800 */
[----:B------:R0:W-:Y:S04]  /*5a40*/  STL [R1+0x4], RZ ;  /* 0x000004ff01007387 */ /* 0x0001e80000100800 */
        /* <DEDUP_REMOVED lines=61> */
[----:B------:R0:W-:Y:S02]  /*5e20*/  STL [R1+0xfc], RZ ;  /* 0x0000fcff01007387 */ /* 0x0001e40000100800 */
.L_x_1:
[----:B------:R-:W2:Y:S04]  /*5e30*/  LDL.64 R10, [R1+0x508] ;  /* 0x00050800010a7983 */ /* 0x000ea80000100a00 */
[----:B------:R-:W3:Y:S04]  /*5e40*/  LDL.64 R24, [R1+0x4f8] ;  /* 0x0004f80001187983 */ /* 0x000ee80000100a00 */
[----:B------:R-:W4:Y:S04]  /*5e50*/  LDL.64 R36, [R1+0x518] ;  /* 0x0005180001247983 */ /* 0x000f280000100a00 */
[----:B------:R-:W5:Y:S04]  /*5e60*/  LDL.64 R48, [R1+0x4e0] ;  /* 0x0004e00001307983 */ /* 0x000f680000100a00 */
[----:B0-----:R-:W5:Y:S04]  /*5e70*/  LDL.64 R4, [R1+0x538] ;  /* 0x0005380001047983 */ /* 0x001f680000100a00 */
[----:B------:R-:W5:Y:S04]  /*5e80*/  LDL.64 R26, [R1+0x530] ;  /* 0x00053000011a7983 */ /* 0x000f680000100a00 */
[----:B------:R-:W5:Y:S04]  /*5e90*/  LDL.64 R12, [R1+0x528] ;  /* 0x00052800010c7983 */ /* 0x000f680000100a00 */
[----:B------:R-:W5:Y:S04]  /*5ea0*/  LDL.64 R8, [R1+0x520] ;  /* 0x0005200001087983 */ /* 0x000f680000100a00 */
[----:B------:R-:W5:Y:S04]  /*5eb0*/  LDL.64 R14, [R1+0x510] ;  /* 0x00051000010e7983 */ /* 0x000f680000100a00 */
[----:B------:R-:W5:Y:S04]  /*5ec0*/  LDL.64 R32, [R1+0x500] ;  /* 0x0005000001207983 */ /* 0x000f680000100a00 */
[----:B------:R-:W5:Y:S04]  /*5ed0*/  LDL.64 R22, [R1+0x4f0] ;  /* 0x0004f00001167983 */ /* 0x000f680000100a00 */
[----:B------:R-:W5:Y:S04]  /*5ee0*/  LDL.64 R16, [R1+0x4e8] ;  /* 0x0004e80001107983 */ /* 0x000f680000100a00 */
[----:B------:R-:W-:Y:S04]  /*5ef0*/  STL [R1+0x6dc], R175 ;  /* 0x0006dcaf01007387 */ /* 0x000fe80000100800 */
        /* <DEDUP_REMOVED lines=21> */
[----:B------:R0:W-:Y:S04]  /*6050*/  STL [R1+0x650], R7 ;  /* 0x0006500701007387 */ /* 0x0001e80000100800 */
[----:B------:R-:W5:Y:S04]  /*6060*/  LDL.64 R34, [R1+0x4d8] ;  /* 0x0004d80001227983 */ /* 0x000f680000100a00 */
[----:B------:R-:W5:Y:S04]  /*6070*/  LDL.64 R28, [R1+0x4d0] ;  /* 0x0004d000011c7983 */ /* 0x000f680000100a00 */
[----:B------:R-:W5:Y:S04]  /*6080*/  LDL.64 R46, [R1+0x4c0] ;  /* 0x0004c000012e7983 */ /* 0x000f680000100a00 */
[----:B------:R-:W5:Y:S04]  /*6090*/  LDL.64 R54, [R1+0x4b0] ;  /* 0x0004b00001367983 */ /* 0x000f680000100a00 */
[----:B------:R-:W5:Y:S04]  /*60a0*/  LDL.64 R56, [R1+0x4c8] ;  /* 0x0004c80001387983 */ /* 0x000f680000100a00 */
        /* <DEDUP_REMOVED lines=24> */
[----:B------:R-:W5:Y:S01]  /*6230*/  LDL.64 R84, [R1+0x3a0] ;  /* 0x0003a00001547983 */ /* 0x000f620000100a00 */
[----:B--2---:R-:W-:-:S04]  /*6240*/  IMAD.WIDE R10, R2, 0x2, R10 ;  /* 0x00000002020a7825 */ /* 0x004fc800078e020a */
[C---:B---3--:R-:W-:Y:S02]  /*6250*/  IMAD.WIDE R40, R2.reuse, 0x2, R24 ;  /* 0x0000000202287825 */ /* 0x048fe400078e0218 */
[----:B------:R5:W2:Y:S02]  /*6260*/  LDG.E.U16 R25, desc[UR40][R10.64] ;  /* 0x000000280a197981 */ /* 0x000aa4000c1e1500 */
[C---:B----4-:R-:W-:Y:S02]  /*6270*/  IMAD.WIDE R38, R2.reuse, 0x2, R36 ;  /* 0x0000000202267825 */ /* 0x050fe400078e0224 */
[----:B------:R-:W3:Y:S04]  /*6280*/  LDL.64 R36, [R1+0x490] ;  /* 0x0004900001247983 */ /* 0x000ee80000100a00 */
[----:B------:R-:W4:Y:S01]  /*6290*/  LDG.E.U16 R40, desc[UR40][R40.64] ;  /* 0x0000002828287981 */ /* 0x000f22000c1e1500 */
[----:B-----5:R-:W-:-:S03]  /*62a0*/  IMAD.WIDE R10, R2, 0x2, R48 ;  /* 0x00000002020a7825 */ /* 0x020fc600078e0230 */
[----:B------:R-:W5:Y:S01]  /*62b0*/  LDL.64 R48, [R1+0x480] ;  /* 0x0004800001307983 */ /* 0x000f620000100a00 */
[----:B------:R-:W-:-:S03]  /*62c0*/  IMAD.WIDE R30, R2, 0x2, R26 ;  /* 0x00000002021e7825 */ /* 0x000fc600078e021a */
[----:B------:R-:W2:Y:S01]  /*62d0*/  LDG.E.U16 R11, desc[UR40][R10.64] ;  /* 0x000000280a0b7981 */ /* 0x000ea2000c1e1500 */
[----:B------:R-:W-:-:S03]  /*62e0*/  IMAD.WIDE R26, R2, 0x2, R12 ;  /* 0x00000002021a7825 */ /* 0x000fc600078e020c */
[----:B------:R-:W4:Y:S01]  /*62f0*/  LDG.E.U16 R38, desc[UR40][R38.64] ;  /* 0x0000002826267981 */ /* 0x000f22000c1e1500 */
[----:B------:R-:W-:-:S03]  /*6300*/  IMAD.WIDE R8, R2, 0x2, R8 ;  /* 0x0000000202087825 */ /* 0x000fc600078e0208 */
[----:B------:R-:W2:Y:S01]  /*6310*/  LDG.E.U16 R30, desc[UR40][R30.64] ;  /* 0x000000281e1e7981 */ /* 0x000ea2000c1e1500 */
[----:B------:R-:W-:-:S03]  /*6320*/  IMAD.WIDE R14, R2, 0x2, R14 ;  /* 0x00000002020e7825 */ /* 0x000fc600078e020e */
[----:B------:R0:W2:Y:S04]  /*6330*/  LDG.E.U16 R13, desc[UR40][R8.64] ;  /* 0x00000028080d7981 */ /* 0x0000a8000c1e1500 */
[----:B------:R-:W2:Y:S01]  /*6340*/  LDG.E.U16 R26, desc[UR40][R26.64] ;  /* 0x000000281a1a7981 */ /* 0x000ea2000c1e1500 */
[----:B0-----:R-:W-:-:S03]  /*6350*/  IMAD.WIDE R8, R2, 0x2, R32 ;  /* 0x0000000202087825 */ /* 0x001fc600078e0220 */
[----:B------:R0:W2:Y:S01]  /*6360*/  LDG.E.U16 R33, desc[UR40][R14.64] ;  /* 0x000000280e217981 */ /* 0x0000a2000c1e1500 */
[----:B------:R-:W-:-:S03]  /*6370*/  IMAD.WIDE R16, R2, 0x2, R16 ;  /* 0x0000000202107825 */ /* 0x000fc600078e0210 */
[----:B------:R1:W2:Y:S01]  /*6380*/  LDG.E.U16 R12, desc[UR40][R8.64] ;  /* 0x00000028080c7981 */ /* 0x0002a2000c1e1500 */
[----:B------:R-:W-:-:S03]  /*6390*/  IMAD.WIDE R22, R2, 0x2, R22 ;  /* 0x0000000202167825 */ /* 0x000fc600078e0216 */
[----:B------:R1:W2:Y:S01]  /*63a0*/  LDG.E.U16 R24, desc[UR40][R16.64] ;  /* 0x0000002810187981 */ /* 0x0002a2000c1e1500 */
[----:B0-----:R-:W-:-:S03]  /*63b0*/  IMAD.WIDE R14, R2, 0x2, R34 ;  /* 0x00000002020e7825 */ /* 0x001fc600078e0222 */
[----:B------:R-:W2:Y:S01]  /*63c0*/  LDG.E.U16 R35, desc[UR40][R22.64] ;  /* 0x0000002816237981 */ /* 0x000ea2000c1e1500 */
[----:B-1----:R-:W-:-:S03]  /*63d0*/  IMAD.WIDE R8, R2, 0x2, R28 ;  /* 0x0000000202087825 */ /* 0x002fc600078e021c */
[----:B------:R0:W2:Y:S01]  /*63e0*/  LDG.E.U16 R41, desc[UR40][R14.64] ;  /* 0x000000280e297981 */ /* 0x0000a2000c1e1500 */
[----:B------:R-:W-:-:S03]  /*63f0*/  IMAD.WIDE R16, R2, 0x2, R46 ;  /* 0x0000000202107825 */ /* 0x000fc600078e022e */
[----:B------:R-:W4:Y:S04]  /*6400*/  LDL.64 R46, [R1+0x478] ;  /* 0x00047800012e7983 */ /* 0x000f280000100a00 */
[----:B------:R1:W2:Y:S01]  /*6410*/  LDG.E.U16 R29, desc[UR40][R8.64] ;  /* 0x00000028081d7981 */ /* 0x0002a2000c1e1500 */
[----:B0-----:R-:W-:-:S03]  /*6420*/  IMAD.WIDE R14, R2, 0x2, R54 ;  /* 0x00000002020e7825 */ /* 0x001fc600078e0236 */
[----:B------:R-:W2:Y:S01]  /*6430*/  LDL.64 R54, [R1+0x458] ;  /* 0x0004580001367983 */ /* 0x000ea20000100a00 */
[----:B------:R-:W-:-:S03]  /*6440*/  IMAD.WIDE R22, R2, 0x2, R56 ;  /* 0x0000000202167825 */ /* 0x000fc600078e0238 */
[----:B------:R-:W2:Y:S01]  /*6450*/  LDL.64 R56, [R1+0x430] ;  /* 0x0004300001387983 */ /* 0x000ea20000100a00 */
[----:B-1----:R-:W-:-:S03]  /*6460*/  IMAD.WIDE R8, R2, 0x2, R52 ;  /* 0x0000000202087825 */ /* 0x002fc600078e0234 */
[----:B------:R-:W2:Y:S04]  /*6470*/  LDL.64 R52, [R1+0x428] ;  /* 0x0004280001347983 */ /* 0x000ea80000100a00 */
[----:B------:R0:W2:Y:S01]  /*6480*/  LDG.E.U16 R10, desc[UR40][R16.64] ;  /* 0x00000028100a7981 */ /* 0x0000a2000c1e1500 */
[----:B------:R-:W-:-:S03]  /*6490*/  IMAD.WIDE R44, R2, 0x2, R44 ;  /* 0x00000002022c7825 */ /* 0x000fc600078e022c */
[----:B------:R-:W2:Y:S04]  /*64a0*/  LDG.E.U16 R32, desc[UR40][R14.64] ;  /* 0x000000280e207981 */ /* 0x000ea8000c1e1500 */
[----:B------:R-:W2:Y:S01]  /*64b0*/  LDG.E.U16 R23, desc[UR40][R22.64] ;  /* 0x0000002816177981 */ /* 0x000ea2000c1e1500 */
[----:B0-----:R-:W-:-:S03]  /*64c0*/  IMAD.WIDE R16, R2, 0x2, R6 ;  /* 0x0000000202107825 */ /* 0x001fc600078e0206 */
[----:B------:R-:W2:Y:S04]  /*64d0*/  LDL.64 R6, [R1+0x418] ;  /* 0x0004180001067983 */ /* 0x000ea80000100a00 */
[----:B------:R0:W2:Y:S04]  /*64e0*/  LDG.E.U16 R39, desc[UR40][R44.64] ;  /* 0x000000282c277981 */ /* 0x0000a8000c1e1500 */
[----:B------:R1:W2:Y:S01]  /*64f0*/  LDG.E.U16 R22, desc[UR40][R8.64] ;  /* 0x0000002808167981 */ /* 0x0002a2000c1e1500 */
[----:B------:R-:W-:-:S03]  /*6500*/  IMAD.WIDE R42, R2, 0x2, R42 ;  /* 0x00000002022a7825 */ /* 0x000fc600078e022a */
[----:B------:R-:W2:Y:S01]  /*6510*/  LDG.E.U16 R17, desc[UR40][R16.64] ;  /* 0x0000002810117981 */ /* 0x000ea2000c1e1500 */
[----:B0-----:R-:W-:-:S03]  /*6520*/  IMAD.WIDE R44, R2, 0x2, R62 ;  /* 0x00000002022c7825 */ /* 0x001fc600078e023e */
[----:B------:R-:W2:Y:S01]  /*6530*/  LDL.64 R62, [R1+0x3b8] ;  /* 0x0003b800013e7983 */ /* 0x000ea20000100a00 */
[----:B-1----:R-:W-:-:S03]  /*6540*/  IMAD.WIDE R8, R2, 0x2, R50 ;  /* 0x0000000202087825 */ /* 0x002fc600078e0232 */
[----:B------:R-:W2:Y:S04]  /*6550*/  LDL.64 R50, [R1+0x408] ;  /* 0x0004080001327983 */ /* 0x000ea80000100a00 */
[----:B------:R-:W2:Y:S04]  /*6560*/  LDG.E.U16 R9, desc[UR40][R8.64] ;  /* 0x0000002808097981 */ /* 0x000ea8000c1e1500 */
[----:B------:R-:W2:Y:S04]  /*6570*/  LDG.E.U16 R42, desc[UR40][R42.64] ;  /* 0x000000282a2a7981 */ /* 0x000ea8000c1e1500 */
[----:B------:R-:W2:Y:S01]  /*6580*/  LDG.E.U16 R31, desc[UR40][R44.64] ;  /* 0x000000282c1f7981 */ /* 0x000ea2000c1e1500 */
[----:B---3--:R-:W-:-:S05]  /*6590*/  IMAD.WIDE R36, R2, 0x2, R36 ;  /* 0x0000000202247825 */ /* 0x008fca00078e0224 */
[----:B------:R0:W3:Y:S01]  /*65a0*/  LDG.E.U16 R34, desc[UR40][R36.64] ;  /* 0x0000002824227981 */ /* 0x0000e2000c1e1500 */
[----:B-----5:R-:W-:-:S03]  /*65b0*/  IMAD.WIDE R14, R2, 0x2, R48 ;  /* 0x00000002020e7825 */ /* 0x020fc600078e0230 */
[----:B------:R-:W5:Y:S04]  /*65c0*/  LDL.64 R48, [R1+0x3f8] ;  /* 0x0003f80001307983 */ /* 0x000f680000100a00 */
[----:B------:R1:W3:Y:S01]  /*65d0*/  LDG.E.U16 R8, desc[UR40][R14.64] ;  /* 0x000000280e087981 */ /* 0x0002e2000c1e1500 */
[----:B0-----:R-:W-:-:S03]  /*65e0*/  IMAD.WIDE R36, R2, 0x2, R60 ;  /* 0x0000000202247825 */ /* 0x001fc600078e023c */
[----:B------:R-:W3:Y:S04]  /*65f0*/  LDL.64 R60, [R1+0x398] ;  /* 0x00039800013c7983 */ /* 0x000ee80000100a00 */
[----:B------:R-:W3:Y:S01]  /*6600*/  LDG.E.U16 R16, desc[UR40][R36.64] ;  /* 0x0000002824107981 */ /* 0x000ee2000c1e1500 */
[----:B-1----:R-:W-:-:S03]  /*6610*/  IMAD.WIDE R14, R2, 0x2, R58 ;  /* 0x00000002020e7825 */ /* 0x002fc600078e023a */
[----:B------:R-:W3:Y:S04]  /*6620*/  LDL.64 R58, [R1+0x378] ;  /* 0x00037800013a7983 */ /* 0x000ee80000100a00 */
[----:B------:R0:W3:Y:S02]  /*6630*/  LDG.E.U16 R28, desc[UR40][R14.64] ;  /* 0x000000280e1c7981 */ /* 0x0000e4000c1e1500 */
[C---:B0-----:R-:W-:Y:S02]  /*6640*/  IMAD.WIDE R14, R2.reuse, 0x2, R74 ;  /* 0x00000002020e7825 */ /* 0x041fe400078e024a */
[----:B------:R-:W3:Y:S04]  /*6650*/  LDL.64 R74, [R1+0x3e0] ;  /* 0x0003e000014a7983 */ /* 0x000ee80000100a00 */
[----:B------:R-:W3:Y:S01]  /*6660*/  LDG.E.U16 R15, desc[UR40][R14.64] ;  /* 0x000000280e0f7981 */ /* 0x000ee2000c1e1500 */
[----:B----4-:R-:W-:-:S05]  /*6670*/  IMAD.WIDE R46, R2, 0x2, R46 ;  /* 0x00000002022e7825 */ /* 0x010fca00078e022e */
[----:B------:R0:W4:Y:S01]  /*6680*/  LDG.E.U16 R43, desc[UR40][R46.64] ;  /* 0x000000282e2b7981 */ /* 0x000122000c1e1500 */
[----:B--2---:R-:W-:-:S04]  /*6690*/  IMAD.WIDE R54, R2, 0x2, R54 ;  /* 0x0000000202367825 */ /* 0x004fc800078e0236 */
[C---:B------:R-:W-:Y:S02]  /*66a0*/  IMAD.WIDE R44, R2.reuse, 0x2, R56 ;  /* 0x00000002022c7825 */ /* 0x040fe400078e0238 */
[----:B------:R-:W2:Y:S02]  /*66b0*/  LDG.E.U16 R54, desc[UR40][R54.64] ;  /* 0x0000002836367981 */ /* 0x000ea4000c1e1500 */
[C---:B0-----:R-:W-:Y:S02]  /*66c0*/  IMAD.WIDE R46, R2.reuse, 0x2, R72 ;  /* 0x00000002022e7825 */ /* 0x041fe400078e0248 */
[----:B------:R-:W4:Y:S02]  /*66d0*/  LDL.64 R72, [R1+0x388] ;  /* 0x0003880001487983 */ /* 0x000f240000100a00 */
[C---:B------:R-:W-:Y:S02]  /*66e0*/  IMAD.WIDE R36, R2.reuse, 0x2, R52 ;  /* 0x0000000202247825 */ /* 0x040fe400078e0234 */
[----:B------:R-:W2:Y:S04]  /*66f0*/  LDL.64 R52, [R1+0x358] ;  /* 0x0003580001347983 */ /* 0x000ea80000100a00 */
[----:B------:R0:W4:Y:S04]  /*6700*/  LDG.E.U16 R55, desc[UR40][R46.64] ;  /* 0x000000282e377981 */ /* 0x000128000c1e1500 */
[----:B------:R1:W4:Y:S01]  /*6710*/  LDG.E.U16 R14, desc[UR40][R36.64] ;  /* 0x00000028240e7981 */ /* 0x000322000c1e1500 */
[----:B------:R-:W-:-:S03]  /*6720*/  IMAD.WIDE R56, R2, 0x2, R6 ;  /* 0x0000000202387825 */ /* 0x000fc600078e0206 */
[----:B------:R1:W4:Y:S01]  /*6730*/  LDG.E.U16 R6, desc[UR40][R44.64] ;  /* 0x000000282c067981 */ /* 0x000322000c1e1500 */
[----:B0-----:R-:W-:-:S03]  /*6740*/  IMAD.WIDE R46, R2, 0x2, R66 ;  /* 0x00000002022e7825 */ /* 0x001fc600078e0242 */
[----:B------:R-:W4:Y:S01]  /*6750*/  LDL.64 R66, [R1+0x370] ;  /* 0x0003700001427983 */ /* 0x000f220000100a00 */
[----:B-1----:R-:W-:-:S03]  /*6760*/  IMAD.WIDE R36, R2, 0x2, R70 ;  /* 0x0000000202247825 */ /* 0x002fc600078e0246 */
[----:B------:R-:W4:Y:S01]  /*6770*/  LDL.64 R70, [R1+0x368] ;  /* 0x0003680001467983 */ /* 0x000f220000100a00 */
[----:B------:R-:W-:-:S03]  /*6780*/  IMAD.WIDE R44, R2, 0x2, R64 ;  /* 0x00000002022c7825 */ /* 0x000fc600078e0240 */
[----:B------:R-:W4:Y:S04]  /*6790*/  LDL.64 R64, [R1+0x350] ;  /* 0x0003500001407983 */ /* 0x000f280000100a00 */
[----:B------:R0:W4:Y:S01]  /*67a0*/  LDG.E.U16 R27, desc[UR40][R44.64] ;  /* 0x000000282c1b7981 */ /* 0x000122000c1e1500 */
[----:B------:R-:W-:-:S03]  /*67b0*/  IMAD.WIDE R4, R2, 0x2, R4 ;  /* 0x0000000202047825 */ /* 0x000fc600078e0204 */
[----:B------:R-:W4:Y:S01]  /*67c0*/  LDG.E.U16 R56, desc[UR40][R56.64] ;  /* 0x0000002838387981 */ /* 0x000f22000c1e1500 */
[----:B------:R-:W-:-:S03]  /*67d0*/  IMAD.WIDE R50, R2, 0x2, R50 ;  /* 0x0000000202327825 */ /* 0x000fc600078e0232 */
[----:B------:R-:W4:Y:S01]  /*67e0*/  LDG.E.U16 R36, desc[UR40][R36.64] ;  /* 0x0000002824247981 */ /* 0x000f22000c1e1500 */
[----:B0-----:R-:W-:-:S03]  /*67f0*/  IMAD.WIDE R44, R2, 0x2, R68 ;  /* 0x00000002022c7825 */ /* 0x001fc600078e0244 */
[----:B------:R-:W4:Y:S04]  /*6800*/  LDL.64 R68, [R1+0x348] ;  /* 0x0003480001447983 */ /* 0x000f280000100a00 */
[----:B------:R-:W4:Y:S04]  /*6810*/  LDG.E.U16 R4, desc[UR40][R4.64] ;  /* 0x0000002804047981 */ /* 0x000f28000c1e1500 */
[----:B------:R0:W4:Y:S04]  /*6820*/  LDG.E.U16 R37, desc[UR40][R46.64] ;  /* 0x000000282e257981 */ /* 0x000128000c1e1500 */
[----:B------:R-:W4:Y:S01]  /*6830*/  LDG.E.U16 R5, desc[UR40][R50.64] ;  /* 0x0000002832057981 */ /* 0x000f22000c1e1500 */
[----:B0-----:R-:W-:-:S04]  /*6840*/  IMAD.WIDE R46, R2, 0x2, R62 ;  /* 0x00000002022e7825 */ /* 0x001fc800078e023e */
[----:B-----5:R-:W-:-:S05]  /*6850*/  IMAD.WIDE R48, R2, 0x2, R48 ;  /* 0x0000000202307825 */ /* 0x020fca00078e0230 */
[----:B------:R3:W5:Y:S02]  /*6860*/  LDG.E.U16 R57, desc[UR40][R48.64] ;  /* 0x0000002830397981 */ /* 0x000764000c1e1500 */
[----:B---3--:R-:W-:-:S04]  /*6870*/  IMAD.WIDE R48, R2, 0x2, R60 ;  /* 0x0000000202307825 */ /* 0x008fc800078e023c */
[C---:B------:R-:W-:Y:S01]  /*6880*/  IMAD.WIDE R50, R2.reuse, 0x2, R58 ;  /* 0x0000000202327825 */ /* 0x040fe200078e023a */
[----:B------:R0:W3:Y:S04]  /*6890*/  LDG.E.U16 R60, desc[UR40][R48.64] ;  /* 0x00000028303c7981 */ /* 0x0000e8000c1e1500 */
[----:B------:R1:W3:Y:S04]  /*68a0*/  LDG.E.U16 R58, desc[UR40][R44.64] ;  /* 0x000000282c3a7981 */ /* 0x0002e8000c1e1500 */
[----:B------:R1:W3:Y:S01]  /*68b0*/  LDG.E.U16 R59, desc[UR40][R46.64] ;  /* 0x000000282e3b7981 */ /* 0x0002e2000c1e1500 */
[----:B0-----:R-:W-:-:S03]  /*68c0*/  IMAD.WIDE R48, R2, 0x2, R78 ;  /* 0x0000000202307825 */ /* 0x001fc600078e024e */
[----:B------:R-:W5:Y:S01]  /*68d0*/  LDL.64 R78, [R1+0x340] ;  /* 0x00034000014e7983 */ /* 0x000f620000100a00 */
[----:B-1----:R-:W-:-:S03]  /*68e0*/  IMAD.WIDE R44, R2, 0x2, R82 ;  /* 0x00000002022c7825 */ /* 0x002fc600078e0252 */
[----:B------:R-:W3:Y:S01]  /*68f0*/  LDL.64 R82, [R1+0x380] ;  /* 0x0003800001527983 */ /* 0x000ee20000100a00 */
[----:B------:R-:W-:-:S03]  /*6900*/  IMAD.WIDE R46, R2, 0x2, R80 ;  /* 0x00000002022e7825 */ /* 0x000fc600078e0250 */
[----:B------:R-:W3:Y:S04]  /*6910*/  LDL.64 R80, [R1+0x360] ;  /* 0x0003600001507983 */ /* 0x000ee80000100a00 */
[----:B------:R-:W3:Y:S04]  /*6920*/  LDG.E.U16 R61, desc[UR40][R50.64] ;  /* 0x00000028323d7981 */ /* 0x000ee8000c1e1500 */
[----:B------:R0:W3:Y:S04]  /*6930*/  LDG.E.U16 R63, desc[UR40][R44.64] ;  /* 0x000000282c3f7981 */ /* 0x0000e8000c1e1500 */
[----:B------:R-:W-:Y:S04]  /*6940*/  STL [R1+0x654], R2 ;  /* 0x0006540201007387 */ /* 0x000fe80000100800 */
[----:B------:R-:W3:Y:S01]  /*6950*/  LDL.64 R194, [R1+0x310] ;  /* 0x0003100001c27983 */ /* 0x000ee20000100a00 */
[----:B0-----:R-:W-:-:S03]  /*6960*/  IMAD.WIDE R44, R2, 0x2, R96 ;  /* 0x00000002022c7825 */ /* 0x001fc600078e0260 */
[----:B------:R-:W3:Y:S01]  /*6970*/  LDL.64 R190, [R1+0x278] ;  /* 0x0002780001be7983 */ /* 0x000ee20000100a00 */
[C---:B--2---:R-:W-:Y:S01]  /*6980*/  IMAD.WIDE R52, R2.reuse, 0x2, R52 ;  /* 0x0000000202347825 */ /* 0x044fe200078e0234 */
[----:B------:R-:W0:Y:S04]  /*6990*/  S2R R7, SR_TID.X ;  /* 0x0000000000077919 */ /* 0x000e280000002100 */
[----:B------:R1:W2:Y:S04]  /*69a0*/  LDG.E.U16 R62, desc[UR40][R52.64] ;  /* 0x00000028343e7981 */ /* 0x0002a8000c1e1500 */
[----:B------:R-:W2:Y:S04]  /*69b0*/  LDL.64 R220, [R1+0x338] ;  /* 0x0003380001dc7983 */ /* 0x000ea80000100a00 */
[----:B------:R-:W2:Y:S01]  /*69c0*/  LDL.64 R218, [R1+0x330] ;  /* 0x0003300001da7983 */ /* 0x000ea20000100a00 */
[----:B----4-:R-:W-:-:S03]  /*69d0*/  IMAD.WIDE R50, R2, 0x2, R66 ;  /* 0x0000000202327825 */ /* 0x010fc600078e0242 */
[----:B------:R-:W4:Y:S04]  /*69e0*/  LDL.64 R202, [R1+0x2f8] ;  /* 0x0002f80001ca7983 */ /* 0x000f280000100a00 */
[----:B------:R0:W4:Y:S01]  /*69f0*/  LDG.E.U16 R66, desc[UR40][R50.64] ;  /* 0x0000002832427981 */ /* 0x000122000c1e1500 */
[----:B-1----:R-:W-:-:S03]  /*6a00*/  IMAD.WIDE R52, R2, 0x2, R64 ;  /* 0x0000000202347825 */ /* 0x002fc600078e0240 */
[----:B------:R-:W4:Y:S04]  /*6a10*/  LDL.64 R210, [R1+0x318] ;  /* 0x0003180001d27983 */ /* 0x000f280000100a00 */
[----:B------:R1:W4:Y:S01]  /*6a20*/  LDG.E.U16 R64, desc[UR40][R46.64] ;  /* 0x000000282e407981 */ /* 0x000322000c1e1500 */
[----:B0-----:R-:W-:-:S03]  /*6a30*/  IMAD.WIDE R50, R2, 0x2, R70 ;  /* 0x0000000202327825 */ /* 0x001fc600078e0246 */
[----:B------:R0:W4:Y:S04]  /*6a40*/  LDG.E.U16 R65, desc[UR40][R48.64] ;  /* 0x0000002830417981 */ /* 0x000128000c1e1500 */
[----:B------:R0:W4:Y:S01]  /*6a50*/  LDG.E.U16 R67, desc[UR40][R52.64] ;  /* 0x0000002834437981 */ /* 0x000122000c1e1500 */
[----:B-1----:R-:W-:-:S03]  /*6a60*/  IMAD.WIDE R46, R2, 0x2, R94 ;  /* 0x00000002022e7825 */ /* 0x002fc600078e025e */
[----:B------:R-:W4:Y:S01]  /*6a70*/  LDG.E.U16 R71, desc[UR40][R50.64] ;  /* 0x0000002832477981 */ /* 0x000f22000c1e1500 */
[----:B0-----:R-:W-:-:S03]  /*6a80*/  IMAD.WIDE R48, R2, 0x2, R72 ;  /* 0x0000000202307825 */ /* 0x001fc600078e0248 */
[----:B------:R-:W4:Y:S01]  /*6a90*/  LDL.64 R178, [R1+0x2d8] ;  /* 0x0002d80001b27983 */ /* 0x000f220000100a00 */
[----:B------:R-:W-:-:S03]  /*6aa0*/  IMAD.WIDE R52, R2, 0x2, R68 ;  /* 0x0000000202347825 */ /* 0x000fc600078e0244 */
[----:B------:R0:W4:Y:S04]  /*6ab0*/  LDG.E.U16 R68, desc[UR40][R44.64] ;  /* 0x000000282c447981 */ /* 0x000128000c1e1500 */
[----:B------:R1:W4:Y:S04]  /*6ac0*/  LDG.E.U16 R69, desc[UR40][R46.64] ;  /* 0x000000282e457981 */ /* 0x000328000c1e1500 */
[----:B------:R1:W4:Y:S04]  /*6ad0*/  LDG.E.U16 R70, desc[UR40][R48.64] ;  /* 0x0000002830467981 */ /* 0x000328000c1e1500 */
[----:B------:R1:W4:Y:S01]  /*6ae0*/  LDG.E.U16 R72, desc[UR40][R52.64] ;  /* 0x0000002834487981 */ /* 0x000322000c1e1500 */
[----:B0-----:R-:W-:-:S03]  /*6af0*/  IMAD.WIDE R44, R2, 0x2, R92 ;  /* 0x00000002022c7825 */ /* 0x001fc600078e025c */
[----:B------:R-:W4:Y:S01]  /*6b00*/  LDL.64 R214, [R1+0x298] ;  /* 0x0002980001d67983 */ /* 0x000f220000100a00 */
[----:B-1----:R-:W-:-:S03]  /*6b10*/  IMAD.WIDE R46, R2, 0x2, R90 ;  /* 0x00000002022e7825 */ /* 0x002fc600078e025a */
[----:B------:R0:W4:Y:S01]  /*6b20*/  LDG.E.U16 R73, desc[UR40][R44.64] ;  /* 0x000000282c497981 */ /* 0x000122000c1e1500 */
[----:B------:R-:W-:-:S03]  /*6b30*/  IMAD.WIDE R48, R2, 0x2, R88 ;  /* 0x0000000202307825 */ /* 0x000fc600078e0258 */
[----:B------:R-:W4:Y:S01]  /*6b40*/  LDL.64 R186, [R1+0x258] ;  /* 0x0002580001ba7983 */ /* 0x000f220000100a00 */
[----:B------:R-:W-:-:S03]  /*6b50*/  IMAD.WIDE R50, R2, 0x2, R76 ;  /* 0x0000000202327825 */ /* 0x000fc600078e024c */
[----:B------:R-:W4:Y:S01]  /*6b60*/  LDL.64 R206, [R1+0x238] ;  /* 0x0002380001ce7983 */ /* 0x000f220000100a00 */
[----:B------:R-:W-:-:S03]  /*6b70*/  IMAD.WIDE R52, R2, 0x2, R74 ;  /* 0x0000000202347825 */ /* 0x000fc600078e024a */
[----:B------:R1:W4:Y:S01]  /*6b80*/  LDG.E.U16 R74, desc[UR40][R46.64] ;  /* 0x000000282e4a7981 */ /* 0x000322000c1e1500 */
[----:B0-----:R-:W-:-:S03]  /*6b90*/  IMAD.WIDE R44, R2, 0x2, R86 ;  /* 0x00000002022c7825 */ /* 0x001fc600078e0256 */
[----:B------:R-:W4:Y:S04]  /*6ba0*/  LDG.E.U16 R75, desc[UR40][R48.64] ;  /* 0x00000028304b7981 */ /* 0x000f28000c1e1500 */
[----:B------:R-:W4:Y:S01]  /*6bb0*/  LDG.E.U16 R76, desc[UR40][R50.64] ;  /* 0x00000028324c7981 */ /* 0x000f22000c1e1500 */
[----:B-1----:R-:W-:-:S03]  /*6bc0*/  IMAD.WIDE R46, R2, 0x2, R84 ;  /* 0x00000002022e7825 */ /* 0x002fc600078e0254 */
[----:B------:R-:W4:Y:S04]  /*6bd0*/  LDG.E.U16 R77, desc[UR40][R52.64] ;  /* 0x00000028344d7981 */ /* 0x000f28000c1e1500 */
[----:B------:R0:W4:Y:S04]  /*6be0*/  LDG.E.U16 R44, desc[UR40][R44.64] ;  /* 0x000000282c2c7981 */ /* 0x000128000c1e1500 */
[----:B------:R-:W4:Y:S01]  /*6bf0*/  LDG.E.U16 R46, desc[UR40][R46.64] ;  /* 0x000000282e2e7981 */ /* 0x000f22000c1e1500 */
[----:B------:R-:W-:-:S03]  /*6c00*/  LOP3.LUT P0, RZ, R7, 0x80, RZ, 0xc0, !PT ;  /* 0x0000008007ff7812 */ /* 0x000fc6000780c0ff */
[----:B------:R-:W4:Y:S01]  /*6c10*/  LDL.64 R182, [R1+0x1f8] ;  /* 0x0001f80001b67983 */ /* 0x000f220000100a00 */
[----:B------:R-:W-:Y:S02]  /*6c20*/  SEL R3, RZ, 0x90, !P0 ;  /* 0x00000090ff037807 */ /* 0x000fe40004000000 */
[----:B0-----:R-:W-:Y:S01]  /*6c30*/  SHF.L.U32 R45, R7, 0x1, RZ ;  /* 0x00000001072d7819 */ /* 0x001fe200000006ff */
[----:B------:R-:W4:Y:S03]  /*6c40*/  LDL.64 R216, [R1+0x2b8] ;  /* 0x0002b80001d87983 */ /* 0x000f260000100a00 */
[----:B------:R-:W-:Y:S01]  /*6c50*/  LOP3.LUT R3, R3, 0x7e, R45, 0x78, !PT ;  /* 0x0000007e03037812 */ /* 0x000fe200078e782d */
[----:B------:R-:W4:Y:S01]  /*6c60*/  LDL.64 R198, [R1+0x218] ;  /* 0x0002180001c67983 */ /* 0x000f220000100a00 */
[----:B------:R-:W-:Y:S01]  /*6c70*/  SHF.L.U32 R45, R7, 0x8, RZ ;  /* 0x00000008072d7819 */ /* 0x000fe200000006ff */
[----:B------:R-:W-:-:S02]  /*6c80*/  USHF.L.U32 UR5, UR43, 0x8, URZ ;  /* 0x000000082b057899 */ /* 0x000fc4000800063f */
[----:B------:R-:W4:Y:S01]  /*6c90*/  LDL.64 R244, [R1+0x210] ;  /* 0x0002100001f47983 */ /* 0x000f220000100a00 */
[----:B------:R-:W-:Y:S01]  /*6ca0*/  LOP3.LUT R3, R3, 0x4000, R45, 0xf8, !PT ;  /* 0x0000400003037812 */ /* 0x000fe200078ef82d */
[----:B------:R-:W-:Y:S02]  /*6cb0*/  UMOV UR13, 0x40000040 ;  /* 0x40000040000d7882 */ /* 0x000fe40000000000 */
[----:B------:R-:W4:Y:S04]  /*6cc0*/  LDL.64 R242, [R1+0x1f0] ;  /* 0x0001f00001f27983 */ /* 0x000f280000100a00 */
[----:B------:R-:W4:Y:S04]  /*6cd0*/  LDL.64 R248, [R1+0x268] ;  /* 0x0002680001f87983 */ /* 0x000f280000100a00 */
[----:B------:R-:W4:Y:S04]  /*6ce0*/  LDL.64 R246, [R1+0x240] ;  /* 0x0002400001f67983 */ /* 0x000f280000100a00 */
[----:B------:R-:W4:Y:S01]  /*6cf0*/  LDL.64 R250, [R1+0x1e0] ;  /* 0x0001e00001fa7983 */ /* 0x000f220000100a00 */
[----:B-----5:R-:W-:-:S04]  /*6d00*/  IMAD.WIDE R52, R2, 0x2, R78 ;  /* 0x0000000202347825 */ /* 0x020fc800078e024e */
[C---:B---3--:R-:W-:Y:S02]  /*6d10*/  IMAD.WIDE R48, R2.reuse, 0x2, R82 ;  /* 0x0000000202307825 */ /* 0x048fe400078e0252 */
[----:B------:R-:W3:Y:S02]  /*6d20*/  LDG.E.U16 R52, desc[UR40][R52.64] ;  /* 0x0000002834347981 */ /* 0x000ee4000c1e1500 */
[----:B------:R-:W-:Y:S02]  /*6d30*/  IMAD.WIDE R50, R2, 0x2, R80 ;  /* 0x0000000202327825 */ /* 0x000fe400078e0250 */
[----:B------:R-:W5:Y:S04]  /*6d40*/  LDG.E.U16 R48, desc[UR40][R48.64] ;  /* 0x0000002830307981 */ /* 0x000f68000c1e1500 */
[----:B------:R-:W3:Y:S01]  /*6d50*/  LDG.E.U16 R50, desc[UR40][R50.64] ;  /* 0x0000002832327981 */ /* 0x000ee2000c1e1500 */
[----:B------:R-:W-:Y:S06]  /*6d60*/  BAR.SYNC.DEFER_BLOCKING 0x0 ;  /* 0x0000000000007b1d */ /* 0x000fec0000010000 */
[----:B------:R0:W-:Y:S04]  /*6d70*/  STS.U16 [R3+UR7+0x10000], R4 ;  /* 0x0100000403007988 */ /* 0x0001e80008000407 */
        /* <DEDUP_REMOVED lines=15> */
[----:B--2---:R-:W-:Y:S04]  /*6e70*/  STS.U16 [R3+UR7+0x13c00], R62 ;  /* 0x013c003e03007988 */ /* 0x004fe80008000407 */
        /* <DEDUP_REMOVED lines=13> */
[----:B----4-:R-:W-:Y:S04]  /*6f50*/  STS.U16 [R4+UR7+0x13100], R64 ;  /* 0x0131004004007988 */ /* 0x010fe80008000407 */
[----:B------:R-:W-:Y:S04]  /*6f60*/  STS.U16 [R4+UR7+0x13500], R65 ;  /* 0x0135004104007988 */ /* 0x000fe80008000407 */
[----:B------:R-:W-:Y:S04]  /*6f70*/  STS.U16 [R4+UR7+0x13900], R66 ;  /* 0x0139004204007988 */ /* 0x000fe80008000407 */
[----:B------:R-:W-:Y:S04]  /*6f80*/  STS.U16 [R4+UR7+0x13d00], R67 ;  /* 0x013d004304007988 */ /* 0x000fe80008000407 */
[----:B------:R0:W-:Y:S04]  /*6f90*/  STS.U16 [R6+UR7+0x12600], R5 ;  /* 0x0126000506007988 */ /* 0x0001e80008000407 */
[----:B------:R-:W-:Y:S01]  /*6fa0*/  STS.U16 [R6+UR7+0x10200], R26 ;  /* 0x0102001a06007988 */ /* 0x000fe20008000407 */
[----:B0-----:R-:W-:-:S03]  /*6fb0*/  LOP3.LUT R5, R3, 0x60, RZ, 0x3c, !PT ;  /* 0x0000006003057812 */ /* 0x001fc600078e3cff */
        /* <DEDUP_REMOVED lines=16> */
[----:B0-----:R-:W2:Y:S01]  /*70c0*/  LDL.64 R22, [R1+0x1d8] ;  /* 0x0001d80001167983 */ /* 0x001ea20000100a00 */
[----:B-1----:R-:W-:-:S03]  /*70d0*/  IMAD.WIDE R8, R0, 0x2, R194 ;  /* 0x0000000200087825 */ /* 0x002fc600078e02c2 */
[----:B------:R-:W4:Y:S01]  /*70e0*/  LDL.64 R194, [R1+0x1b8] ;  /* 0x0001b80001c27983 */ /* 0x000f220000100a00 */
[----:B------:R-:W-:-:S03]  /*70f0*/  IMAD.WIDE R16, R0, 0x2, R190 ;  /* 0x0000000200107825 */ /* 0x000fc600078e02be */
[----:B------:R-:W4:Y:S04]  /*7100*/  LDL.64 R190, [R1+0x2f0] ;  /* 0x0002f00001be7983 */ /* 0x000f280000100a00 */
[----:B------:R-:W-:Y:S04]  /*7110*/  STS.U16 [R5+UR7+0x10300], R13 ;  /* 0x0103000d05007988 */ /* 0x000fe80008000407 */
[----:B------:R0:W-:Y:S04]  /*7120*/  STS.U16 [R5+UR7+0x10700], R12 ;  /* 0x0107000c05007988 */ /* 0x0001e80008000407 */
        /* <DEDUP_REMOVED lines=9> */
[----:B-----5:R-:W-:Y:S04]  /*71c0*/  STS.U16 [R5+UR7+0x13700], R48 ;  /* 0x0137003005007988 */ /* 0x020fe80008000407 */
[----:B---3--:R-:W-:Y:S04]  /*71d0*/  STS.U16 [R5+UR7+0x13b00], R50 ;  /* 0x013b003205007988 */ /* 0x008fe80008000407 */
[----:B------:R3:W-:Y:S01]  /*71e0*/  STS.U16 [R5+UR7+0x13f00], R52 ;  /* 0x013f003405007988 */ /* 0x0007e20008000407 */
[----:B------:R5:W-:Y:S06]  /*71f0*/  MEMBAR.ALL.CTA ;  /* 0x0000000000007992 */ /* 0x000bec0000008000 */
[----:B-----5:R-:W5:Y:S01]  /*7200*/  FENCE.VIEW.ASYNC.S ;  /* 0x00000000000073c6 */ /* 0x020f620000000000 */
[C---:B------:R-:W-:Y:S01]  /*7210*/  IMAD.WIDE R14, R0.reuse, 0x2, R220 ;  /* 0x00000002000e7825 */ /* 0x040fe200078e02dc */
[----:B-----5:R-:W-:Y:S03]  /*7220*/  BAR.SYNC.DEFER_BLOCKING 0x0 ;  /* 0x0000000000007b1d */ /* 0x020fe60000010000 */
[----:B0-----:R-:W-:-:S04]  /*7230*/  IMAD.WIDE R12, R0, 0x2, R218 ;  /* 0x00000002000c7825 */ /* 0x001fc800078e02da */
[C---:B-1----:R-:W-:Y:S02]  /*7240*/  IMAD.WIDE R10, R0.reuse, 0x2, R210 ;  /* 0x00000002000a7825 */ /* 0x042fe400078e02d2 */
[----:B------:R-:W5:Y:S04]  /*7250*/  LDL.64 R210, [R1+0x198] ;  /* 0x0001980001d27983 */ /* 0x000f680000100a00 */
[----:B------:R0:W3:Y:S04]  /*7260*/  LDG.E.U16 R241, desc[UR40][R14.64] ;  /* 0x000000280ef17981 */ /* 0x0000e8000c1e1500 */
[----:B------:R1:W3:Y:S04]  /*7270*/  LDG.E.U16 R240, desc[UR40][R12.64] ;  /* 0x000000280cf07981 */ /* 0x0002e8000c1e1500 */
[----:B------:R1:W3:Y:S01]  /*7280*/  LDG.E.U16 R237, desc[UR40][R8.64] ;  /* 0x0000002808ed7981 */ /* 0x0002e2000c1e1500 */
[----:B0-----:R-:W-:-:S03]  /*7290*/  IMAD.WIDE R14, R0, 0x2, R202 ;  /* 0x00000002000e7825 */ /* 0x001fc600078e02ca */
[----:B------:R-:W3:Y:S01]  /*72a0*/  LDL.64 R202, [R1+0x178] ;  /* 0x0001780001ca7983 */ /* 0x000ee20000100a00 */
[----:B-1----:R-:W-:-:S03]  /*72b0*/  IMAD.WIDE R12, R0, 0x2, R178 ;  /* 0x00000002000c7825 */ /* 0x002fc600078e02b2 */
[----:B------:R-:W3:Y:S01]  /*72c0*/  LDL.64 R178, [R1+0x158] ;  /* 0x0001580001b27983 */ /* 0x000ee20000100a00 */
[----:B------:R-:W-:-:S03]  /*72d0*/  IMAD.WIDE R8, R0, 0x2, R214 ;  /* 0x0000000200087825 */ /* 0x000fc600078e02d6 */
        /* <DEDUP_REMOVED lines=8> */
[----:B------:R-:W3:Y:S04]  /*7360*/  LDL.64 R182, [R1+0x2b0] ;  /* 0x0002b00001b67983 */ /* 0x000ee80000100a00 */
[----:B------:R0:W3:Y:S04]  /*7370*/  LDG.E.U16 R239, desc[UR40][R10.64] ;  /* 0x000000280aef7981 */ /* 0x0000e8000c1e1500 */
[----:B------:R-:W3:Y:S04]  /*7380*/  LDG.E.U16 R225, desc[UR40][R14.64] ;  /* 0x000000280ee17981 */ /* 0x000ee8000c1e1500 */
[----:B------:R-:W3:Y:S01]  /*7390*/  LDG.E.U16 R227, desc[UR40][R16.64] ;  /* 0x0000002810e37981 */ /* 0x000ee2000c1e1500 */
[----:B0-----:R-:W-:-:S03]  /*73a0*/  IMAD.WIDE R10, R0, 0x2, R216 ;  /* 0x00000002000a7825 */ /* 0x001fc600078e02d8 */
[----:B------:R-:W3:Y:S04]  /*73b0*/  LDG.E.U16 R224, desc[UR40][R12.64] ;  /* 0x000000280ce07981 */ /* 0x000ee8000c1e1500 */
[----:B------:R0:W3:Y:S04]  /*73c0*/  LDG.E.U16 R231, desc[UR40][R10.64] ;  /* 0x000000280ae77981 */ /* 0x0000e8000c1e1500 */
[----:B------:R-:W3:Y:S04]  /*73d0*/  LDG.E.U16 R222, desc[UR40][R8.64] ;  /* 0x0000002808de7981 */ /* 0x000ee8000c1e1500 */
[----:B------:R-:W3:Y:S01]  /*73e0*/  LDL.64 R214, [R1+0x250] ;  /* 0x0002500001d67983 */ /* 0x000ee20000100a00 */
[----:B0-----:R-:W-:-:S03]  /*73f0*/  IMAD.WIDE R10, R0, 0x2, R198 ;  /* 0x00000002000a7825 */ /* 0x001fc600078e02c6 */
[----:B------:R-:W3:Y:S04]  /*7400*/  LDL.64 R198, [R1+0x328] ;  /* 0x0003280001c67983 */ /* 0x000ee80000100a00 */
[----:B------:R-:W3:Y:S01]  /*7410*/  LDG.E.U16 R223, desc[UR40][R10.64] ;  /* 0x000000280adf7981 */ /* 0x000ee2000c1e1500 */
[----:B--2---:R-:W-:-:S03]  /*7420*/  IMAD.WIDE R16, R0, 0x2, R22 ;  /* 0x0000000200107825 */ /* 0x004fc600078e0216 */
[----:B------:R-:W2:Y:S04]  /*7430*/  LDL.64 R22, [R1+0x270] ;  /* 0x0002700001167983 */ /* 0x000ea80000100a00 */
[----:B------:R0:W2:Y:S01]  /*7440*/  LDG.E.U16 R221, desc[UR40][R16.64] ;  /* 0x0000002810dd7981 */ /* 0x0000a2000c1e1500 */
[----:B----4-:R-:W-:-:S03]  /*7450*/  IMAD.WIDE R14, R0, 0x2, R194 ;  /* 0x00000002000e7825 */ /* 0x010fc600078e02c2 */
[----:B------:R-:W4:Y:S04]  /*7460*/  LDL.64 R194, [R1+0x320] ;  /* 0x0003200001c27983 */ /* 0x000f280000100a00 */
[----:B------:R1:W4:Y:S01]  /*7470*/  LDG.E.U16 R220, desc[UR40][R14.64] ;  /* 0x000000280edc7981 */ /* 0x000322000c1e1500 */
[----:B0-----:R-:W-:-:S03]  /*7480*/  IMAD.WIDE R16, R0, 0x2, R190 ;  /* 0x0000000200107825 */ /* 0x001fc600078e02be */
[----:B------:R-:W4:Y:S04]  /*7490*/  LDL.64 R190, [R1+0x2e8] ;  /* 0x0002e80001be7983 */ /* 0x000f280000100a00 */
[----:B------:R-:W4:Y:S01]  /*74a0*/  LDG.E.U16 R216, desc[UR40][R16.64] ;  /* 0x0000002810d87981 */ /* 0x000f22000c1e1500 */
[----:B-----5:R-:W-:-:S03]  /*74b0*/  IMAD.WIDE R12, R0, 0x2, R210 ;  /* 0x00000002000c7825 */ /* 0x020fc600078e02d2 */
[----:B------:R-:W5:Y:S04]  /*74c0*/  LDL.64 R210, [R1+0x2c0] ;  /* 0x0002c00001d27983 */ /* 0x000f680000100a00 */
[----:B------:R-:W5:Y:S01]  /*74d0*/  LDG.E.U16 R219, desc[UR40][R12.64] ;  /* 0x000000280cdb7981 */ /* 0x000f62000c1e1500 */
[----:B---3--:R-:W-:-:S03]  /*74e0*/  IMAD.WIDE R10, R0, 0x2, R202 ;  /* 0x00000002000a7825 */ /* 0x008fc600078e02ca */
[----:B------:R-:W3:Y:S01]  /*74f0*/  LDL.64 R202, [R1+0x300] ;  /* 0x0003000001ca7983 */ /* 0x000ee20000100a00 */
[----:B------:R-:W-:-:S03]  /*7500*/  IMAD.WIDE R8, R0, 0x2, R178 ;  /* 0x0000000200087825 */ /* 0x000fc600078e02b2 */
[----:B------:R-:W5:Y:S04]  /*7510*/  LDL.64 R178, [R1+0x308] ;  /* 0x0003080001b27983 */ /* 0x000f680000100a00 */
[----:B------:R0:W3:Y:S04]  /*7520*/  LDG.E.U16 R218, desc[UR40][R10.64] ;  /* 0x000000280ada7981 */ /* 0x0000e8000c1e1500 */
[----:B------:R2:W3:Y:S01]  /*7530*/  LDG.E.U16 R217, desc[UR40][R8.64] ;  /* 0x0000002808d97981 */ /* 0x0004e2000c1e1500 */
[----:B-1----:R-:W-:-:S03]  /*7540*/  IMAD.WIDE R14, R0, 0x2, R186 ;  /* 0x00000002000e7825 */ /* 0x002fc600078e02ba */
[----:B------:R-:W3:Y:S01]  /*7550*/  LDL.64 R186, [R1+0x2e0] ;  /* 0x0002e00001ba7983 */ /* 0x000ee20000100a00 */
[----:B0-----:R-:W-:-:S03]  /*7560*/  IMAD.WIDE R10, R0, 0x2, R206 ;  /* 0x00000002000a7825 */ /* 0x001fc600078e02ce */
[----:B------:R-:W3:Y:S01]  /*7570*/  LDL.64 R206, [R1+0x2a8] ;  /* 0x0002a80001ce7983 */ /* 0x000ee20000100a00 */
[----:B------:R-:W-:-:S03]  /*7580*/  IMAD.WIDE R12, R0, 0x2, R182 ;  /* 0x00000002000c7825 */ /* 0x000fc600078e02b6 */
[----:B------:R-:W3:Y:S04]  /*7590*/  LDL.64 R182, [R1+0x2c8] ;  /* 0x0002c80001b67983 */ /* 0x000ee80000100a00 */
[----:B------:R4:W3:Y:S01]  /*75a0*/  LDG.E.U16 R17, desc[UR40][R10.64] ;  /* 0x000000280a117981 */ /* 0x0008e2000c1e1500 */
[----:B--2---:R-:W-:-:S03]  /*75b0*/  IMAD.WIDE R8, R0, 0x2, R22 ;  /* 0x0000000200087825 */ /* 0x004fc600078e0216 */
[----:B------:R0:W2:Y:S04]  /*75c0*/  LDG.E.U16 R22, desc[UR40][R12.64] ;  /* 0x000000280c167981 */ /* 0x0000a8000c1e1500 */
[----:B------:R-:W2:Y:S01]  /*75d0*/  LDG.E.U16 R16, desc[UR40][R8.64] ;  /* 0x0000002808107981 */ /* 0x000ea2000c1e1500 */
[----:B----4-:R-:W-:-:S03]  /*75e0*/  IMAD.WIDE R10, R0, 0x2, R194 ;  /* 0x00000002000a7825 */ /* 0x010fc600078e02c2 */
[----:B------:R-:W4:Y:S01]  /*75f0*/  LDL.64 R194, [R1+0x2a0] ;  /* 0x0002a00001c27983 */ /* 0x000f220000100a00 */
[----:B0-----:R-:W-:-:S03]  /*7600*/  IMAD.WIDE R12, R0, 0x2, R198 ;  /* 0x00000002000c7825 */ /* 0x001fc600078e02c6 */
[----:B------:R-:W2:Y:S04]  /*7610*/  LDG.E.U16 R198, desc[UR40][R10.64] ;  /* 0x000000280ac67981 */ /* 0x000ea8000c1e1500 */
[----:B------:R0:W2:Y:S01]  /*7620*/  LDG.E.U16 R175, desc[UR40][R12.64] ;  /* 0x000000280caf7981 */ /* 0x0000a2000c1e1500 */
[----:B------:R-:W-:-:S03]  /*7630*/  ULOP3.LUT UR5, UR5, 0x400, URZ, 0xc0, !UPT ;  /* 0x0000040005057892 */ /* 0x000fc6000f8ec03f */
[----:B------:R-:W2:Y:S01]  /*7640*/  LDG.E.U16 R23, desc[UR40][R14.64] ;  /* 0x000000280e177981 */ /* 0x000ea2000c1e1500 */
[----:B0-----:R-:W-:-:S03]  /*7650*/  IMAD.WIDE R12, R0, 0x2, R190 ;  /* 0x00000002000c7825 */ /* 0x001fc600078e02be */
[----:B------:R-:W2:Y:S01]  /*7660*/  LDL.64 R190, [R1+0x230] ;  /* 0x0002300001be7983 */ /* 0x000ea20000100a00 */
[----:B------:R-:W-:Y:S01]  /*7670*/  ULEA.HI UR5, UR7, UR5, URZ, 0x1c ;  /* 0x0000000507057291 */ /* 0x000fe2000f8fe03f */
[----:B------:R-:W-:-:S03]  /*7680*/  WARPGROUP.ARRIVE ;  /* 0x00000000000079c5 */ /* 0x000fc60000000000 */
[----:B------:R-:W-:-:S09]  /*7690*/  ULOP3.LUT UR12, UR5, 0x3fff, URZ, 0xc0, !UPT ;  /* 0x00003fff050c7892 */ /* 0x000fd2000f8ec03f */
[----:B------:R-:W-:Y:S01]  /*76a0*/  HGMMA.64x128x16.F32.BF16 R88, gdesc[UR12].tnspA, RZ, !UPT, gsb0 ;  /* 0x21e000000c5879f0 */ /* 0x000fe2000c0018ff */
[C---:B-----5:R-:W-:Y:S02]  /*76b0*/  IMAD.WIDE R8, R0.reuse, 0x2, R178 ;  /* 0x0000000200087825 */ /* 0x060fe400078e02b2 */
[----:B------:R-:W5:Y:S04]  /*76c0*/  LDG.E.U16 R179, desc[UR40][R12.64] ;  /* 0x000000280cb37981 */ /* 0x000f68000c1e1500 */
[----:B------:R0:W5:Y:S01]  /*76d0*/  LDG.E.U16 R178, desc[UR40][R8.64] ;  /* 0x0000002808b27981 */ /* 0x000162000c1e1500 */
[----:B---3--:R-:W-:-:S03]  /*76e0*/  IMAD.WIDE R10, R0, 0x2, R186 ;  /* 0x00000002000a7825 */ /* 0x008fc600078e02ba */
[----:B------:R-:W3:Y:S01]  /*76f0*/  LDL.64 R186, [R1+0x288] ;  /* 0x0002880001ba7983 */ /* 0x000ee20000100a00 */
[----:B0-----:R-:W-:-:S05]  /*7700*/  IMAD.WIDE R8, R0, 0x2, R182 ;  /* 0x0000000200087825 */ /* 0x001fca00078e02b6 */
[----:B------:R-:W5:Y:S01]  /*7710*/  LDG.E.U16 R182, desc[UR40][R8.64] ;  /* 0x0000002808b67981 */ /* 0x000f62000c1e1500 */
[----:B------:R-:W-:-:S03]  /*7720*/  IMAD.WIDE R14, R0, 0x2, R202 ;  /* 0x00000002000e7825 */ /* 0x000fc600078e02ca */
[----:B------:R0:W5:Y:S01]  /*7730*/  LDG.E.U16 R202, desc[UR40][R10.64] ;  /* 0x000000280aca7981 */ /* 0x000162000c1e1500 */
[----:B------:R-:W-:-:S03]  /*7740*/  IMAD.WIDE R12, R0, 0x2, R210 ;  /* 0x00000002000c7825 */ /* 0x000fc600078e02d2 */
[----:B------:R-:W5:Y:S04]  /*7750*/  LDL.64 R210, [R1+0x1b0] ;  /* 0x0001b00001d27983 */ /* 0x000f680000100a00 */
[----:B------:R1:W5:Y:S01]  /*7760*/  LDG.E.U16 R203, desc[UR40][R12.64] ;  /* 0x000000280ccb7981 */ /* 0x000362000c1e1500 */
[C---:B0-----:R-:W-:Y:S01]  /*7770*/  IMAD.WIDE R10, R0.reuse, 0x2, R206 ;  /* 0x00000002000a7825 */ /* 0x041fe200078e02ce */
[----:B------:R-:W-:Y:S01]  /*7780*/  UIADD3 UR8, UP0, UR12, 0x80, URZ ;  /* 0x000000800c087890 */ /* 0x000fe2000ff1e03f */
[----:B------:R-:W-:Y:S01]  /*7790*/  UMOV UR5, URZ ;  /* 0x0000003f00057c82 */ /* 0x000fe20008000000 */
[----:B------:R-:W-:Y:S02]  /*77a0*/  WARPGROUP.DEPBAR.LE gsb0, 0x0 ;  /* 0x00008000000079c5 */ /* 0x000fe40000010000 */
[----:B------:R2:W5:Y:S01]  /*77b0*/  LDG.E.U16 R183, desc[UR40][R10.64] ;  /* 0x000000280ab77981 */ /* 0x000562000c1e1500 */
[----:B-1----:R-:W-:-:S03]  /*77c0*/  IMAD.WIDE R12, R0, 0x2, R214 ;  /* 0x00000002000c7825 */ /* 0x002fc600078e02d6 */
[----:B------:R-:W5:Y:S01]  /*77d0*/  LDL.64 R214, [R1+0x190] ;  /* 0x0001900001d67983 */ /* 0x000f620000100a00 */
[----:B------:R-:W-:Y:S01]  /*77e0*/  UIADD3.X UR9, UR5, 0x40000040, URZ, UP0, !UPT ;  /* 0x4000004005097890 */ /* 0x000fe200087fe43f */
[----:B------:R-:W-:Y:S02]  /*77f0*/  WARPGROUP.ARRIVE ;  /* 0x00000000000079c5 */ /* 0x000fe40000000000 */
[----:B------:R-:W5:Y:S04]  /*7800*/  LDG.E.U16 R199, desc[UR40][R14.64] ;  /* 0x000000280ec77981 */ /* 0x000f68000c1e1500 */
[----:B------:R0:W5:Y:S02]  /*7810*/  LDG.E.U16 R238, desc[UR40][R12.64] ;  /* 0x000000280cee7981 */ /* 0x000164000c1e1500 */
[----:B------:R-:W-:Y:S01]  /*7820*/  HGMMA.64x128x16.F32.BF16 R88, gdesc[UR8].tnspA, R88, gsb0 ;  /* 0x21e00000085879f0 */ /* 0x000fe20008001858 */
[----:B----4-:R-:W-:-:S04]  /*7830*/  IMAD.WIDE R8, R0, 0x2, R194 ;  /* 0x0000000200087825 */ /* 0x010fc800078e02c2 */
[C---:B--2---:R-:W-:Y:S01]  /*7840*/  IMAD.WIDE R10, R0.reuse, 0x2, R190 ;  /* 0x00000002000a7825 */ /* 0x044fe200078e02be */
[----:B------:R-:W2:Y:S04]  /*7850*/  LDL.64 R194, [R1+0x1d0] ;  /* 0x0001d00001c27983 */ /* 0x000ea80000100a00 */
[----:B------:R-:W4:Y:S01]  /*7860*/  LDL.64 R190, [R1+0x170] ;  /* 0x0001700001be7983 */ /* 0x000f220000100a00 */
[----:B------:R-:W-:Y:S01]  /*7870*/  UIADD3.64 UR36, UR8, 0x80, URZ ;  /* 0x0000008008247897 */ /* 0x000fe2000fffe03f */
[----:B------:R-:W-:Y:S02]  /*7880*/  WARPGROUP.DEPBAR.LE gsb0, 0x0 ;  /* 0x00008000000079c5 */ /* 0x000fe40000010000 */
[----:B------:R-:W-:Y:S01]  /*7890*/  WARPGROUP.ARRIVE ;  /* 0x00000000000079c5 */ /* 0x000fe20000000000 */
[----:B------:R3:W4:Y:S04]  /*78a0*/  LDG.E.U16 R206, desc[UR40][R8.64] ;  /* 0x0000002808ce7981 */ /* 0x000728000c1e1500 */
[----:B------:R-:W4:Y:S01]  /*78b0*/  LDL.64 R14, [R1+0x150] ;  /* 0x00015000010e7983 */ /* 0x000f220000100a00 */
[----:B------:R-:W-:Y:S03]  /*78c0*/  HGMMA.64x128x16.F32.BF16 R88, gdesc[UR36].tnspA, R88, gsb0 ;  /* 0x21e00000245879f0 */ /* 0x000fe60008001858 */
[----:B------:R-:W4:Y:S01]  /*78d0*/  LDG.E.U16 R236, desc[UR40][R10.64] ;  /* 0x000000280aec7981 */ /* 0x000f22000c1e1500 */
[----:B0-----:R-:W-:-:S03]  /*78e0*/  IMAD.WIDE R12, R0, 0x2, R242 ;  /* 0x00000002000c7825 */ /* 0x001fc600078e02f2 */
[----:B------:R-:W4:Y:S04]  /*78f0*/  LDL.64 R242, [R1+0x248] ;  /* 0x0002480001f27983 */ /* 0x000f280000100a00 */
[----:B------:R-:W4:Y:S01]  /*7900*/  LDG.E.U16 R232, desc[UR40][R12.64] ;  /* 0x000000280ce87981 */ /* 0x000f22000c1e1500 */
[----:B------:R-:W-:Y:S01]  /*7910*/  UIADD3.64 UR32, UR8, 0x100, URZ ;  /* 0x0000010008207897 */ /* 0x000fe2000fffe03f */
[----:B---3--:R-:W-:-:S05]  /*7920*/  IMAD.WIDE R8, R0, 0x2, R186 ;  /* 0x0000000200087825 */ /* 0x008fca00078e02ba */
[----:B------:R0:W3:Y:S02]  /*7930*/  LDG.E.U16 R186, desc[UR40][R8.64] ;  /* 0x0000002808ba7981 */ /* 0x0000e4000c1e1500 */
[C---:B0-----:R-:W-:Y:S02]  /*7940*/  IMAD.WIDE R8, R0.reuse, 0x2, R244 ;  /* 0x0000000200087825 */ /* 0x041fe400078e02f4 */
[----:B------:R-:W3:Y:S04]  /*7950*/  LDL.64 R244, [R1+0x220] ;  /* 0x0002200001f47983 */ /* 0x000ee80000100a00 */
[----:B------:R5:W3:Y:S02]  /*7960*/  LDG.E.U16 R234, desc[UR40][R8.64] ;  /* 0x0000002808ea7981 */ /* 0x000ae4000c1e1500 */
[----:B-----5:R-:W-:-:S02]  /*7970*/  IMAD.WIDE R8, R0, 0x2, R210 ;  /* 0x0000000200087825 */ /* 0x020fc400078e02d2 */
[----:B------:R-:W5:Y:S02]  /*7980*/  LDL.64 R210, [R1+0x260] ;  /* 0x0002600001d27983 */ /* 0x000f640000100a00 */
[C---:B------:R-:W-:Y:S02]  /*7990*/  IMAD.WIDE R12, R0.reuse, 0x2, R214 ;  /* 0x00000002000c7825 */ /* 0x040fe400078e02d6 */
[----:B------:R-:W3:Y:S01]  /*79a0*/  LDL.64 R214, [R1+0x208] ;  /* 0x0002080001d67983 */ /* 0x000ee20000100a00 */
[----:B------:R-:W-:Y:S02]  /*79b0*/  WARPGROUP.DEPBAR.LE gsb0, 0x0 ;  /* 0x00008000000079c5 */ /* 0x000fe40000010000 */
[----:B------:R-:W-:Y:S01]  /*79c0*/  WARPGROUP.ARRIVE ;  /* 0x00000000000079c5 */ /* 0x000fe20000000000 */
[----:B------:R-:W-:Y:S01]  /*79d0*/  UIADD3.64 UR28, UR8, 0x180, URZ ;  /* 0x00000180081c7897 */ /* 0x000fe2000fffe03f */
[----:B------:R-:W3:Y:S04]  /*79e0*/  LDG.E.U16 R228, desc[UR40][R8.64] ;  /* 0x0000002808e47981 */ /* 0x000ee8000c1e1500 */
[----:B------:R-:W-:Y:S01]  /*79f0*/  HGMMA.64x128x16.F32.BF16 R88, gdesc[UR32].tnspA, R88, gsb0 ;  /* 0x21e00000205879f0 */ /* 0x000fe20008001858 */
[----:B------:R-:W-:Y:S01]  /*7a00*/  UIADD3.64 UR24, UR8, 0x200, URZ ;  /* 0x0000020008187897 */ /* 0x000fe2000fffe03f */
[----:B------:R-:W3:Y:S01]  /*7a10*/  LDG.E.U16 R226, desc[UR40][R12.64] ;  /* 0x000000280ce27981 */ /* 0x000ee2000c1e1500 */
[----:B--2---:R-:W-:-:S03]  /*7a20*/  IMAD.WIDE R10, R0, 0x2, R194 ;  /* 0x00000002000a7825 */ /* 0x004fc600078e02c2 */
[----:B------:R-:W2:Y:S04]  /*7a30*/  LDL.64 R194, [R1+0x280] ;  /* 0x0002800001c27983 */ /* 0x000ea80000100a00 */
[----:B------:R4:W2:Y:S02]  /*7a40*/  LDG.E.U16 R230, desc[UR40][R10.64] ;  /* 0x000000280ae67981 */ /* 0x0008a4000c1e1500 */
[----:B----4-:R-:W-:Y:S02]  /*7a50*/  IMAD.WIDE R10, R0, 0x2, R190 ;  /* 0x00000002000a7825 */ /* 0x010fe400078e02be */
[----:B------:R-:W4:Y:S01]  /*7a60*/  LDL.64 R190, [R1+0x228] ;  /* 0x0002280001be7983 */ /* 0x000f220000100a00 */
[----:B------:R-:W-:Y:S02]  /*7a70*/  WARPGROUP.DEPBAR.LE gsb0, 0x0 ;  /* 0x00008000000079c5 */ /* 0x000fe40000010000 */
[----:B------:R-:W-:-:S06]  /*7a80*/  WARPGROUP.ARRIVE ;  /* 0x00000000000079c5 */ /* 0x000fcc0000000000 */
[----:B------:R-:W-:Y:S01]  /*7a90*/  HGMMA.64x128x16.F32.BF16 R88, gdesc[UR28].tnspA, R88, gsb0 ;  /* 0x21e000001c5879f0 */ /* 0x000fe20008001858 */
[C---:B------:R-:W-:Y:S02]  /*7aa0*/  IMAD.WIDE R8, R0.reuse, 0x2, R14 ;  /* 0x0000000200087825 */ /* 0x040fe400078e020e */
[----:B------:R0:W4:Y:S04]  /*7ab0*/  LDG.E.U16 R15, desc[UR40][R10.64] ;  /* 0x000000280a0f7981 */ /* 0x000128000c1e1500 */
[----:B------:R-:W4:Y:S01]  /*7ac0*/  LDG.E.U16 R14, desc[UR40][R8.64] ;  /* 0x00000028080e7981 */ /* 0x000f22000c1e1500 */
[C---:B0-----:R-:W-:Y:S01]  /*7ad0*/  IMAD.WIDE R10, R0.reuse, 0x2, R248 ;  /* 0x00000002000a7825 */ /* 0x041fe200078e02f8 */
[----:B------:R-:W-:Y:S02]  /*7ae0*/  UIADD3.64 UR20, UR8, 0x280, URZ ;  /* 0x0000028008147897 */ /* 0x000fe4000fffe03f */
[----:B------:R-:W4:Y:S04]  /*7af0*/  LDL.64 R248, [R1+0x1a0] ;  /* 0x0001a00001f87983 */ /* 0x000f280000100a00 */
[----:B------:R0:W4:Y:S02]  /*7b00*/  LDG.E.U16 R187, desc[UR40][R10.64] ;  /* 0x000000280abb7981 */ /* 0x000124000c1e1500 */
[----:B0-----:R-:W-:Y:S01]  /*7b10*/  IMAD.WIDE R10, R0, 0x2, R246 ;  /* 0x00000002000a7825 */ /* 0x001fe200078e02f6 */
[----:B------:R-:W-:Y:S01]  /*7b20*/  UIADD3.64 UR16, UR8, 0x300, URZ ;  /* 0x0000030008107897 */ /* 0x000fe2000fffe03f */
[----:B------:R-:W4:Y:S01]  /*7b30*/  LDL.64 R246, [R1+0x180] ;  /* 0x0001800001f67983 */ /* 0x000f220000100a00 */
[----:B------:R-:W-:-:S02]  /*7b40*/  WARPGROUP.DEPBAR.LE gsb0, 0x0 ;  /* 0x00008000000079c5 */ /* 0x000fc40000010000 */
[----:B------:R-:W-:-:S06]  /*7b50*/  WARPGROUP.ARRIVE ;  /* 0x00000000000079c5 */ /* 0x000fcc0000000000 */
[----:B------:R-:W-:Y:S01]  /*7b60*/  HGMMA.64x128x16.F32.BF16 R88, gdesc[UR24].tnspA, R88, gsb0 ;  /* 0x21e00000185879f0 */ /* 0x000fe20008001858 */
[C---:B-----5:R-:W-:Y:S02]  /*7b70*/  IMAD.WIDE R8, R0.reuse, 0x2, R210 ;  /* 0x0000000200087825 */ /* 0x060fe400078e02d2 */
[----:B------:R3:W5:Y:S04]  /*7b80*/  LDG.E.U16 R211, desc[UR40][R10.64] ;  /* 0x000000280ad37981 */ /* 0x000768000c1e1500 */
[----:B------:R-:W5:Y:S01]  /*7b90*/  LDG.E.U16 R210, desc[UR40][R8.64] ;  /* 0x0000002808d27981 */ /* 0x000f62000c1e1500 */
[----:B---3--:R-:W-:-:S04]  /*7ba0*/  IMAD.WIDE R10, R0, 0x2, R214 ;  /* 0x00000002000a7825 */ /* 0x008fc800078e02d6 */
[C---:B--2---:R-:W-:Y:S02]  /*7bb0*/  IMAD.WIDE R12, R0.reuse, 0x2, R194 ;  /* 0x00000002000c7825 */ /* 0x044fe400078e02c2 */
[----:B------:R-:W2:Y:S04]  /*7bc0*/  LDL.64 R194, [R1+0x200] ;  /* 0x0002000001c27983 */ /* 0x000ea80000100a00 */
[----:B------:R0:W3:Y:S02]  /*7bd0*/  LDG.E.U16 R207, desc[UR40][R12.64] ;  /* 0x000000280ccf7981 */ /* 0x0000e4000c1e1500 */
[----:B0-----:R-:W-:Y:S01]  /*7be0*/  IMAD.WIDE R12, R0, 0x2, R242 ;  /* 0x00000002000c7825 */ /* 0x001fe200078e02f2 */
[----:B------:R-:W-:-:S03]  /*7bf0*/  WARPGROUP.DEPBAR.LE gsb0, 0x0 ;  /* 0x00008000000079c5 */ /* 0x000fc60000010000 */
[----:B----4-:R-:W-:Y:S01]  /*7c00*/  IMAD.WIDE R8, R0, 0x2, R190 ;  /* 0x0000000200087825 */ /* 0x010fe200078e02be */
[----:B------:R-:W-:Y:S01]  /*7c10*/  UIADD3.64 UR12, UR8, 0x780, URZ ;  /* 0x00000780080c7897 */ /* 0x000fe2000fffe03f */
[----:B------:R0:W4:Y:S01]  /*7c20*/  LDG.E.U16 R190, desc[UR40][R12.64] ;  /* 0x000000280cbe7981 */ /* 0x000122000c1e1500 */
[----:B------:R-:W-:-:S03]  /*7c30*/  WARPGROUP.ARRIVE ;  /* 0x00000000000079c5 */ /* 0x000fc60000000000 */
[----:B------:R2:W5:Y:S03]  /*7c40*/  LDG.E.U16 R191, desc[UR40][R8.64] ;  /* 0x0000002808bf7981 */ /* 0x000566000c1e1500 */
[----:B------:R-:W-:Y:S01]  /*7c50*/  HGMMA.64x128x16.F32.BF16 R88, gdesc[UR20].tnspA, R88, gsb0 ;  /* 0x21e00000145879f0 */ /* 0x000fe20008001858 */
[----:B------:R-:W-:Y:S01]  /*7c60*/  UIADD3.64 UR44, UR8, 0x800, URZ ;  /* 0x00000800082c7897 */ /* 0x000fe2000fffe03f */
[----:B------:R-:W3:Y:S01]  /*7c70*/  LDL.64 R242, [R1+0x1c8] ;  /* 0x0001c80001f27983 */ /* 0x000ee20000100a00 */
[----:B0-----:R-:W-:Y:S01]  /*7c80*/  IMAD.WIDE R12, R0, 0x2, R244 ;  /* 0x00000002000c7825 */ /* 0x001fe200078e02f4 */
[----:B------:R-:W-:Y:S01]  /*7c90*/  UMOV UR46, UR10 ;  /* 0x0000000a002e7c82 */ /* 0x000fe20008000000 */
[----:B------:R-:W-:Y:S01]  /*7ca0*/  UMOV UR47, UR11 ;  /* 0x0000000b002f7c82 */ /* 0x000fe20008000000 */
[----:B------:R-:W-:Y:S01]  /*7cb0*/  UIADD3.64 UR36, UR8, 0x880, URZ ;  /* 0x0000088008247897 */ /* 0x000fe2000fffe03f */
[----:B------:R-:W4:Y:S04]  /*7cc0*/  LDL.64 R244, [R1+0x168] ;  /* 0x0001680001f47983 */ /* 0x000f280000100a00 */
[----:B------:R0:W5:Y:S04]  /*7cd0*/  LDG.E.U16 R214, desc[UR40][R12.64] ;  /* 0x000000280cd67981 */ /* 0x000168000c1e1500 */
[----:B------:R-:W0:Y:S01]  /*7ce0*/  LDL.64 R12, [R1+0x1e8] ;  /* 0x0001e800010c7983 */ /* 0x000e220000100a00 */
[----:B------:R-:W-:-:S02]  /*7cf0*/  WARPGROUP.DEPBAR.LE gsb0, 0x0 ;  /* 0x00008000000079c5 */ /* 0x000fc40000010000 */
[----:B------:R-:W-:-:S06]  /*7d00*/  WARPGROUP.ARRIVE ;  /* 0x00000000000079c5 */ /* 0x000fcc0000000000 */
[----:B------:R-:W-:Y:S01]  /*7d10*/  HGMMA.64x128x16.F32.BF16 R88, gdesc[UR16].tnspA, R88, gsb0 ;  /* 0x21e00000105879f0 */ /* 0x000fe20008001858 */
[C---:B--2---:R-:W-:Y:S02]  /*7d20*/  IMAD.WIDE R8, R0.reuse, 0x2, R194 ;  /* 0x0000000200087825 */ /* 0x044fe400078e02c2 */
[----:B------:R1:W2:Y:S01]  /*7d30*/  LDG.E.U16 R194, desc[UR40][R10.64] ;  /* 0x000000280ac27981 */ /* 0x0002a2000c1e1500 */
[----:B------:R-:W-:Y:S02]  /*7d40*/  WARPGROUP.DEPBAR.LE gsb0, 0x0 ;  /* 0x00008000000079c5 */ /* 0x000fe40000010000 */
[----:B------:R-:W-:Y:S01]  /*7d50*/  WARPGROUP.ARRIVE ;  /* 0x00000000000079c5 */ /* 0x000fe20000000000 */
[----:B------:R-:W-:Y:S01]  /*7d60*/  UIADD3.64 UR32, UR8, 0x900, URZ ;  /* 0x0000090008207897 */ /* 0x000fe2000fffe03f */
[----:B------:R-:W2:Y:S04]  /*7d70*/  LDG.E.U16 R213, desc[UR40][R8.64] ;  /* 0x0000002808d57981 */ /* 0x000ea8000c1e1500 */
[----:B------:R-:W-:Y:S01]  /*7d80*/  HGMMA.64x128x16.F32.BF16 R24, gdesc[UR12].tnspA, RZ, !UPT, gsb0 ;  /* 0x21e000000c1879f0 */ /* 0x000fe2000c0018ff */
[----:B0-----:R-:W-:-:S05]  /*7d90*/  IMAD.WIDE R12, R0, 0x2, R12 ;  /* 0x00000002000c7825 */ /* 0x001fca00078e020c */
[----:B------:R0:W2:Y:S04]  /*7da0*/  LDG.E.U16 R195, desc[UR40][R12.64] ;  /* 0x000000280cc37981 */ /* 0x0000a8000c1e1500 */
[----:B------:R-:W0:Y:S01]  /*7db0*/  LDL.64 R12, [R1+0x1c0] ;  /* 0x0001c000010c7983 */ /* 0x000e220000100a00 */
[----:B------:R-:W-:Y:S02]  /*7dc0*/  WARPGROUP.DEPBAR.LE gsb0, 0x0 ;  /* 0x00008000000079c5 */ /* 0x000fe40000010000 */
[----:B------:R-:W-:-:S06]  /*7dd0*/  WARPGROUP.ARRIVE ;  /* 0x00000000000079c5 */ /* 0x000fcc0000000000 */
[----:B------:R-:W-:Y:S01]  /*7de0*/  HGMMA.64x128x16.F32.BF16 R24, gdesc[UR44].tnspA, R24, gsb0 ;  /* 0x21e000002c1879f0 */ /* 0x000fe20008001818 */
[----:B-1----:R-:W-:-:S05]  /*7df0*/  IMAD.WIDE R10, R0, 0x2, R250 ;  /* 0x00000002000a7825 */ /* 0x002fca00078e02fa */
[----:B------:R1:W2:Y:S04]  /*7e00*/  LDG.E.U16 R252, desc[UR40][R10.64] ;  /* 0x000000280afc7981 */ /* 0x0002a8000c1e1500 */
[----:B------:R-:W1:Y:S01]  /*7e10*/  LDL.64 R10, [R1+0x1a8] ;  /* 0x0001a800010a7983 */ /* 0x000e620000100a00 */
[----:B------:R-:W-:Y:S02]  /*7e20*/  WARPGROUP.DEPBAR.LE gsb0, 0x0 ;  /* 0x00008000000079c5 */ /* 0x000fe40000010000 */
[----:B------:R-:W-:-:S06]  /*7e30*/  WARPGROUP.ARRIVE ;  /* 0x00000000000079c5 */ /* 0x000fcc0000000000 */
[----:B------:R-:W-:Y:S01]  /*7e40*/  HGMMA.64x128x16.F32.BF16 R24, gdesc[UR36].tnspA, R24, gsb0 ;  /* 0x21e00000241879f0 */ /* 0x000fe20008001818 */
[----:B0-----:R-:W-:-:S05]  /*7e50*/  IMAD.WIDE R12, R0, 0x2, R12 ;  /* 0x00000002000c7825 */ /* 0x001fca00078e020c */
[----:B------:R-:W2:Y:S04]  /*7e60*/  LDG.E.U16 R251, desc[UR40][R12.64] ;  /* 0x000000280cfb7981 */ /* 0x000ea8000c1e1500 */
[----:B------:R-:W4:Y:S01]  /*7e70*/  LDL.64 R12, [R1+0x188] ;  /* 0x00018800010c7983 */ /* 0x000f220000100a00 */
[----:B------:R-:W-:Y:S02]  /*7e80*/  WARPGROUP.DEPBAR.LE gsb0, 0x0 ;  /* 0x00008000000079c5 */ /* 0x000fe40000010000 */
[----:B------:R-:W-:-:S06]  /*7e90*/  WARPGROUP.ARRIVE ;  /* 0x00000000000079c5 */ /* 0x000fcc0000000000 */
[----:B------:R-:W-:Y:S01]  /*7ea0*/  HGMMA.64x128x16.F32.BF16 R24, gdesc[UR32].tnspA, R24, gsb0 ;  /* 0x21e00000201879f0 */ /* 0x000fe20008001818 */
[----:B------:R-:W-:Y:S02]  /*7eb0*/  UIADD3.64 UR28, UR8, 0x980, URZ ;  /* 0x00000980081c7897 */ /* 0x000fe4000fffe03f */
[----:B------:R-:W-:Y:S01]  /*7ec0*/  UIADD3.64 UR24, UR8, 0xa00, URZ ;  /* 0x00000a0008187897 */ /* 0x000fe2000fffe03f */
[----:B------:R-:W-:Y:S02]  /*7ed0*/  WARPGROUP.DEPBAR.LE gsb0, 0x0 ;  /* 0x00008000000079c5 */ /* 0x000fe40000010000 */
[----:B------:R-:W-:-:S06]  /*7ee0*/  WARPGROUP.ARRIVE ;  /* 0x00000000000079c5 */ /* 0x000fcc0000000000 */
[----:B------:R-:W-:Y:S01]  /*7ef0*/  HGMMA.64x128x16.F32.BF16 R24, gdesc[UR28].tnspA, R24, gsb0 ;  /* 0x21e000001c1879f0 */ /* 0x000fe20008001818 */
[C---:B---3--:R-:W-:Y:S02]  /*7f00*/  IMAD.WIDE R8, R0.reuse, 0x2, R242 ;  /* 0x0000000200087825 */ /* 0x048fe400078e02f2 */
[----:B------:R-:W3:Y:S02]  /*7f10*/  LDL.64 R242, [R1+0x140] ;  /* 0x0001400001f27983 */ /* 0x000ee40000100a00 */
[C---:B-1----:R-:W-:Y:S02]  /*7f20*/  IMAD.WIDE R10, R0.reuse, 0x2, R10 ;  /* 0x00000002000a7825 */ /* 0x042fe400078e020a */
[----:B------:R0:W2:Y:S02]  /*7f30*/  LDG.E.U16 R250, desc[UR40][R8.64] ;  /* 0x0000002808fa7981 */ /* 0x0000a4000c1e1500 */
[----:B0-----:R-:W-:Y:S02]  /*7f40*/  IMAD.WIDE R8, R0, 0x2, R248 ;  /* 0x0000000200087825 */ /* 0x001fe400078e02f8 */
[----:B------:R0:W2:Y:S01]  /*7f50*/  LDG.E.U16 R248, desc[UR40][R10.64] ;  /* 0x000000280af87981 */ /* 0x0000a2000c1e1500 */
[----:B------:R-:W-:-:S02]  /*7f60*/  UIADD3.64 UR20, UR8, 0xa80, URZ ;  /* 0x00000a8008147897 */ /* 0x000fc4000fffe03f */
[----:B------:R-:W-:Y:S01]  /*7f70*/  UIADD3.64 UR16, UR8, 0xb00, URZ ;  /* 0x00000b0008107897 */ /* 0x000fe2000fffe03f */
[----:B------:R1:W2:Y:S01]  /*7f80*/  LDG.E.U16 R249, desc[UR40][R8.64] ;  /* 0x0000002808f97981 */ /* 0x0002a2000c1e1500 */
[----:B0-----:R-:W-:-:S05]  /*7f90*/  IMAD.WIDE R10, R0, 0x2, R246 ;  /* 0x00000002000a7825 */ /* 0x001fca00078e02f6 */
[----:B------:R-:W2:Y:S04]  /*7fa0*/  LDG.E.U16 R247, desc[UR40][R10.64] ;  /* 0x000000280af77981 */ /* 0x000ea8000c1e1500 */
[----:B------:R-:W5:Y:S01]  /*7fb0*/  LDL.64 R10, [R1+0x148] ;  /* 0x00014800010a7983 */ /* 0x000f620000100a00 */
[----:B----4-:R-:W-:-:S05]  /*7fc0*/  IMAD.WIDE R12, R0, 0x2, R12 ;  /* 0x00000002000c7825 */ /* 0x010fca00078e020c */
[----:B------:R-:W4:Y:S04]  /*7fd0*/  LDG.E.U16 R246, desc[UR40][R12.64] ;  /* 0x000000280cf67981 */ /* 0x000f28000c1e1500 */
[----:B------:R-:W2:Y:S01]  /*7fe0*/  LDL.64 R12, [R1+0x160] ;  /* 0x00016000010c7983 */ /* 0x000ea20000100a00 */
[----:B------:R-:W-:Y:S02]  /*7ff0*/  WARPGROUP.DEPBAR.LE gsb0, 0x0 ;  /* 0x00008000000079c5 */ /* 0x000fe40000010000 */
[----:B------:R-:W-:-:S06]  /*8000*/  WARPGROUP.ARRIVE ;  /* 0x00000000000079c5 */ /* 0x000fcc0000000000 */
[----:B------:R-:W-:Y:S03]  /*8010*/  HGMMA.64x128x16.F32.BF16 R24, gdesc[UR24].tnspA, R24, gsb0 ;  /* 0x21e00000181879f0 */ /* 0x000fe60008001818 */
[----:B------:R-:W-:Y:S02]  /*8020*/  WARPGROUP.DEPBAR.LE gsb0, 0x0 ;  /* 0x00008000000079c5 */ /* 0x000fe40000010000 */
[----:B------:R-:W-:-:S07]  /*8030*/  WARPGROUP.ARRIVE ;  /* 0x00000000000079c5 */ /* 0x000fce0000000000 */
[----:B------:R-:W-:Y:S01]  /*8040*/  HGMMA.64x128x16.F32.BF16 R24, gdesc[UR20].tnspA, R24, gsb0 ;  /* 0x21e00000141879f0 */ /* 0x000fe20008001818 */
[----:B-1----:R-:W-:-:S05]  /*8050*/  IMAD.WIDE R8, R0, 0x2, R244 ;  /* 0x0000000200087825 */ /* 0x002fca00078e02f4 */
[----:B------:R3:W4:Y:S02]  /*8060*/  LDG.E.U16 R244, desc[UR40][R8.64] ;  /* 0x0000002808f47981 */ /* 0x000724000c1e1500 */
[----:B---3--:R-:W-:-:S05]  /*8070*/  IMAD.WIDE R8, R0, 0x2, R242 ;  /* 0x0000000200087825 */ /* 0x008fca00078e02f2 */
[----:B------:R0:W3:Y:S01]  /*8080*/  LDG.E.U16 R243, desc[UR40][R8.64] ;  /* 0x0000002808f37981 */ /* 0x0000e2000c1e1500 */
[----:B------:R-:W-:Y:S02]  /*8090*/  WARPGROUP.DEPBAR.LE gsb0, 0x0 ;  /* 0x00008000000079c5 */ /* 0x000fe40000010000 */
[----:B------:R-:W-:-:S06]  /*80a0*/  WARPGROUP.ARRIVE ;  /* 0x00000000000079c5 */ /* 0x000fcc0000000000 */
[----:B------:R-:W-:Y:S01]  /*80b0*/  HGMMA.64x128x16.F32.BF16 R24, gdesc[UR16].tnspA, R24, gsb0 ;  /* 0x21e00000101879f0 */ /* 0x000fe20008001818 */
[----:B--2---:R-:W-:-:S04]  /*80c0*/  IMAD.WIDE R12, R0, 0x2, R12 ;  /* 0x00000002000c7825 */ /* 0x004fc800078e020c */
[----:B-----5:R-:W-:Y:S01]  /*80d0*/  IMAD.WIDE R10, R0, 0x2, R10 ;  /* 0x00000002000a7825 */ /* 0x020fe200078e020a */
[----:B------:R-:W2:Y:S04]  /*80e0*/  LDG.E.U16 R245, desc[UR40][R12.64] ;  /* 0x000000280cf57981 */ /* 0x000ea8000c1e1500 */
[----:B------:R1:W5:Y:S01]  /*80f0*/  LDG.E.U16 R242, desc[UR40][R10.64] ;  /* 0x000000280af27981 */ /* 0x000362000c1e1500 */
[----:B0-----:R-:W-:Y:S01]  /*8100*/  FMUL R8, R88, UR42 ;  /* 0x0000002a58087c20 */ /* 0x001fe20008400000 */
[----:B------:R-:W-:Y:S02]  /*8110*/  WARPGROUP.DEPBAR.LE gsb0, 0x0 ;  /* 0x00008000000079c5 */ /* 0x000fe40000010000 */
[----:B------:R-:W-:Y:S06]  /*8120*/  BAR.SYNC.DEFER_BLOCKING 0x0 ;  /* 0x0000000000007b1d */ /* 0x000fec0000010000 */
        /* <DEDUP_REMOVED lines=15> */
[----:B------:R0:W-:Y:S02]  /*8220*/  STS.U16 [R3+UR7+0x13c00], R217 ;  /* 0x013c00d903007988 */ /* 0x0001e40008000407 */
[----:B0-----:R-:W-:-:S05]  /*8230*/  FMUL R3, R89, UR42 ;  /* 0x0000002a59037c20 */ /* 0x001fca0008400000 */
[----:B------:R-:W-:Y:S01]  /*8240*/  FMNMX R3, R8, R3, !PT ;  /* 0x0000000308037209 */ /* 0x000fe20007800000 */
[----:B------:R-:W-:-:S05]  /*8250*/  FMUL R8, R92, UR42 ;  /* 0x0000002a5c087c20 */ /* 0x000fca0008400000 */
        /* <DEDUP_REMOVED lines=58> */
[----:B------:R-:W-:-:S05]  /*8600*/  FMNMX R3, R8, R3, !PT ;  /* 0x0000000308037209 */ /* 0x000fca0007800000 */
[----:B-1----:R-:W0:Y:S01]  /*8610*/  SHFL.BFLY PT, R10, R3, 0x2, 0x1f ;  /* 0x0c401f00030a7f89 */ /* 0x002e2200000e0000 */
[----:B------:R-:W-:-:S03]  /*8620*/  FMUL R8, R90, UR42 ;  /* 0x0000002a5a087c20 */ /* 0x000fc60008400000 */
        /* <DEDUP_REMOVED lines=16> */
[----:B-1----:R-:W-:-:S05]  /*8730*/  FMUL R4, R91, UR42 ;  /* 0x0000002a5b047c20 */ /* 0x002fca0008400000 */
[----:B------:R-:W-:Y:S01]  /*8740*/  FMNMX R4, R8, R4, !PT ;  /* 0x0000000408047209 */ /* 0x000fe20007800000 */
[----:B------:R-:W-:Y:S01]  /*8750*/  FMUL R8, R94, UR42 ;  /* 0x0000002a5e087c20 */ /* 0x000fe20008400000 */
[----:B------:R-:W-:-:S04]  /*8760*/  FMUL R9, R95, UR42 ;  /* 0x0000002a5f097c20 */ /* 0x000fc80008400000 */
[----:B------:R-:W-:Y:S01]  /*8770*/  FMNMX R4, R8, R4, !PT ;  /* 0x0000000408047209 */ /* 0x000fe20007800000 */
[----:B------:R-:W-:Y:S01]  /*8780*/  FMUL R8, R98, UR42 ;  /* 0x0000002a62087c20 */ /* 0x000fe20008400000 */
[----:B0-----:R-:W-:Y:S02]  /*8790*/  FMNMX R3, R3, R10, !PT ;  /* 0x0000000a03037209 */ /* 0x001fe40007800000 */
[----:B------:R-:W-:-:S04]  /*87a0*/  FMNMX R4, R9, R4, !PT ;  /* 0x0000000409047209 */ /* 0x000fc80007800000 */
[----:B------:R-:W-:Y:S01]  /*87b0*/  FMNMX R4, R8, R4, !PT ;  /* 0x0000000408047209 */ /* 0x000fe20007800000 */
[----:B------:R-:W-:Y:S01]  /*87c0*/  FMUL R8, R99, UR42 ;  /* 0x0000002a63087c20 */ /* 0x000fe20008400000 */
[----:B------:R-:W0:Y:S04]  /*87d0*/  SHFL.BFLY PT, R9, R3, 0x1, 0x1f ;  /* 0x0c201f0003097f89 */ /* 0x000e2800000e0000 */
[----:B------:R-:W-:Y:S01]  /*87e0*/  FMNMX R4, R8, R4, !PT ;  /* 0x0000000408047209 */ /* 0x000fe20007800000 */
[----:B------:R-:W-:-:S05]  /*87f0*/  FMUL R8, R102, UR42 ;  /* 0x0000002a66087c20 */ /* 0x000fca0008400000 */
[----:B------:R-:W-:Y:S01]  /*8800*/  FMNMX R4, R8, R4, !PT ;  /* 0x0000000408047209 */ /* 0x000fe20007800000 */
[----:B------:R-:W-:-:S05]  /*8810*/  FMUL R8, R103, UR42 ;  /* 0x0000002a67087c20 */ /* 0x000fca0008400000 */
[----:B------:R-:W-:Y:S01]  /*8820*/  FMNMX R4, R8, R4, !PT ;  /* 0x0000000408047209 */ /* 0x000fe20007800000 */
[----:B------:R-:W-:-:S05]  /*8830*/  FMUL R8, R106, UR42 ;  /* 0x0000002a6a087c20 */ /* 0x000fca0008400000 */
[----:B------:R-:W-:Y:S01]  /*8840*/  FMNMX R10, R8, R4, !PT ;  /* 0x00000004080a7209 */ /* 0x000fe20007800000 */
[----:B------:R-:W-:Y:S01]  /*8850*/  FMUL R8, R24, UR42 ;  /* 0x0000002a18087c20 */ /* 0x000fe20008400000 */
[----:B------:R-:W-:Y:S01]  /*8860*/  FMUL R4, R25, UR42 ;  /* 0x0000002a19047c20 */ /* 0x000fe20008400000 */
[----:B0-----:R-:W-:Y:S01]  /*8870*/  FMNMX R3, R3, R9, !PT ;  /* 0x0000000903037209 */ /* 0x001fe20007800000 */
[----:B------:R-:W-:-:S03]  /*8880*/  FMUL R9, R107, UR42 ;  /* 0x0000002a6b097c20 */ /* 0x000fc60008400000 */
[----:B------:R-:W-:Y:S01]  /*8890*/  FMNMX R11, R8, R4, !PT ;  /* 0x00000004080b7209 */ /* 0x000fe20007800000 */
[----:B------:R-:W-:Y:S01]  /*88a0*/  FMUL R4, R110, UR42 ;  /* 0x0000002a6e047c20 */ /* 0x000fe20008400000 */
[----:B------:R-:W-:-:S04]  /*88b0*/  FMNMX R8, R9, R10, !PT ;  /* 0x0000000a09087209 */ /* 0x000fc80007800000 */
        /* <DEDUP_REMOVED lines=45> */
[----:B------:R-:W-:-:S03]  /*8b90*/  FMUL R10, R32, UR42 ;  /* 0x0000002a200a7c20 */ /* 0x000fc60008400000 */
[----:B------:R-:W-:-:S04]  /*8ba0*/  FMNMX R11, R8, R11, !PT ;  /* 0x0000000b080b7209 */ /* 0x000fc80007800000 */
[----:B------:R-:W-:-:S04]  /*8bb0*/  FMNMX R9, R9, R11, !PT ;  /* 0x0000000b09097209 */ /* 0x000fc80007800000 */
[----:B------:R-:W-:Y:S01]  /*8bc0*/  FMNMX R9, R10, R9, !PT ;  /* 0x000000090a097209 */ /* 0x000fe20007800000 */
[----:B------:R-:W-:-:S05]  /*8bd0*/  FMUL R10, R33, UR42 ;  /* 0x0000002a210a7c20 */ /* 0x000fca0008400000 */
[----:B------:R-:W-:Y:S01]  /*8be0*/  FMNMX R9, R10, R9, !PT ;  /* 0x000000090a097209 */ /* 0x000fe20007800000 */
[----:B------:R-:W-:Y:S01]  /*8bf0*/  FMUL R10, R36, UR42 ;  /* 0x0000002a240a7c20 */ /* 0x000fe20008400000 */
[----:B------:R-:W-:-:S04]  /*8c00*/  FMUL R11, R37, UR42 ;  /* 0x0000002a250b7c20 */ /* 0x000fc80008400000 */
        /* <DEDUP_REMOVED lines=41> */
[----:B------:R-:W-:Y:S01]  /*8ea0*/  FMUL R11, R77, UR42 ;  /* 0x0000002a4d0b7c20 */ /* 0x000fe20008400000 */
[----:B------:R-:W-:-:S04]  /*8eb0*/  FMNMX R3, R3, R21, !PT ;  /* 0x0000001503037209 */ /* 0x000fc80007800000 */
[----:B------:R-:W-:Y:S01]  /*8ec0*/  FMNMX R10, R11, R10, !PT ;  /* 0x0000000a0b0a7209 */ /* 0x000fe20007800000 */
[----:B------:R-:W-:Y:S01]  /*8ed0*/  FMUL R11, R80, UR42 ;  /* 0x0000002a500b7c20 */ /* 0x000fe20008400000 */
[--C-:B------:R-:W-:Y:S01]  /*8ee0*/  FFMA R89, R89, UR42, -R3.reuse ;  /* 0x0000002a59597c23 */ /* 0x100fe20008000803 */
[--C-:B------:R-:W-:Y:S01]  /*8ef0*/  FFMA R92, R92, UR42, -R3.reuse ;  /* 0x0000002a5c5c7c23 */ /* 0x100fe20008000803 */
[----:B0-----:R-:W-:Y:S01]  /*8f00*/  FMNMX R4, R4, R8, !PT ;  /* 0x0000000804047209 */ /* 0x001fe20007800000 */
[--C-:B------:R-:W-:Y:S01]  /*8f10*/  FFMA R93, R93, UR42, -R3.reuse ;  /* 0x0000002a5d5d7c23 */ /* 0x100fe20008000803 */
[--C-:B------:R-:W-:Y:S01]  /*8f20*/  FFMA R8, R141, UR42, -R3.reuse ;  /* 0x0000002a8d087c23 */ /* 0x100fe20008000803 */
[----:B------:R-:W-:Y:S01]  /*8f30*/  FMNMX R10, R11, R10, !PT ;  /* 0x0000000a0b0a7209 */ /* 0x000fe20007800000 */
[----:B------:R-:W-:Y:S01]  /*8f40*/  FMUL R11, R81, UR42 ;  /* 0x0000002a510b7c20 */ /* 0x000fe20008400000 */
[----:B------:R-:W-:Y:S01]  /*8f50*/  FMUL R89, R89, 1.4426950216293334961 ;  /* 0x3fb8aa3b59597820 */ /* 0x000fe20000400000 */
[----:B------:R-:W-:Y:S01]  /*8f60*/  FMUL R92, R92, 1.4426950216293334961 ;  /* 0x3fb8aa3b5c5c7820 */ /* 0x000fe20000400000 */
[----:B------:R-:W-:Y:S01]  /*8f70*/  FMUL R93, R93, 1.4426950216293334961 ;  /* 0x3fb8aa3b5d5d7820 */ /* 0x000fe20000400000 */
[----:B------:R-:W-:Y:S01]  /*8f80*/  FMUL R8, R8, 1.4426950216293334961 ;  /* 0x3fb8aa3b08087820 */ /* 0x000fe20000400000 */
[--C-:B------:R-:W-:Y:S01]  /*8f90*/  FFMA R144, R144, UR42, -R3.reuse ;  /* 0x0000002a90907c23 */ /* 0x100fe20008000803 */
[----:B------:R-:W0:Y:S01]  /*8fa0*/  MUFU.EX2 R7, R89 ;  /* 0x0000005900077308 */ /* 0x000e220000000800 */
[----:B------:R-:W-:Y:S01]  /*8fb0*/  FMNMX R10, R11, R10, !PT ;  /* 0x0000000a0b0a7209 */ /* 0x000fe20007800000 */
[----:B------:R1:W-:Y:S01]  /*8fc0*/  STL [R1+0x658], R0 ;  /* 0x0006580001007387 */ /* 0x0003e20000100800 */
[----:B------:R-:W-:Y:S01]  /*8fd0*/  FMUL R11, R84, UR42 ;  /* 0x0000002a540b7c20 */ /* 0x000fe20008400000 */
[----:B------:R-:W-:-:S04]  /*8fe0*/  FFMA R145, R145, UR42, -R3 ;  /* 0x0000002a91917c23 */ /* 0x000fc80008000803 */
[----:B------:R-:W4:Y:S01]  /*8ff0*/  MUFU.EX2 R2, R92 ;  /* 0x0000005c00027308 */ /* 0x000f220000000800 */
[----:B------:R-:W-:Y:S01]  /*9000*/  FMNMX R10, R11, R10, !PT ;  /* 0x0000000a0b0a7209 */ /* 0x000fe20007800000 */
[----:B------:R-:W-:-:S06]  /*9010*/  FMUL R11, R85, UR42 ;  /* 0x0000002a550b7c20 */ /* 0x000fcc0008400000 */
[----:B-1----:R-:W1:Y:S01]  /*9020*/  MUFU.EX2 R0, R93 ;  /* 0x0000005d00007308 */ /* 0x002e620000000800 */
[----:B------:R-:W-:Y:S01]  /*9030*/  FMUL R12, R26, UR42 ;  /* 0x0000002a1a0c7c20 */ /* 0x000fe20008400000 */
[----:B------:R-:W-:-:S06]  /*9040*/  FMUL R13, R27, UR42 ;  /* 0x0000002a1b0d7c20 */ /* 0x000fcc0008400000 */
[----:B------:R3:W-:Y:S02]  /*9050*/  MUFU.EX2 R17, R8 ;  /* 0x0000000800117308 */ /* 0x0007e40000000800 */
[----:B---3--:R-:W-:-:S06]  /*9060*/  FMUL R8, R144, 1.4426950216293334961 ;  /* 0x3fb8aa3b90087820 */ /* 0x008fcc0000400000 */
[----:B------:R3:W-:Y:S01]  /*9070*/  MUFU.EX2 R16, R8 ;  /* 0x0000000800107308 */ /* 0x0007e20000000800 */
[----:B------:R-:W-:Y:S01]  /*9080*/  FFMA R96, R96, UR42, -R3 ;  /* 0x0000002a60607c23 */ /* 0x000fe20008000803 */
[----:B------:R-:W-:Y:S01]  /*9090*/  FMNMX R10, R11, R10, !PT ;  /* 0x0000000a0b0a7209 */ /* 0x000fe20007800000 */
[----:B------:R-:W-:Y:S01]  /*90a0*/  FMUL R11, R30, UR42 ;  /* 0x0000002a1e0b7c20 */ /* 0x000fe20008400000 */
[----:B---3--:R-:W-:-:S04]  /*90b0*/  FMUL R8, R145, 1.4426950216293334961 ;  /* 0x3fb8aa3b91087820 */ /* 0x008fc80000400000 */
[----:B------:R3:W-:Y:S01]  /*90c0*/  MUFU.EX2 R15, R8 ;  /* 0x00000008000f7308 */ /* 0x0007e20000000800 */
[----:B------:R-:W-:Y:S01]  /*90d0*/  FMUL R96, R96, 1.4426950216293334961 ;  /* 0x3fb8aa3b60607820 */ /* 0x000fe20000400000 */
[----:B0-----:R-:W-:Y:S01]  /*90e0*/  STL [R1+0x670], R7 ;  /* 0x0006700701007387 */ /* 0x001fe20000100800 */
[----:B---3--:R-:W-:-:S03]  /*90f0*/  FMNMX R8, R12, R13, !PT ;  /* 0x0000000d0c087209 */ /* 0x008fc60007800000 */
[----:B----4-:R-:W-:Y:S01]  /*9100*/  STL [R1+0x674], R2 ;  /* 0x0006740201007387 */ /* 0x010fe20000100800 */
[----:B------:R-:W-:-:S03]  /*9110*/  FMNMX R11, R11, R8, !PT ;  /* 0x000000080b0b7209 */ /* 0x000fc60007800000 */
[----:B-1----:R0:W-:Y:S04]  /*9120*/  STL [R1+0x678], R0 ;  /* 0x0006780001007387 */ /* 0x0021e80000100800 */
[----:B------:R-:W1:Y:S01]  /*9130*/  SHFL.BFLY PT, R8, R10, 0x2, 0x1f ;  /* 0x0c401f000a087f89 */ /* 0x000e6200000e0000 */
[----:B0-----:R-:W0:Y:S01]  /*9140*/  MUFU.EX2 R0, R96 ;  /* 0x0000006000007308 */ /* 0x001e220000000800 */
[----:B------:R-:W-:Y:S01]  /*9150*/  FMUL R12, R31, UR42 ;  /* 0x0000002a1f0c7c20 */ /* 0x000fe20008400000 */
[----:B------:R-:W-:-:S04]  /*9160*/  FFMA R97, R97, UR42, -R3 ;  /* 0x0000002a61617c23 */ /* 0x000fc80008000803 */
[----:B------:R-:W-:Y:S01]  /*9170*/  FMNMX R11, R12, R11, !PT ;  /* 0x0000000b0c0b7209 */ /* 0x000fe20007800000 */
[----:B------:R-:W-:Y:S01]  /*9180*/  FMUL R97, R97, 1.4426950216293334961 ;  /* 0x3fb8aa3b61617820 */ /* 0x000fe20000400000 */
[----:B------:R-:W-:-:S05]  /*9190*/  FMUL R12, R34, UR42 ;  /* 0x0000002a220c7c20 */ /* 0x000fca0008400000 */
[----:B------:R-:W-:Y:S01]  /*91a0*/  FMNMX R11, R12, R11, !PT ;  /* 0x0000000b0c0b7209 */ /* 0x000fe20007800000 */
[----:B------:R-:W-:Y:S01]  /*91b0*/  FMUL R12, R35, UR42 ;  /* 0x0000002a230c7c20 */ /* 0x000fe20008400000 */
[----:B0-----:R0:W-:Y:S01]  /*91c0*/  STL [R1+0x13c], R0 ;  /* 0x00013c0001007387 */ /* 0x0011e20000100800 */
[----:B-1----:R-:W-:Y:S01]  /*91d0*/  FMNMX R10, R10, R8, !PT ;  /* 0x000000080a0a7209 */ /* 0x002fe20007800000 */
[----:B------:R-:W-:Y:S02]  /*91e0*/  FMUL R8, R38, UR42 ;  /* 0x0000002a26087c20 */ /* 0x000fe40008400000 */
[----:B------:R-:W-:Y:S01]  /*91f0*/  FMNMX R11, R12, R11, !PT ;  /* 0x0000000b0c0b7209 */ /* 0x000fe20007800000 */
[----:B0-----:R-:W0:Y:S01]  /*9200*/  MUFU.EX2 R0, R97 ;  /* 0x0000006100007308 */ /* 0x001e220000000800 */
[----:B------:R-:W-:Y:S02]  /*9210*/  FFMA R100, R100, UR42, -R3 ;  /* 0x0000002a64647c23 */ /* 0x000fe40008000803 */
[----:B------:R-:W-:-:S02]  /*9220*/  FMNMX R11, R8, R11, !PT ;  /* 0x0000000b080b7209 */ /* 0x000fc40007800000 */
[----:B------:R-:W1:Y:S01]  /*9230*/  SHFL.BFLY PT, R8, R10, 0x1, 0x1f ;  /* 0x0c201f000a087f89 */ /* 0x000e6200000e0000 */
[----:B------:R-:W-:Y:S01]  /*9240*/  FMUL R100, R100, 1.4426950216293334961 ;  /* 0x3fb8aa3b64647820 */ /* 0x000fe20000400000 */
[----:B------:R-:W-:Y:S02]  /*9250*/  FMUL R12, R39, UR42 ;  /* 0x0000002a270c7c20 */ /* 0x000fe40008400000 */
[----:B0-----:R0:W-:Y:S03]  /*9260*/  STL [R1+0x138], R0 ;  /* 0x0001380001007387 */ /* 0x0011e60000100800 */
[----:B------:R-:W-:Y:S01]  /*9270*/  FMNMX R11, R12, R11, !PT ;  /* 0x0000000b0c0b7209 */ /* 0x000fe20007800000 */
[----:B0-----:R-:W0:Y:S01]  /*9280*/  MUFU.EX2 R0, R100 ;  /* 0x0000006400007308 */ /* 0x001e220000000800 */
[----:B------:R-:W-:Y:S01]  /*9290*/  FMUL R12, R42, UR42 ;  /* 0x0000002a2a0c7c20 */ /* 0x000fe20008400000 */
[----:B------:R-:W-:-:S04]  /*92a0*/  FFMA R101, R101, UR42, -R3 ;  /* 0x0000002a65657c23 */ /* 0x000fc80008000803 */
[----:B------:R-:W-:Y:S01]  /*92b0*/  FMUL R101, R101, 1.4426950216293334961 ;  /* 0x3fb8aa3b65657820 */ /* 0x000fe20000400000 */
[----:B------:R-:W-:Y:S01]  /*92c0*/  FMNMX R11, R12, R11, !PT ;  /* 0x0000000b0c0b7209 */ /* 0x000fe20007800000 */
[----:B------:R-:W-:Y:S01]  /*92d0*/  FMUL R12, R43, UR42 ;  /* 0x0000002a2b0c7c20 */ /* 0x000fe20008400000 */
[----:B-1----:R-:W-:Y:S01]  /*92e0*/  FMNMX R8, R10, R8, !PT ;  /* 0x000000080a087209 */ /* 0x002fe20007800000 */
[----:B------:R-:W-:-:S03]  /*92f0*/  FMUL R10, R46, UR42 ;  /* 0x0000002a2e0a7c20 */ /* 0x000fc60008400000 */
[----:B------:R-:W-:Y:S01]  /*9300*/  FMNMX R11, R12, R11, !PT ;  /* 0x0000000b0c0b7209 */ /* 0x000fe20007800000 */
[----:B0-----:R0:W-:Y:S01]  /*9310*/  STL [R1+0x134], R0 ;  /* 0x0001340001007387 */ /* 0x0011e20000100800 */
[----:B------:R-:W-:Y:S02]  /*9320*/  FMUL R12, R47, UR42 ;  /* 0x0000002a2f0c7c20 */ /* 0x000fe40008400000 */
[----:B------:R-:W-:Y:S01]  /*9330*/  FMNMX R11, R10, R11, !PT ;  /* 0x0000000b0a0b7209 */ /* 0x000fe20007800000 */
[----:B0-----:R-:W0:Y:S01]  /*9340*/  MUFU.EX2 R0, R101 ;  /* 0x0000006500007308 */ /* 0x001e220000000800 */
[----:B------:R-:W-:Y:S02]  /*9350*/  FFMA R104, R104, UR42, -R3 ;  /* 0x0000002a68687c23 */ /* 0x000fe40008000803 */
[----:B------:R-:W-:Y:S01]  /*9360*/  FMNMX R11, R12, R11, !PT ;  /* 0x0000000b0c0b7209 */ /* 0x000fe20007800000 */
[----:B------:R-:W-:Y:S01]  /*9370*/  FMUL R12, R50, UR42 ;  /* 0x0000002a320c7c20 */ /* 0x000fe20008400000 */
[----:B------:R-:W-:-:S04]  /*9380*/  FMUL R104, R104, 1.4426950216293334961 ;  /* 0x3fb8aa3b68687820 */ /* 0x000fc80000400000 */
[----:B------:R-:W-:Y:S01]  /*9390*/  FMNMX R11, R12, R11, !PT ;  /* 0x0000000b0c0b7209 */ /* 0x000fe20007800000 */
[----:B------:R-:W-:Y:S01]  /*93a0*/  FMUL R12, R51, UR42 ;  /* 0x0000002a330c7c20 */ /* 0x000fe20008400000 */
[----:B0-----:R0:W-:Y:S04]  /*93b0*/  STL [R1+0x130], R0 ;  /* 0x0001300001007387 */ /* 0x0011e80000100800 */
[----:B------:R-:W-:Y:S01]  /*93c0*/  FMNMX R11, R12, R11, !PT ;  /* 0x0000000b0c0b7209 */ /* 0x000fe20007800000 */
[----:B------:R-:W-:Y:S01]  /*93d0*/  FMUL R12, R54, UR42 ;  /* 0x0000002a360c7c20 */ /* 0x000fe20008400000 */
[----:B0-----:R-:W0:Y:S01]  /*93e0*/  MUFU.EX2 R0, R104 ;  /* 0x0000006800007308 */ /* 0x001e220000000800 */
[----:B------:R-:W-:-:S03]  /*93f0*/  FFMA R105, R105, UR42, -R3 ;  /* 0x0000002a69697c23 */ /* 0x000fc60008000803 */
        /* <DEDUP_REMOVED lines=22> */
[----:B------:R-:W-:Y:S01]  /*9560*/  FMUL R109, R109, 1.4426950216293334961 ;  /* 0x3fb8aa3b6d6d7820 */ /* 0x000fe20000400000 */
[----:B------:R-:W1:Y:S03]  /*9570*/  SHFL.BFLY PT, R9, R4, 0x1, 0x1f ;  /* 0x0c201f0004097f89 */ /* 0x000e6600000e0000 */
        /* <DEDUP_REMOVED lines=8> */
[--C-:B------:R-:W-:Y:S01]  /*9600*/  FFMA R148, R148, UR42, -R3.reuse ;  /* 0x0000002a94947c23 */ /* 0x100fe20008000803 */
[----:B------:R-:W-:Y:S01]  /*9610*/  FMUL R12, R74, UR42 ;  /* 0x0000002a4a0c7c20 */ /* 0x000fe20008400000 */
[----:B------:R-:W-:Y:S02]  /*9620*/  FMUL R112, R112, 1.4426950216293334961 ;  /* 0x3fb8aa3b70707820 */ /* 0x000fe40000400000 */
[----:B------:R-:W-:Y:S02]  /*9630*/  FMUL R148, R148, 1.4426950216293334961 ;  /* 0x3fb8aa3b94947820 */ /* 0x000fe40000400000 */
[----:B------:R-:W-:Y:S01]  /*9640*/  FMNMX R11, R12, R11, !PT ;  /* 0x0000000b0c0b7209 */ /* 0x000fe20007800000 */
[----:B------:R-:W-:Y:S01]  /*9650*/  FMUL R12, R75, UR42 ;  /* 0x0000002a4b0c7c20 */ /* 0x000fe20008400000 */
[----:B------:R-:W-:Y:S01]  /*9660*/  FFMA R140, R140, UR42, -R3 ;  /* 0x0000002a8c8c7c23 */ /* 0x000fe20008000803 */
[----:B------:R-:W3:Y:S01]  /*9670*/  MUFU.EX2 R14, R148 ;  /* 0x00000094000e7308 */ /* 0x000ee20000000800 */
[----:B0-----:R0:W-:Y:S01]  /*9680*/  STL [R1+0x120], R0 ;  /* 0x0001200001007387 */ /* 0x0011e20000100800 */
[----:B-1----:R-:W-:Y:S01]  /*9690*/  FMNMX R9, R4, R9, !PT ;  /* 0x0000000904097209 */ /* 0x002fe20007800000 */
[----:B------:R-:W-:Y:S01]  /*96a0*/  FMUL R140, R140, 1.4426950216293334961 ;  /* 0x3fb8aa3b8c8c7820 */ /* 0x000fe20000400000 */
[----:B------:R-:W-:Y:S01]  /*96b0*/  FMNMX R11, R12, R11, !PT ;  /* 0x0000000b0c0b7209 */ /* 0x000fe20007800000 */
[----:B------:R-:W-:-:S03]  /*96c0*/  FMUL R12, R78, UR42 ;  /* 0x0000002a4e0c7c20 */ /* 0x000fc60008400000 */
[----:B0-----:R-:W0:Y:S01]  /*96d0*/  MUFU.EX2 R0, R112 ;  /* 0x0000007000007308 */ /* 0x001e220000000800 */
[----:B------:R-:W-:Y:S01]  /*96e0*/  FMNMX R9, R9, R20, !PT ;  /* 0x0000001409097209 */ /* 0x000fe20007800000 */
[----:B------:R-:W-:Y:S01]  /*96f0*/  FFMA R113, R113, UR42, -R3 ;  /* 0x0000002a71717c23 */ /* 0x000fe20008000803 */
[----:B------:R-:W-:Y:S01]  /*9700*/  FMNMX R11, R12, R11, !PT ;  /* 0x0000000b0c0b7209 */ /* 0x000fe20007800000 */
[----:B------:R-:W-:-:S04]  /*9710*/  FMUL R12, R79, UR42 ;  /* 0x0000002a4f0c7c20 */ /* 0x000fc80008400000 */
[----:B------:R-:W1:Y:S01]  /*9720*/  MUFU.EX2 R22, R140 ;  /* 0x0000008c00167308 */ /* 0x000e620000000800 */
[--C-:B------:R-:W-:Y:S01]  /*9730*/  FFMA R146, R146, UR42, -R9.reuse ;  /* 0x0000002a92927c23 */ /* 0x100fe20008000809 */
[----:B------:R-:W-:Y:S01]  /*9740*/  FMUL R113, R113, 1.4426950216293334961 ;  /* 0x3fb8aa3b71717820 */ /* 0x000fe20000400000 */
[----:B------:R-:W-:Y:S01]  /*9750*/  FMUL R13, R82, UR42 ;  /* 0x0000002a520d7c20 */ /* 0x000fe20008400000 */
[----:B------:R-:W-:Y:S01]  /*9760*/  FMNMX R12, R12, R11, !PT ;  /* 0x0000000b0c0c7209 */ /* 0x000fe20007800000 */
[--C-:B------:R-:W-:Y:S01]  /*9770*/  FFMA R123, R123, UR42, -R9.reuse ;  /* 0x0000002a7b7b7c23 */ /* 0x100fe20008000809 */
[----:B------:R-:W-:Y:S01]  /*9780*/  FMUL R144, R146, 1.4426950216293334961 ;  /* 0x3fb8aa3b92907820 */ /* 0x000fe20000400000 */
[--C-:B------:R-:W-:Y:S01]  /*9790*/  FFMA R147, R147, UR42, -R9.reuse ;  /* 0x0000002a93937c23 */ /* 0x100fe20008000809 */
[----:B---3--:R-:W-:Y:S01]  /*97a0*/  MOV R146, R14 ;  /* 0x0000000e00927202 */ /* 0x008fe20000000f00 */
[----:B0-----:R0:W-:Y:S01]  /*97b0*/  STL [R1+0x11c], R0 ;  /* 0x00011c0001007387 */ /* 0x0011e20000100800 */
[----:B------:R-:W-:Y:S01]  /*97c0*/  FMUL R14, R83, UR42 ;  /* 0x0000002a530e7c20 */ /* 0x000fe20008400000 */
[----:B------:R-:W-:Y:S01]  /*97d0*/  FFMA R145, R143, UR42, -R9 ;  /* 0x0000002a8f917c23 */ /* 0x000fe20008000809 */
[----:B------:R-:W-:Y:S01]  /*97e0*/  FMNMX R13, R13, R12, !PT ;  /* 0x0000000c0d0d7209 */ /* 0x000fe20007800000 */
[----:B------:R-:W-:Y:S01]  /*97f0*/  FMUL R123, R123, 1.4426950216293334961 ;  /* 0x3fb8aa3b7b7b7820 */ /* 0x000fe20000400000 */
[----:B------:R-:W-:Y:S01]  /*9800*/  FMUL R143, R147, 1.4426950216293334961 ;  /* 0x3fb8aa3b938f7820 */ /* 0x000fe20000400000 */
[----:B------:R-:W-:Y:S01]  /*9810*/  MOV R147, R15 ;  /* 0x0000000f00937202 */ /* 0x000fe20000000f00 */
[----:B0-----:R-:W0:Y:S01]  /*9820*/  MUFU.EX2 R0, R113 ;  /* 0x0000007100007308 */ /* 0x001e220000000800 */
[----:B------:R-:W-:Y:S01]  /*9830*/  FMNMX R8, R8, R19, !PT ;  /* 0x0000001308087209 */ /* 0x000fe20007800000 */
[----:B------:R-:W-:Y:S01]  /*9840*/  FMUL R15, R86, UR42 ;  /* 0x0000002a560f7c20 */ /* 0x000fe20008400000 */
[----:B------:R-:W-:Y:S01]  /*9850*/  FMNMX R14, R14, R13, !PT ;  /* 0x0000000d0e0e7209 */ /* 0x000fe20007800000 */
[----:B------:R-:W-:-:S02]  /*9860*/  FFMA R116, R116, UR42, -R3 ;  /* 0x0000002a74747c23 */ /* 0x000fc40008000803 */
[--C-:B------:R-:W-:Y:S02]  /*9870*/  FFMA R24, R24, UR42, -R8.reuse ;  /* 0x0000002a18187c23 */ /* 0x100fe40008000808 */
[----:B------:R1:W-:Y:S01]  /*9880*/  MUFU.EX2 R223, R123 ;  /* 0x0000007b00df7308 */ /* 0x0003e20000000800 */
[----:B------:R-:W-:Y:S01]  /*9890*/  FMNMX R15, R15, R14, !PT ;  /* 0x0000000e0f0f7209 */ /* 0x000fe20007800000 */
[----:B------:R-:W-:Y:S01]  /*98a0*/  FMUL R24, R24, 1.4426950216293334961 ;  /* 0x3fb8aa3b18187820 */ /* 0x000fe20000400000 */
[----:B------:R-:W-:Y:S01]  /*98b0*/  FMUL R116, R116, 1.4426950216293334961 ;  /* 0x3fb8aa3b74747820 */ /* 0x000fe20000400000 */
[----:B-1----:R-:W-:Y:S01]  /*98c0*/  MOV R123, R22 ;  /* 0x00000016007b7202 */ /* 0x002fe20000000f00 */
[----:B------:R-:W-:Y:S01]  /*98d0*/  FMUL R22, R87, UR42 ;  /* 0x0000002a57167c20 */ /* 0x000fe20008400000 */
[----:B0-----:R0:W-:Y:S04]  /*98e0*/  STL [R1+0x118], R0 ;  /* 0x0001180001007387 */ /* 0x0011e80000100800 */
[----:B------:R-:W-:Y:S01]  /*98f0*/  FMNMX R22, R22, R15, !PT ;  /* 0x0000000f16167209 */ /* 0x000fe20007800000 */
[----:B------:R1:W-:Y:S08]  /*9900*/  MUFU.EX2 R140, R24 ;  /* 0x00000018008c7308 */ /* 0x0003f00000000800 */
[----:B0-----:R-:W0:Y:S01]  /*9910*/  MUFU.EX2 R0, R116 ;  /* 0x0000007400007308 */ /* 0x001e220000000800 */
[----:B-1----:R-:W1:Y:S01]  /*9920*/  SHFL.BFLY PT, R24, R22, 0x2, 0x1f ;  /* 0x0c401f0016187f89 */ /* 0x002e6200000e0000 */
[--C-:B------:R-:W-:Y:S01]  /*9930*/  FFMA R117, R117, UR42, -R3.reuse ;  /* 0x0000002a75757c23 */ /* 0x100fe20008000803 */
[----:B------:R-:W-:Y:S01]  /*9940*/  FFMA R149, R149, UR42, -R3 ;  /* 0x0000002a95957c23 */ /* 0x000fe20008000803 */
[--C-:B------:R-:W-:Y:S01]  /*9950*/  FFMA R90, R90, UR42, -R9.reuse ;  /* 0x0000002a5a5a7c23 */ /* 0x100fe20008000809 */
[--C-:B------:R-:W-:Y:S01]  /*9960*/  FFMA R91, R91, UR42, -R9.reuse ;  /* 0x0000002a5b5b7c23 */ /* 0x100fe20008000809 */
[----:B------:R-:W-:Y:S01]  /*9970*/  FMUL R117, R117, 1.4426950216293334961 ;  /* 0x3fb8aa3b75757820 */ /* 0x000fe20000400000 */
[----:B------:R-:W-:Y:S01]  /*9980*/  FMUL R149, R149, 1.4426950216293334961 ;  /* 0x3fb8aa3b95957820 */ /* 0x000fe20000400000 */
[----:B------:R-:W-:Y:S01]  /*9990*/  FMUL R90, R90, 1.4426950216293334961 ;  /* 0x3fb8aa3b5a5a7820 */ /* 0x000fe20000400000 */
[----:B------:R-:W-:Y:S01]  /*99a0*/  FMUL R91, R91, 1.4426950216293334961 ;  /* 0x3fb8aa3b5b5b7820 */ /* 0x000fe20000400000 */
[----:B------:R-:W-:Y:S01]  /*99b0*/  FFMA R139, R139, UR42, -R9 ;  /* 0x0000002a8b8b7c23 */ /* 0x000fe20008000809 */
[----:B------:R-:W-:Y:S01]  /*99c0*/  MUFU.EX2 R241, R149 ;  /* 0x0000009500f17308 */ /* 0x000fe20000000800 */
[----:B------:R-:W-:Y:S01]  /*99d0*/  FFMA R25, R25, UR42, -R8 ;  /* 0x0000002a19197c23 */ /* 0x000fe20008000808 */
[----:B0-----:R0:W-:Y:S06]  /*99e0*/  STL [R1+0x114], R0 ;  /* 0x0001140001007387 */ /* 0x0011ec0000100800 */
[----:B------:R-:W-:Y:S01]  /*99f0*/  MUFU.EX2 R240, R90 ;  /* 0x0000005a00f07308 */ /* 0x000fe20000000800 */
[----:B------:R-:W-:Y:S01]  /*9a00*/  FMUL R139, R139, 1.4426950216293334961 ;  /* 0x3fb8aa3b8b8b7820 */ /* 0x000fe20000400000 */
[----:B------:R-:W-:-:S06]  /*9a10*/  FMUL R25, R25, 1.4426950216293334961 ;  /* 0x3fb8aa3b19197820 */ /* 0x000fcc0000400000 */
[----:B0-----:R-:W0:Y:S01]  /*9a20*/  MUFU.EX2 R0, R117 ;  /* 0x0000007500007308 */ /* 0x001e220000000800 */
[----:B-1----:R-:W-:-:S07]  /*9a30*/  FMNMX R24, R22, R24, !PT ;  /* 0x0000001816187209 */ /* 0x002fce0007800000 */
[----:B------:R-:W1:Y:S08]  /*9a40*/  MUFU.EX2 R239, R91 ;  /* 0x0000005b00ef7308 */ /* 0x000e700000000800 */
[----:B------:R-:W-:Y:S01]  /*9a50*/  MUFU.EX2 R149, R139 ;  /* 0x0000008b00957308 */ /* 0x000fe20000000800 */
[----:B0-----:R-:W-:Y:S07]  /*9a60*/  STL [R1+0x110], R0 ;  /* 0x0001100001007387 */ /* 0x001fee0000100800 */
[----:B------:R0:W-:Y:S01]  /*9a70*/  MUFU.EX2 R139, R25 ;  /* 0x00000019008b7308 */ /* 0x0001e20000000800 */
[----:B------:R-:W-:Y:S04]  /*9a80*/  STL [R1+0x65c], R3 ;  /* 0x00065c0301007387 */ /* 0x000fe80000100800 */
[----:B0-----:R-:W0:Y:S01]  /*9a90*/  SHFL.BFLY PT, R25, R24, 0x1, 0x1f ;  /* 0x0c201f0018197f89 */ /* 0x001e2200000e0000 */
[----:B------:R-:W-:-:S03]  /*9aa0*/  FFMA R88, R88, UR42, -R3 ;  /* 0x0000002a58587c23 */ /* 0x000fc60008000803 */
[----:B------:R-:W-:Y:S04]  /*9ab0*/  STL [R1+0x67c], R241 ;  /* 0x00067cf101007387 */ /* 0x000fe80000100800 */
[----:B------:R-:W-:Y:S01]  /*9ac0*/  STL [R1+0x680], R240 ;  /* 0x000680f001007387 */ /* 0x000fe20000100800 */
[----:B------:R-:W-:-:S03]  /*9ad0*/  FMUL R88, R88, 1.4426950216293334961 ;  /* 0x3fb8aa3b58587820 */ /* 0x000fc60000400000 */
[----:B-1----:R-:W-:Y:S04]  /*9ae0*/  STL [R1+0x684], R239 ;  /* 0x000684ef01007387 */ /* 0x002fe80000100800 */
[----:B------:R-:W-:Y:S04]  /*9af0*/  STL [R1+0x660], R9 ;  /* 0x0006600901007387 */ /* 0x000fe80000100800 */
[----:B------:R-:W-:Y:S04]  /*9b00*/  STL [R1+0x664], R8 ;  /* 0x0006640801007387 */ /* 0x000fe80000100800 */
[----:B------:R1:W-:Y:S04]  /*9b10*/  STS.U16 [R6+UR7+0x10200], R175 ;  /* 0x010200af06007988 */ /* 0x0003e80008000407 */
[----:B------:R3:W-:Y:S01]  /*9b20*/  STS.U16 [R6+UR7+0x10600], R178 ;  /* 0x010600b206007988 */ /* 0x0007e20008000407 */
[----:B------:R-:W4:Y:S03]  /*9b30*/  MUFU.EX2 R215, R88 ;  /* 0x0000005800d77308 */ /* 0x000f260000000800 */
[----:B------:R2:W-:Y:S04]  /*9b40*/  STS.U16 [R6+UR7+0x10a00], R179 ;  /* 0x010a00b306007988 */ /* 0x0005e80008000407 */
[----:B-1----:R-:W4:Y:S04]  /*9b50*/  LDL.LU R175, [R1+0x6dc] ;  /* 0x0006dc0001af7983 */ /* 0x002f280000300800 */
[----:B---3--:R-:W3:Y:S04]  /*9b60*/  LDL.LU R178, [R1+0x6d8] ;  /* 0x0006d80001b27983 */ /* 0x008ee80000300800 */
[----:B--2---:R-:W2:Y:S04]  /*9b70*/  LDL.LU R179, [R1+0x6d4] ;  /* 0x0006d40001b37983 */ /* 0x004ea80000300800 */
[----:B------:R1:W-:Y:S04]  /*9b80*/  STS.U16 [R6+UR7+0x10e00], R182 ;  /* 0x010e00b606007988 */ /* 0x0003e80008000407 */
[----:B------:R5:W-:Y:S04]  /*9b90*/  STS.U16 [R6+UR7+0x11200], R183 ;  /* 0x011200b706007988 */ /* 0x000be80008000407 */
[----:B------:R0:W-:Y:S04]  /*9ba0*/  STS.U16 [R6+UR7+0x11600], R186 ;  /* 0x011600ba06007988 */ /* 0x0001e80008000407 */
[----:B-1----:R-:W3:Y:S04]  /*9bb0*/  LDL.LU R182, [R1+0x6d0] ;  /* 0x0006d00001b67983 */ /* 0x002ee80000300800 */
[----:B-----5:R-:W5:Y:S04]  /*9bc0*/  LDL.LU R183, [R1+0x6cc] ;  /* 0x0006cc0001b77983 */ /* 0x020f680000300800 */
[----:B0-----:R-:W2:Y:S04]  /*9bd0*/  LDL.LU R186, [R1+0x6c8] ;  /* 0x0006c80001ba7983 */ /* 0x001ea80000300800 */
[----:B------:R0:W-:Y:S04]  /*9be0*/  STS.U16 [R6+UR7+0x11a00], R187 ;  /* 0x011a00bb06007988 */ /* 0x0001e80008000407 */
[----:B------:R1:W-:Y:S04]  /*9bf0*/  STS.U16 [R6+UR7+0x11e00], R190 ;  /* 0x011e00be06007988 */ /* 0x0003e80008000407 */
[----:B------:R1:W-:Y:S04]  /*9c00*/  STS.U16 [R6+UR7+0x12200], R191 ;  /* 0x012200bf06007988 */ /* 0x0003e80008000407 */
[----:B0-----:R-:W3:Y:S04]  /*9c10*/  LDL.LU R187, [R1+0x6c4] ;  /* 0x0006c40001bb7983 */ /* 0x001ee80000300800 */
[----:B-1----:R-:W5:Y:S04]  /*9c20*/  LDL.LU R190, [R1+0x6c0] ;  /* 0x0006c00001be7983 */ /* 0x002f680000300800 */
[----:B------:R-:W2:Y:S04]  /*9c30*/  LDL.LU R191, [R1+0x6bc] ;  /* 0x0006bc0001bf7983 */ /* 0x000ea80000300800 */
[----:B------:R0:W-:Y:S01]  /*9c40*/  STS.U16 [R6+UR7+0x12600], R194 ;  /* 0x012600c206007988 */ /* 0x0001e20008000407 */
[----:B------:R-:W-:-:S03]  /*9c50*/  FMNMX R25, R24, R25, !PT ;  /* 0x0000001918197209 */ /* 0x000fc60007800000 */
[----:B------:R1:W-:Y:S04]  /*9c60*/  STS.U16 [R6+UR7+0x12a00], R195 ;  /* 0x012a00c306007988 */ /* 0x0003e80008000407 */
[----:B------:R-:W-:Y:S04]  /*9c70*/  STS.U16 [R6+UR7+0x12e00], R250 ;  /* 0x012e00fa06007988 */ /* 0x000fe80008000407 */
[----:B0-----:R-:W3:Y:S04]  /*9c80*/  LDL.LU R194, [R1+0x6b8] ;  /* 0x0006b80001c27983 */ /* 0x001ee80000300800 */
[----:B------:R-:W-:Y:S04]  /*9c90*/  STS.U16 [R6+UR7+0x13200], R248 ;  /* 0x013200f806007988 */ /* 0x000fe80008000407 */
[----:B------:R-:W-:Y:S04]  /*9ca0*/  STS.U16 [R6+UR7+0x13600], R246 ;  /* 0x013600f606007988 */ /* 0x000fe80008000407 */
[----:B------:R-:W-:Y:S04]  /*9cb0*/  STS.U16 [R6+UR7+0x13a00], R244 ;  /* 0x013a00f406007988 */ /* 0x000fe80008000407 */
[----:B------:R-:W-:Y:S04]  /*9cc0*/  STS.U16 [R6+UR7+0x13e00], R242 ;  /* 0x013e00f206007988 */ /* 0x000fe80008000407 */
[----:B-1----:R-:W5:Y:S04]  /*9cd0*/  LDL.LU R195, [R1+0x6b4] ;  /* 0x0006b40001c37983 */ /* 0x002f680000300800 */
[----:B------:R0:W-:Y:S04]  /*9ce0*/  STS.U16 [R5+UR7+0x10300], R198 ;  /* 0x010300c605007988 */ /* 0x0001e80008000407 */
[----:B------:R1:W-:Y:S04]  /*9cf0*/  STS.U16 [R5+UR7+0x10700], R199 ;  /* 0x010700c705007988 */ /* 0x0003e80008000407 */
[----:B------:R1:W-:Y:S04]  /*9d00*/  STS.U16 [R5+UR7+0x10b00], R202 ;  /* 0x010b00ca05007988 */ /* 0x0003e80008000407 */
[----:B0-----:R-:W2:Y:S04]  /*9d10*/  LDL.LU R198, [R1+0x6b0] ;  /* 0x0006b00001c67983 */ /* 0x001ea80000300800 */
[----:B-1----:R-:W3:Y:S01]  /*9d20*/  LDL.LU R199, [R1+0x6ac] ;  /* 0x0006ac0001c77983 */ /* 0x002ee20000300800 */
[----:B------:R-:W-:-:S03]  /*9d30*/  FMNMX R91, R25, R18, !PT ;  /* 0x00000012195b7209 */ /* 0x000fc60007800000 */
[----:B------:R-:W5:Y:S04]  /*9d40*/  LDL.LU R202, [R1+0x6a8] ;  /* 0x0006a80001ca7983 */ /* 0x000f680000300800 */
[----:B------:R0:W-:Y:S04]  /*9d50*/  STS.U16 [R5+UR7+0x10f00], R203 ;  /* 0x010f00cb05007988 */ /* 0x0001e80008000407 */
[----:B------:R1:W-:Y:S04]  /*9d60*/  STS.U16 [R5+UR7+0x11300], R206 ;  /* 0x011300ce05007988 */ /* 0x0003e80008000407 */
[----:B------:R1:W-:Y:S04]  /*9d70*/  STS.U16 [R5+UR7+0x11700], R207 ;  /* 0x011700cf05007988 */ /* 0x0003e80008000407 */
[----:B0-----:R-:W2:Y:S04]  /*9d80*/  LDL.LU R203, [R1+0x6a4] ;  /* 0x0006a40001cb7983 */ /* 0x001ea80000300800 */
[----:B-1----:R-:W3:Y:S04]  /*9d90*/  LDL.LU R206, [R1+0x6a0] ;  /* 0x0006a00001ce7983 */ /* 0x002ee80000300800 */
        /* <DEDUP_REMOVED lines=8> */
[----:B------:R-:W-:Y:S04]  /*9e20*/  STS.U16 [R5+UR7+0x12b00], R252 ;  /* 0x012b00fc05007988 */ /* 0x000fe80008000407 */
[----:B------:R-:W-:Y:S04]  /*9e30*/  STS.U16 [R5+UR7+0x12f00], R251 ;  /* 0x012f00fb05007988 */ /* 0x000fe80008000407 */
[----:B0-----:R-:W2:Y:S04]  /*9e40*/  LDL.LU R213, [R1+0x68c] ;  /* 0x00068c0001d57983 */ /* 0x001ea80000300800 */
[----:B------:R-:W-:Y:S04]  /*9e50*/  STS.U16 [R5+UR7+0x13300], R249 ;  /* 0x013300f905007988 */ /* 0x000fe80008000407 */
[----:B------:R-:W-:Y:S04]  /*9e60*/  STS.U16 [R5+UR7+0x13700], R247 ;  /* 0x013700f705007988 */ /* 0x000fe80008000407 */
[----:B------:R-:W-:Y:S04]  /*9e70*/  STS.U16 [R5+UR7+0x13b00], R245 ;  /* 0x013b00f505007988 */ /* 0x000fe80008000407 */
[----:B------:R4:W-:Y:S04]  /*9e80*/  STS.U16 [R5+UR7+0x13f00], R243 ;  /* 0x013f00f305007988 */ /* 0x0009e80008000407 */
[----:B------:R0:W-:Y:S01]  /*9e90*/  STL [R1+0x668], R91 ;  /* 0x0006685b01007387 */ /* 0x0001e20000100800 */
[--C-:B------:R-:W-:Y:S01]  /*9ea0*/  FFMA R137, R137, UR42, -R3.reuse ;  /* 0x0000002a89897c23 */ /* 0x100fe20008000803 */
[--C-:B------:R-:W-:Y:S01]  /*9eb0*/  FFMA R136, R136, UR42, -R3.reuse ;  /* 0x0000002a88887c23 */ /* 0x100fe20008000803 */
[--C-:B------:R-:W-:Y:S01]  /*9ec0*/  FFMA R133, R133, UR42, -R3.reuse ;  /* 0x0000002a85857c23 */ /* 0x100fe20008000803 */
[--C-:B------:R-:W-:Y:S01]  /*9ed0*/  FFMA R132, R132, UR42, -R3.reuse ;  /* 0x0000002a84847c23 */ /* 0x100fe20008000803 */
[----:B----4-:R-:W-:Y:S01]  /*9ee0*/  MOV R5, R215 ;  /* 0x000000d700057202 */ /* 0x010fe20000000f00 */
[--C-:B------:R-:W-:Y:S01]  /*9ef0*/  FFMA R124, R124, UR42, -R3.reuse ;  /* 0x0000002a7c7c7c23 */ /* 0x100fe20008000803 */
[----:B------:R-:W4:Y:S01]  /*9f00*/  LDL.LU R215, [R1] ;  /* 0x0000000001d77983 */ /* 0x000f220000300800 */
[----:B------:R-:W-:Y:S01]  /*9f10*/  FMUL R137, R137, 1.4426950216293334961 ;  /* 0x3fb8aa3b89897820 */ /* 0x000fe20000400000 */
[----:B------:R-:W-:Y:S01]  /*9f20*/  FMUL R136, R136, 1.4426950216293334961 ;  /* 0x3fb8aa3b88887820 */ /* 0x000fe20000400000 */
[----:B------:R-:W-:Y:S01]  /*9f30*/  FFMA R129, R129, UR42, -R3 ;  /* 0x0000002a81817c23 */ /* 0x000fe20008000803 */
[--C-:B------:R-:W-:Y:S01]  /*9f40*/  FFMA R122, R122, UR42, -R9.reuse ;  /* 0x0000002a7a7a7c23 */ /* 0x100fe20008000809 */
[----:B------:R-:W-:Y:S01]  /*9f50*/  MUFU.EX2 R23, R137 ;  /* 0x0000008900177308 */ /* 0x000fe20000000800 */
[----:B------:R-:W-:Y:S01]  /*9f60*/  FMUL R133, R133, 1.4426950216293334961 ;  /* 0x3fb8aa3b85857820 */ /* 0x000fe20000400000 */
[----:B------:R-:W-:Y:S01]  /*9f70*/  FMUL R132, R132, 1.4426950216293334961 ;  /* 0x3fb8aa3b84847820 */ /* 0x000fe20000400000 */
[----:B------:R-:W-:Y:S01]  /*9f80*/  FMUL R124, R124, 1.4426950216293334961 ;  /* 0x3fb8aa3b7c7c7820 */ /* 0x000fe20000400000 */
[----:B------:R-:W-:Y:S01]  /*9f90*/  FMUL R129, R129, 1.4426950216293334961 ;  /* 0x3fb8aa3b81817820 */ /* 0x000fe20000400000 */
[----:B------:R-:W-:Y:S01]  /*9fa0*/  FFMA R138, R138, UR42, -R9 ;  /* 0x0000002a8a8a7c23 */ /* 0x000fe20008000809 */
[--C-:B------:R-:W-:Y:S01]  /*9fb0*/  FFMA R120, R120, UR42, -R3.reuse ;  /* 0x0000002a78787c23 */ /* 0x100fe20008000803 */
[--C-:B------:R-:W-:Y:S01]  /*9fc0*/  FFMA R128, R128, UR42, -R3.reuse ;  /* 0x0000002a80807c23 */ /* 0x100fe20008000803 */
[----:B------:R-:W1:Y:S01]  /*9fd0*/  MUFU.EX2 R88, R136 ;  /* 0x0000008800587308 */ /* 0x000e620000000800 */
[----:B------:R-:W-:Y:S01]  /*9fe0*/  FMUL R122, R122, 1.4426950216293334961 ;  /* 0x3fb8aa3b7a7a7820 */ /* 0x000fe20000400000 */
[----:B------:R-:W-:Y:S01]  /*9ff0*/  FFMA R121, R121, UR42, -R3 ;  /* 0x0000002a79797c23 */ /* 0x000fe20008000803 */
[--C-:B------:R-:W-:Y:S01]  /*a000*/  FFMA R28, R28, UR42, -R8.reuse ;  /* 0x0000002a1c1c7c23 */ /* 0x100fe20008000808 */
[----:B------:R-:W-:Y:S01]  /*a010*/  FFMA R29, R29, UR42, -R8 ;  /* 0x0000002a1d1d7c23 */ /* 0x000fe20008000808 */
[--C-:B------:R-:W-:Y:S01]  /*a020*/  FFMA R94, R94, UR42, -R9.reuse ;  /* 0x0000002a5e5e7c23 */ /* 0x100fe20008000809 */
[--C-:B------:R-:W-:Y:S01]  /*a030*/  FFMA R95, R95, UR42, -R9.reuse ;  /* 0x0000002a5f5f7c23 */ /* 0x100fe20008000809 */
[--C-:B------:R-:W-:Y:S01]  /*a040*/  FFMA R98, R98, UR42, -R9.reuse ;  /* 0x0000002a62627c23 */ /* 0x100fe20008000809 */
[----:B------:R-:W0:Y:S01]  /*a050*/  MUFU.EX2 R89, R133 ;  /* 0x0000008500597308 */ /* 0x000e220000000800 */
[----:B------:R-:W-:Y:S01]  /*a060*/  FMUL R138, R138, 1.4426950216293334961 ;  /* 0x3fb8aa3b8a8a7820 */ /* 0x000fe20000400000 */
[--C-:B------:R-:W-:Y:S01]  /*a070*/  FFMA R99, R99, UR42, -R9.reuse ;  /* 0x0000002a63637c23 */ /* 0x100fe20008000809 */
[--C-:B------:R-:W-:Y:S01]  /*a080*/  FFMA R102, R102, UR42, -R9.reuse ;  /* 0x0000002a66667c23 */ /* 0x100fe20008000809 */
[--C-:B------:R-:W-:Y:S01]  /*a090*/  FFMA R103, R103, UR42, -R9.reuse ;  /* 0x0000002a67677c23 */ /* 0x100fe20008000809 */
[--C-:B------:R-:W-:Y:S01]  /*a0a0*/  FFMA R106, R106, UR42, -R9.reuse ;  /* 0x0000002a6a6a7c23 */ /* 0x100fe20008000809 */
[--C-:B------:R-:W-:Y:S01]  /*a0b0*/  FFMA R107, R107, UR42, -R9.reuse ;  /* 0x0000002a6b6b7c23 */ /* 0x100fe20008000809 */
[--C-:B------:R-:W-:Y:S01]  /*a0c0*/  FFMA R110, R110, UR42, -R9.reuse ;  /* 0x0000002a6e6e7c23 */ /* 0x100fe20008000809 */
[----:B------:R-:W0:Y:S01]  /*a0d0*/  MUFU.EX2 R92, R132 ;  /* 0x00000084005c7308 */ /* 0x000e220000000800 */
[----:B------:R-:W-:Y:S01]  /*a0e0*/  FMUL R120, R120, 1.4426950216293334961 ;  /* 0x3fb8aa3b78787820 */ /* 0x000fe20000400000 */
[----:B------:R-:W-:Y:S01]  /*a0f0*/  FMUL R128, R128, 1.4426950216293334961 ;  /* 0x3fb8aa3b80807820 */ /* 0x000fe20000400000 */
[----:B------:R-:W-:Y:S01]  /*a100*/  FMUL R121, R121, 1.4426950216293334961 ;  /* 0x3fb8aa3b79797820 */ /* 0x000fe20000400000 */
[----:B------:R-:W-:Y:S01]  /*a110*/  FMUL R28, R28, 1.4426950216293334961 ;  /* 0x3fb8aa3b1c1c7820 */ /* 0x000fe20000400000 */
[--C-:B------:R-:W-:Y:S01]  /*a120*/  FFMA R111, R111, UR42, -R9.reuse ;  /* 0x0000002a6f6f7c23 */ /* 0x100fe20008000809 */
[--C-:B------:R-:W-:Y:S01]  /*a130*/  FFMA R114, R114, UR42, -R9.reuse ;  /* 0x0000002a72727c23 */ /* 0x100fe20008000809 */
[--C-:B------:R-:W-:Y:S01]  /*a140*/  FFMA R115, R115, UR42, -R9.reuse ;  /* 0x0000002a73737c23 */ /* 0x100fe20008000809 */
[----:B------:R-:W-:Y:S01]  /*a150*/  MUFU.EX2 R7, R124 ;  /* 0x0000007c00077308 */ /* 0x000fe20000000800 */
[--C-:B------:R-:W-:Y:S01]  /*a160*/  FFMA R118, R118, UR42, -R9.reuse ;  /* 0x0000002a76767c23 */ /* 0x100fe20008000809 */
[--C-:B------:R-:W-:Y:S01]  /*a170*/  FFMA R119, R119, UR42, -R9.reuse ;  /* 0x0000002a77777c23 */ /* 0x100fe20008000809 */
[--C-:B------:R-:W-:Y:S01]  /*a180*/  FFMA R126, R126, UR42, -R9.reuse ;  /* 0x0000002a7e7e7c23 */ /* 0x100fe20008000809 */
[--C-:B------:R-:W-:Y:S01]  /*a190*/  FFMA R127, R127, UR42, -R9.reuse ;  /* 0x0000002a7f7f7c23 */ /* 0x100fe20008000809 */
[--C-:B------:R-:W-:Y:S01]  /*a1a0*/  FFMA R220, R130, UR42, -R9.reuse ;  /* 0x0000002a82dc7c23 */ /* 0x100fe20008000809 */
[--C-:B------:R-:W-:Y:S01]  /*a1b0*/  FFMA R219, R131, UR42, -R9.reuse ;  /* 0x0000002a83db7c23 */ /* 0x100fe20008000809 */
[--C-:B------:R-:W-:Y:S01]  /*a1c0*/  FFMA R218, R134, UR42, -R9.reuse ;  /* 0x0000002a86da7c23 */ /* 0x100fe20008000809 */
[----:B------:R-:W0:Y:S01]  /*a1d0*/  MUFU.EX2 R124, R129 ;  /* 0x00000081007c7308 */ /* 0x000e220000000800 */
[--C-:B------:R-:W-:Y:S01]  /*a1e0*/  FFMA R135, R135, UR42, -R9.reuse ;  /* 0x0000002a87877c23 */ /* 0x100fe20008000809 */
[--C-:B------:R-:W-:Y:S01]  /*a1f0*/  FFMA R148, R142, UR42, -R9.reuse ;  /* 0x0000002a8e947c23 */ /* 0x100fe20008000809 */
[--C-:B------:R-:W-:Y:S01]  /*a200*/  FFMA R150, R150, UR42, -R9.reuse ;  /* 0x0000002a96967c23 */ /* 0x100fe20008000809 */
[----:B------:R-:W-:Y:S01]  /*a210*/  FFMA R141, R151, UR42, -R9 ;  /* 0x0000002a978d7c23 */ /* 0x000fe20008000809 */
[----:B------:R-:W-:Y:S01]  /*a220*/  FADD R10, -R9, R20 ;  /* 0x00000014090a7221 */ /* 0x000fe20000000100 */
[----:B------:R-:W-:Y:S01]  /*a230*/  FADD R24, -R8, R19 ;  /* 0x0000001308187221 */ /* 0x000fe20000000100 */
[--C-:B------:R-:W-:Y:S01]  /*a240*/  FFMA R87, R87, UR42, -R91.reuse ;  /* 0x0000002a57577c23 */ /* 0x100fe2000800085b */
[----:B------:R0:W-:Y:S01]  /*a250*/  MUFU.EX2 R224, R122 ;  /* 0x0000007a00e07308 */ /* 0x0001e20000000800 */
[----:B------:R-:W-:Y:S01]  /*a260*/  FMUL R29, R29, 1.4426950216293334961 ;  /* 0x3fb8aa3b1d1d7820 */ /* 0x000fe20000400000 */
[----:B-1----:R-:W-:Y:S01]  /*a270*/  MOV R239, R88 ;  /* 0x0000005800ef7202 */ /* 0x002fe20000000f00 */
[--C-:B------:R-:W-:Y:S01]  /*a280*/  FFMA R86, R86, UR42, -R91.reuse ;  /* 0x0000002a56567c23 */ /* 0x100fe2000800085b */
[--C-:B------:R-:W-:Y:S01]  /*a290*/  FFMA R85, R85, UR42, -R8.reuse ;  /* 0x0000002a55557c23 */ /* 0x100fe20008000808 */
[--C-:B------:R-:W-:Y:S01]  /*a2a0*/  FFMA R84, R84, UR42, -R8.reuse ;  /* 0x0000002a54547c23 */ /* 0x100fe20008000808 */
[----:B------:R-:W-:Y:S01]  /*a2b0*/  FFMA R83, R83, UR42, -R91 ;  /* 0x0000002a53537c23 */ /* 0x000fe2000800085b */
[----:B------:R-:W-:Y:S01]  /*a2c0*/  FFMA R125, R125, UR42, -R3 ;  /* 0x0000002a7d7d7c23 */ /* 0x000fe20008000803 */
[----:B------:R-:W-:Y:S01]  /*a2d0*/  FADD R4, -R3, R21 ;  /* 0x0000001503047221 */ /* 0x000fe20000000100 */
[----:B0-----:R-:W-:Y:S01]  /*a2e0*/  MOV R122, R23 ;  /* 0x00000017007a7202 */ /* 0x001fe20000000f00 */
[----:B------:R-:W-:Y:S01]  /*a2f0*/  MUFU.EX2 R0, R120 ;  /* 0x0000007800007308 */ /* 0x000fe20000000800 */
[----:B------:R-:W-:Y:S01]  /*a300*/  MOV R240, R89 ;  /* 0x0000005900f07202 */ /* 0x000fe20000000f00 */
[----:B------:R-:W-:Y:S01]  /*a310*/  FFMA R82, R82, UR42, -R91 ;  /* 0x0000002a52527c23 */ /* 0x000fe2000800085b */
[----:B------:R-:W-:Y:S01]  /*a320*/  FFMA R81, R81, UR42, -R8 ;  /* 0x0000002a51517c23 */ /* 0x000fe20008000808 */
[----:B------:R-:W-:-:S02]  /*a330*/  IMAD.MOV.U32 R9, RZ, RZ, R122 ;  /* 0x000000ffff097224 */ /* 0x000fc400078e007a */
[--C-:B------:R-:W-:Y:S01]  /*a340*/  FFMA R80, R80, UR42, -R8.reuse ;  /* 0x0000002a50507c23 */ /* 0x100fe20008000808 */
[--C-:B------:R-:W-:Y:S01]  /*a350*/  FFMA R79, R79, UR42, -R91.reuse ;  /* 0x0000002a4f4f7c23 */ /* 0x100fe2000800085b */
[--C-:B------:R-:W-:Y:S01]  /*a360*/  FFMA R77, R77, UR42, -R8.reuse ;  /* 0x0000002a4d4d7c23 */ /* 0x100fe20008000808 */
[----:B------:R-:W0:Y:S01]  /*a370*/  MUFU.EX2 R93, R128 ;  /* 0x00000080005d7308 */ /* 0x000e220000000800 */
[----:B------:R-:W-:Y:S01]  /*a380*/  MOV R241, R92 ;  /* 0x0000005c00f17202 */ /* 0x000fe20000000f00 */
[--C-:B------:R-:W-:Y:S01]  /*a390*/  FFMA R75, R75, UR42, -R91.reuse ;  /* 0x0000002a4b4b7c23 */ /* 0x100fe2000800085b */
[--C-:B------:R-:W-:Y:S01]  /*a3a0*/  FFMA R74, R74, UR42, -R91.reuse ;  /* 0x0000002a4a4a7c23 */ /* 0x100fe2000800085b */
[--C-:B------:R-:W-:Y:S01]  /*a3b0*/  FFMA R71, R71, UR42, -R91.reuse ;  /* 0x0000002a47477c23 */ /* 0x100fe2000800085b */
        /* <DEDUP_REMOVED lines=11> */
[----:B------:R-:W1:Y:S01]  /*a470*/  MUFU.EX2 R2, R121 ;  /* 0x0000007900027308 */ /* 0x000e620000000800 */
[--C-:B------:R-:W-:Y:S01]  /*a480*/  FFMA R59, R59, UR42, -R91.reuse ;  /* 0x0000002a3b3b7c23 */ /* 0x100fe2000800085b */
[--C-:B------:R-:W-:Y:S01]  /*a490*/  FFMA R58, R58, UR42, -R91.reuse ;  /* 0x0000002a3a3a7c23 */ /* 0x100fe2000800085b */
[--C-:B------:R-:W-:Y:S01]  /*a4a0*/  FFMA R61, R61, UR42, -R8.reuse ;  /* 0x0000002a3d3d7c23 */ /* 0x100fe20008000808 */
[--C-:B------:R-:W-:Y:S01]  /*a4b0*/  FFMA R60, R60, UR42, -R8.reuse ;  /* 0x0000002a3c3c7c23 */ /* 0x100fe20008000808 */
[--C-:B------:R-:W-:Y:S01]  /*a4c0*/  FFMA R55, R55, UR42, -R91.reuse ;  /* 0x0000002a37377c23 */ /* 0x100fe2000800085b */
[--C-:B------:R-:W-:Y:S01]  /*a4d0*/  FFMA R54, R54, UR42, -R91.reuse ;  /* 0x0000002a36367c23 */ /* 0x100fe2000800085b */
[--C-:B------:R-:W-:Y:S01]  /*a4e0*/  FFMA R53, R53, UR42, -R8.reuse ;  /* 0x0000002a35357c23 */ /* 0x100fe20008000808 */
[----:B------:R0:W-:Y:S01]  /*a4f0*/  MUFU.EX2 R138, R28 ;  /* 0x0000001c008a7308 */ /* 0x0001e20000000800 */
[--C-:B------:R-:W-:Y:S01]  /*a500*/  FFMA R57, R57, UR42, -R8.reuse ;  /* 0x0000002a39397c23 */ /* 0x100fe20008000808 */
[--C-:B------:R-:W-:Y:S01]  /*a510*/  FFMA R52, R52, UR42, -R8.reuse ;  /* 0x0000002a34347c23 */ /* 0x100fe20008000808 */
[--C-:B------:R-:W-:Y:S01]  /*a520*/  FFMA R56, R56, UR42, -R8.reuse ;  /* 0x0000002a38387c23 */ /* 0x100fe20008000808 */
[--C-:B------:R-:W-:Y:S01]  /*a530*/  FFMA R51, R51, UR42, -R91.reuse ;  /* 0x0000002a33337c23 */ /* 0x100fe2000800085b */
[--C-:B------:R-:W-:Y:S01]  /*a540*/  FFMA R50, R50, UR42, -R91.reuse ;  /* 0x0000002a32327c23 */ /* 0x100fe2000800085b */
[--C-:B------:R-:W-:Y:S01]  /*a550*/  FFMA R49, R49, UR42, -R8.reuse ;  /* 0x0000002a31317c23 */ /* 0x100fe20008000808 */
[--C-:B------:R-:W-:Y:S01]  /*a560*/  FFMA R48, R48, UR42, -R8.reuse ;  /* 0x0000002a30307c23 */ /* 0x100fe20008000808 */
[--C-:B------:R-:W-:Y:S01]  /*a570*/  FFMA R47, R47, UR42, -R91.reuse ;  /* 0x0000002a2f2f7c23 */ /* 0x100fe2000800085b */
[----:B0-----:R-:W-:Y:S01]  /*a580*/  MOV R28, R123 ;  /* 0x0000007b001c7202 */ /* 0x001fe20000000f00 */
[----:B------:R0:W-:Y:S01]  /*a590*/  MUFU.EX2 R137, R29 ;  /* 0x0000001d00897308 */ /* 0x0001e20000000800 */
[----:B------:R-:W-:Y:S01]  /*a5a0*/  FMUL R24, R24, 1.4426950216293334961 ;  /* 0x3fb8aa3b18187820 */ /* 0x000fe20000400000 */
[--C-:B------:R-:W-:Y:S01]  /*a5b0*/  FFMA R46, R46, UR42, -R91.reuse ;  /* 0x0000002a2e2e7c23 */ /* 0x100fe2000800085b */
[--C-:B------:R-:W-:Y:S01]  /*a5c0*/  FFMA R45, R45, UR42, -R8.reuse ;  /* 0x0000002a2d2d7c23 */ /* 0x100fe20008000808 */
[----:B------:R-:W-:Y:S01]  /*a5d0*/  FFMA R44, R44, UR42, -R8 ;  /* 0x0000002a2c2c7c23 */ /* 0x000fe20008000808 */
[--C-:B------:R-:W-:Y:S01]  /*a5e0*/  FFMA R43, R43, UR42, -R91.reuse ;  /* 0x0000002a2b2b7c23 */ /* 0x100fe2000800085b */
[--C-:B------:R-:W-:Y:S01]  /*a5f0*/  FFMA R42, R42, UR42, -R91.reuse ;  /* 0x0000002a2a2a7c23 */ /* 0x100fe2000800085b */
[--C-:B------:R-:W-:Y:S01]  /*a600*/  FFMA R39, R39, UR42, -R91.reuse ;  /* 0x0000002a27277c23 */ /* 0x100fe2000800085b */
[--C-:B------:R-:W-:Y:S01]  /*a610*/  FFMA R38, R38, UR42, -R91.reuse ;  /* 0x0000002a26267c23 */ /* 0x100fe2000800085b */
[----:B0-----:R-:W-:Y:S01]  /*a620*/  MOV R29, R28 ;  /* 0x0000001c001d7202 */ /* 0x001fe20000000f00 */
[--C-:B------:R-:W-:Y:S01]  /*a630*/  FFMA R35, R35, UR42, -R91.reuse ;  /* 0x0000002a23237c23 */ /* 0x100fe2000800085b */
[----:B------:R-:W-:Y:S01]  /*a640*/  MOV R28, R9 ;  /* 0x00000009001c7202 */ /* 0x000fe20000000f00 */
[--C-:B------:R-:W-:Y:S01]  /*a650*/  FFMA R34, R34, UR42, -R91.reuse ;  /* 0x0000002a22227c23 */ /* 0x100fe2000800085b */
[----:B------:R-:W-:Y:S01]  /*a660*/  MOV R9, R239 ;  /* 0x000000ef00097202 */ /* 0x000fe20000000f00 */
[--C-:B------:R-:W-:Y:S01]  /*a670*/  FFMA R31, R31, UR42, -R91.reuse ;  /* 0x0000002a1f1f7c23 */ /* 0x100fe2000800085b */
[----:B------:R-:W-:Y:S01]  /*a680*/  MOV R239, R240 ;  /* 0x000000f000ef7202 */ /* 0x000fe20000000f00 */
[--C-:B------:R-:W-:Y:S01]  /*a690*/  FFMA R30, R30, UR42, -R91.reuse ;  /* 0x0000002a1e1e7c23 */ /* 0x100fe2000800085b */
[----:B------:R-:W-:Y:S01]  /*a6a0*/  MOV R240, R241 ;  /* 0x000000f100f07202 */ /* 0x000fe20000000f00 */
[----:B------:R-:W-:Y:S01]  /*a6b0*/  FFMA R27, R27, UR42, -R91 ;  /* 0x0000002a1b1b7c23 */ /* 0x000fe2000800085b */
[----:B------:R-:W-:Y:S01]  /*a6c0*/  MOV R241, R124 ;  /* 0x0000007c00f17202 */ /* 0x000fe20000000f00 */
[----:B------:R-:W-:Y:S01]  /*a6d0*/  FMUL R87, R87, 1.4426950216293334961 ;  /* 0x3fb8aa3b57577820 */ /* 0x000fe20000400000 */
[----:B------:R-:W-:Y:S01]  /*a6e0*/  MOV R244, R239 ;  /* 0x000000ef00f47202 */ /* 0x000fe20000000f00 */
[----:B------:R-:W-:Y:S01]  /*a6f0*/  IMAD.MOV.U32 R242, RZ, RZ, R240 ;  /* 0x000000fffff27224 */ /* 0x000fe200078e00f0 */
[----:B------:R-:W3:Y:S01]  /*a700*/  LDL.LU R239, [R1+0x4] ;  /* 0x0000040001ef7983 */ /* 0x000ee20000300800 */
[----:B------:R-:W-:Y:S01]  /*a710*/  FMUL R86, R86, 1.4426950216293334961 ;  /* 0x3fb8aa3b56567820 */ /* 0x000fe20000400000 */
[----:B------:R-:W-:Y:S01]  /*a720*/  MOV R252, R241 ;  /* 0x000000f100fc7202 */ /* 0x000fe20000000f00 */
[----:B------:R-:W-:Y:S01]  /*a730*/  IMAD.MOV.U32 R3, RZ, RZ, R93 ;  /* 0x000000ffff037224 */ /* 0x000fe200078e005d */
[----:B------:R-:W3:Y:S01]  /*a740*/  LDL.LU R240, [R1+0x8] ;  /* 0x0000080001f07983 */ /* 0x000ee20000300800 */
[----:B------:R-:W-:Y:S01]  /*a750*/  FMUL R85, R85, 1.4426950216293334961 ;  /* 0x3fb8aa3b55557820 */ /* 0x000fe20000400000 */
[----:B------:R-:W-:Y:S01]  /*a760*/  MOV R243, R0 ;  /* 0x0000000000f37202 */ /* 0x000fe20000000f00 */
[----:B------:R-:W-:Y:S01]  /*a770*/  FMUL R84, R84, 1.4426950216293334961 ;  /* 0x3fb8aa3b54547820 */ /* 0x000fe20000400000 */
[----:B------:R-:W3:Y:S01]  /*a780*/  LDL.LU R241, [R1+0xc] ;  /* 0x00000c0001f17983 */ /* 0x000ee20000300800 */
[----:B------:R0:W-:Y:S01]  /*a790*/  MUFU.EX2 R93, R24 ;  /* 0x00000018005d7308 */ /* 0x0001e20000000800 */
[----:B-1----:R-:W-:Y:S01]  /*a7a0*/  MOV R245, R2 ;  /* 0x0000000200f57202 */ /* 0x002fe20000000f00 */
[----:B------:R-:W-:Y:S01]  /*a7b0*/  FMUL R83, R83, 1.4426950216293334961 ;  /* 0x3fb8aa3b53537820 */ /* 0x000fe20000400000 */
[----:B------:R-:W3:Y:S01]  /*a7c0*/  LDL.LU R0, [R1+0x10] ;  /* 0x0000100001007983 */ /* 0x000ee20000300800 */
[----:B------:R-:W-:Y:S01]  /*a7d0*/  MOV R247, R7 ;  /* 0x0000000700f77202 */ /* 0x000fe20000000f00 */
[----:B------:R-:W-:-:S02]  /*a7e0*/  FMUL R82, R82, 1.4426950216293334961 ;  /* 0x3fb8aa3b52527820 */ /* 0x000fc40000400000 */
[----:B------:R-:W3:Y:S01]  /*a7f0*/  LDL.LU R2, [R1+0x14] ;  /* 0x0000140001027983 */ /* 0x000ee20000300800 */
[----:B0-----:R-:W-:Y:S01]  /*a800*/  FADD R24, -R91, R18 ;  /* 0x000000125b187221 */ /* 0x001fe20000000100 */
[----:B------:R-:W-:Y:S01]  /*a810*/  FMUL R81, R81, 1.4426950216293334961 ;  /* 0x3fb8aa3b51517820 */ /* 0x000fe20000400000 */
[----:B------:R0:W-:Y:S01]  /*a820*/  MUFU.EX2 R18, R87 ;  /* 0x0000005700127308 */ /* 0x0001e20000000800 */
[----:B------:R-:W3:Y:S01]  /*a830*/  LDL.LU R7, [R1+0x18] ;  /* 0x0000180001077983 */ /* 0x000ee20000300800 */
[----:B------:R-:W-:Y:S01]  /*a840*/  FMUL R80, R80, 1.4426950216293334961 ;  /* 0x3fb8aa3b50507820 */ /* 0x000fe20000400000 */
[----:B------:R-:W-:Y:S01]  /*a850*/  FMUL R79, R79, 1.4426950216293334961 ;  /* 0x3fb8aa3b4f4f7820 */ /* 0x000fe20000400000 */
[----:B------:R-:W-:Y:S01]  /*a860*/  FMUL R77, R77, 1.4426950216293334961 ;  /* 0x3fb8aa3b4d4d7820 */ /* 0x000fe20000400000 */
[--C-:B------:R-:W-:Y:S01]  /*a870*/  FFMA R26, R26, UR42, -R91.reuse ;  /* 0x0000002a1a1a7c23 */ /* 0x100fe2000800085b */
[--C-:B------:R-:W-:Y:S01]  /*a880*/  FFMA R32, R32, UR42, -R8.reuse ;  /* 0x0000002a20207c23 */ /* 0x100fe20008000808 */
[--C-:B------:R-:W-:Y:S01]  /*a890*/  FFMA R33, R33, UR42, -R8.reuse ;  /* 0x0000002a21217c23 */ /* 0x100fe20008000808 */
[----:B------:R1:W-:Y:S01]  /*a8a0*/  MUFU.EX2 R124, R86 ;  /* 0x00000056007c7308 */ /* 0x0003e20000000800 */
[----:B0-----:R-:W3:Y:S01]  /*a8b0*/  LDL.LU R87, [R1+0x20] ;  /* 0x0000200001577983 */ /* 0x001ee20000300800 */
[----:B------:R-:W-:Y:S01]  /*a8c0*/  FMUL R119, R119, 1.4426950216293334961 ;  /* 0x3fb8aa3b77777820 */ /* 0x000fe20000400000 */
[----:B------:R-:W-:Y:S01]  /*a8d0*/  FMUL R118, R118, 1.4426950216293334961 ;  /* 0x3fb8aa3b76767820 */ /* 0x000fe20000400000 */
[--C-:B------:R-:W-:Y:S01]  /*a8e0*/  FFMA R36, R36, UR42, -R8.reuse ;  /* 0x0000002a24247c23 */ /* 0x100fe20008000808 */
[--C-:B------:R-:W-:Y:S01]  /*a8f0*/  FFMA R37, R37, UR42, -R8.reuse ;  /* 0x0000002a25257c23 */ /* 0x100fe20008000808 */
[--C-:B------:R-:W-:Y:S01]  /*a900*/  FFMA R40, R40, UR42, -R8.reuse ;  /* 0x0000002a28287c23 */ /* 0x100fe20008000808 */
[----:B------:R-:W-:Y:S01]  /*a910*/  FFMA R41, R41, UR42, -R8 ;  /* 0x0000002a29297c23 */ /* 0x000fe20008000808 */
[----:B------:R0:W-:Y:S01]  /*a920*/  MUFU.EX2 R19, R85 ;  /* 0x0000005500137308 */ /* 0x0001e20000000800 */
[----:B-1----:R-:W3:Y:S01]  /*a930*/  LDL.LU R86, [R1+0x24] ;  /* 0x0000240001567983 */ /* 0x002ee20000300800 */
[----:B------:R-:W-:Y:S01]  /*a940*/  FMUL R75, R75, 1.4426950216293334961 ;  /* 0x3fb8aa3b4b4b7820 */ /* 0x000fe20000400000 */
[----:B------:R-:W-:Y:S01]  /*a950*/  FMUL R74, R74, 1.4426950216293334961 ;  /* 0x3fb8aa3b4a4a7820 */ /* 0x000fe20000400000 */
[----:B------:R1:W-:Y:S06]  /*a960*/  MEMBAR.ALL.CTA ;  /* 0x0000000000007992 */ /* 0x0003ec0000008000 */
[----:B-1----:R-:W1:Y:S01]  /*a970*/  FENCE.VIEW.ASYNC.S ;  /* 0x00000000000073c6 */ /* 0x002e620000000000 */
[----:B------:R0:W-:Y:S03]  /*a980*/  MUFU.EX2 R92, R84 ;  /* 0x00000054005c7308 */ /* 0x0001e60000000800 */
[----:B0-----:R-:W3:Y:S01]  /*a990*/  LDL.LU R85, [R1+0x28] ;  /* 0x0000280001557983 */ /* 0x001ee20000300800 */
[----:B------:R-:W-:-:S04]  /*a9a0*/  FFMA R121, R78, UR42, -R91 ;  /* 0x0000002a4e797c23 */ /* 0x000fc8000800085b */
[----:B------:R0:W-:Y:S01]  /*a9b0*/  MUFU.EX2 R6, R83 ;  /* 0x0000005300067308 */ /* 0x0001e20000000800 */
[----:B------:R-:W3:Y:S01]  /*a9c0*/  LDL.LU R84, [R1+0x2c] ;  /* 0x00002c0001547983 */ /* 0x000ee20000300800 */
[----:B------:R-:W-:-:S06]  /*a9d0*/  FFMA R23, R76, UR42, -R8 ;  /* 0x0000002a4c177c23 */ /* 0x000fcc0008000808 */
[----:B------:R1:W-:Y:S01]  /*a9e0*/  MUFU.EX2 R123, R82 ;  /* 0x00000052007b7308 */ /* 0x0003e20000000800 */
[----:B0-----:R-:W3:Y:S01]  /*a9f0*/  LDL.LU R83, [R1+0x30] ;  /* 0x0000300001537983 */ /* 0x001ee20000300800 */
[----:B------:R-:W-:-:S06]  /*aa00*/  FMUL R71, R71, 1.4426950216293334961 ;  /* 0x3fb8aa3b47477820 */ /* 0x000fcc0000400000 */
[----:B------:R0:W-:Y:S01]  /*aa10*/  MUFU.EX2 R90, R81 ;  /* 0x00000051005a7308 */ /* 0x0001e20000000800 */
[----:B-1----:R-:W3:Y:S01]  /*aa20*/  LDL.LU R82, [R1+0x34] ;  /* 0x0000340001527983 */ /* 0x002ee20000300800 */
[----:B------:R-:W-:-:S06]  /*aa30*/  FMUL R70, R70, 1.4426950216293334961 ;  /* 0x3fb8aa3b46467820 */ /* 0x000fcc0000400000 */
[----:B------:R1:W-:Y:S01]  /*aa40*/  MUFU.EX2 R89, R80 ;  /* 0x0000005000597308 */ /* 0x0003e20000000800 */
[----:B0-----:R-:W3:Y:S01]  /*aa50*/  LDL.LU R81, [R1+0x38] ;  /* 0x0000380001517983 */ /* 0x001ee20000300800 */
[----:B------:R-:W-:-:S06]  /*aa60*/  FMUL R115, R115, 1.4426950216293334961 ;  /* 0x3fb8aa3b73737820 */ /* 0x000fcc0000400000 */
[----:B------:R0:W-:Y:S01]  /*aa70*/  MUFU.EX2 R122, R79 ;  /* 0x0000004f007a7308 */ /* 0x0001e20000000800 */
[----:B-1----:R-:W3:Y:S01]  /*aa80*/  LDL.LU R80, [R1+0x3c] ;  /* 0x00003c0001507983 */ /* 0x002ee20000300800 */
[----:B------:R-:W-:Y:S01]  /*aa90*/  FMUL R22, R73, 1.4426950216293334961 ;  /* 0x3fb8aa3b49167820 */ /* 0x000fe20000400000 */
[----:B------:R-:W-:-:S05]  /*aaa0*/  FMUL R114, R114, 1.4426950216293334961 ;  /* 0x3fb8aa3b72727820 */ /* 0x000fca0000400000 */
[----:B------:R1:W-:Y:S01]  /*aab0*/  MUFU.EX2 R88, R77 ;  /* 0x0000004d00587308 */ /* 0x0003e20000000800 */
[----:B0-----:R-:W3:Y:S04]  /*aac0*/  LDL.LU R79, [R1+0x40] ;  /* 0x00004000014f7983 */ /* 0x001ee80000300800 */
[----:B------:R-:W3:Y:S03]  /*aad0*/  LDL.LU R78, [R1+0x44] ;  /* 0x00004400014e7983 */ /* 0x000ee60000300800 */
[----:B------:R-:W-:Y:S01]  /*aae0*/  MUFU.EX2 R225, R119 ;  /* 0x0000007700e17308 */ /* 0x000fe20000000800 */
[----:B-1----:R-:W3:Y:S01]  /*aaf0*/  LDL.LU R77, [R1+0x48] ;  /* 0x00004800014d7983 */ /* 0x002ee20000300800 */
[----:B------:R-:W-:-:S03]  /*ab00*/  FMUL R21, R72, 1.4426950216293334961 ;  /* 0x3fb8aa3b48157820 */ /* 0x000fc60000400000 */
[----:B------:R-:W3:Y:S03]  /*ab10*/  LDL.LU R76, [R1+0x4c] ;  /* 0x00004c00014c7983 */ /* 0x000ee60000300800 */
[----:B------:R-:W-:Y:S01]  /*ab20*/  MUFU.EX2 R226, R118 ;  /* 0x0000007600e27308 */ /* 0x000fe20000000800 */
[----:B------:R-:W-:Y:S01]  /*ab30*/  FMUL R67, R67, 1.4426950216293334961 ;  /* 0x3fb8aa3b43437820 */ /* 0x000fe20000400000 */
[----:B------:R-:W-:-:S06]  /*ab40*/  FMUL R66, R66, 1.4426950216293334961 ;  /* 0x3fb8aa3b42427820 */ /* 0x000fcc0000400000 */
[----:B------:R0:W-:Y:S01]  /*ab50*/  MUFU.EX2 R119, R75 ;  /* 0x0000004b00777308 */ /* 0x0001e20000000800 */
[----:B------:R-:W-:Y:S01]  /*ab60*/  MOV R151, R17 ;  /* 0x0000001100977202 */ /* 0x000fe20000000f00 */
[----:B------:R-:W-:-:S06]  /*ab70*/  FMUL R20, R69, 1.4426950216293334961 ;  /* 0x3fb8aa3b45147820 */ /* 0x000fcc0000400000 */
[----:B------:R1:W-:Y:S01]  /*ab80*/  MUFU.EX2 R118, R74 ;  /* 0x0000004a00767308 */ /* 0x0003e20000000800 */
[----:B0-----:R-:W3:Y:S01]  /*ab90*/  LDL.LU R75, [R1+0x50] ;  /* 0x00005000014b7983 */ /* 0x001ee20000300800 */
[----:B------:R-:W-:Y:S01]  /*aba0*/  FMUL R17, R68, 1.4426950216293334961 ;  /* 0x3fb8aa3b44117820 */ /* 0x000fe20000400000 */
[----:B------:R-:W-:Y:S02]  /*abb0*/  FMUL R63, R63, 1.4426950216293334961 ;  /* 0x3fb8aa3b3f3f7820 */ /* 0x000fe40000400000 */
[----:B-1----:R-:W3:Y:S03]  /*abc0*/  LDL.LU R74, [R1+0x54] ;  /* 0x00005400014a7983 */ /* 0x002ee60000300800 */
[----:B------:R0:W-:Y:S01]  /*abd0*/  MUFU.EX2 R117, R71 ;  /* 0x0000004700757308 */ /* 0x0001e20000000800 */
[----:B------:R-:W3:Y:S04]  /*abe0*/  LDL.LU R73, [R1+0x58] ;  /* 0x0000580001497983 */ /* 0x000ee80000300800 */
[----:B------:R-:W3:Y:S03]  /*abf0*/  LDL.LU R72, [R1+0x5c] ;  /* 0x00005c0001487983 */ /* 0x000ee60000300800 */
[----:B------:R1:W-:Y:S01]  /*ac00*/  MUFU.EX2 R116, R70 ;  /* 0x0000004600747308 */ /* 0x0003e20000000800 */
[----:B0-----:R-:W3:Y:S01]  /*ac10*/  LDL.LU R71, [R1+0x60] ;  /* 0x0000600001477983 */ /* 0x001ee20000300800 */
[----:B------:R-:W-:Y:S01]  /*ac20*/  FMUL R142, R150, 1.4426950216293334961 ;  /* 0x3fb8aa3b968e7820 */ /* 0x000fe20000400000 */
[----:B------:R-:W-:Y:S01]  /*ac30*/  FMUL R62, R62, 1.4426950216293334961 ;  /* 0x3fb8aa3b3e3e7820 */ /* 0x000fe20000400000 */
[----:B------:R-:W-:-:S04]  /*ac40*/  MOV R150, R16 ;  /* 0x0000001000967202 */ /* 0x000fc80000000f00 */
[----:B------:R-:W-:Y:S01]  /*ac50*/  MUFU.EX2 R227, R115 ;  /* 0x0000007300e37308 */ /* 0x000fe20000000800 */
[----:B-1----:R-:W3:Y:S01]  /*ac60*/  LDL.LU R70, [R1+0x64] ;  /* 0x0000640001467983 */ /* 0x002ee20000300800 */
[----:B------:R-:W-:-:S03]  /*ac70*/  FMUL R111, R111, 1.4426950216293334961 ;  /* 0x3fb8aa3b6f6f7820 */ /* 0x000fc60000400000 */
[----:B------:R-:W3:Y:S01]  /*ac80*/  LDL.LU R69, [R1+0x68] ;  /* 0x0000680001457983 */ /* 0x000ee20000300800 */
[----:B------:R-:W-:Y:S02]  /*ac90*/  FFMA R16, R65, UR42, -R8 ;  /* 0x0000002a41107c23 */ /* 0x000fe40008000808 */
[----:B------:R-:W-:Y:S01]  /*aca0*/  MUFU.EX2 R228, R114 ;  /* 0x0000007200e47308 */ /* 0x000fe20000000800 */
[----:B------:R-:W3:Y:S01]  /*acb0*/  LDL.LU R68, [R1+0x6c] ;  /* 0x00006c0001447983 */ /* 0x000ee20000300800 */
[----:B------:R-:W-:Y:S01]  /*acc0*/  FMUL R110, R110, 1.4426950216293334961 ;  /* 0x3fb8aa3b6e6e7820 */ /* 0x000fe20000400000 */
[----:B------:R-:W-:Y:S01]  /*acd0*/  FMUL R15, R64, 1.4426950216293334961 ;  /* 0x3fb8aa3b400f7820 */ /* 0x000fe20000400000 */
[----:B------:R-:W-:-:S04]  /*ace0*/  FMUL R59, R59, 1.4426950216293334961 ;  /* 0x3fb8aa3b3b3b7820 */ /* 0x000fc80000400000 */
[----:B------:R0:W-:Y:S01]  /*acf0*/  MUFU.EX2 R115, R67 ;  /* 0x0000004300737308 */ /* 0x0001e20000000800 */
[----:B------:R-:W-:Y:S01]  /*ad00*/  FMUL R58, R58, 1.4426950216293334961 ;  /* 0x3fb8aa3b3a3a7820 */ /* 0x000fe20000400000 */
        /* <DEDUP_REMOVED lines=13> */
[----:B------:R-:W-:-:S04]  /*ade0*/  FMUL R53, R53, 1.4426950216293334961 ;  /* 0x3fb8aa3b35357820 */ /* 0x000fc80000400000 */
[----:B------:R-:W-:Y:S01]  /*adf0*/  MUFU.EX2 R229, R111 ;  /* 0x0000006f00e57308 */ /* 0x000fe20000000800 */
[----:B-1----:R-:W3:Y:S01]  /*ae00*/  LDL.LU R62, [R1+0x84] ;  /* 0x00008400013e7983 */ /* 0x002ee20000300800 */
[----:B------:R-:W-:-:S03]  /*ae10*/  FMUL R107, R107, 1.4426950216293334961 ;  /* 0x3fb8aa3b6b6b7820 */ /* 0x000fc60000400000 */
[----:B------:R-:W3:Y:S01]  /*ae20*/  LDL.LU R61, [R1+0x88] ;  /* 0x00008800013d7983 */ /* 0x000ee20000300800 */
[----:B------:R-:W-:Y:S02]  /*ae30*/  FMUL R52, R52, 1.4426950216293334961 ;  /* 0x3fb8aa3b34347820 */ /* 0x000fe40000400000 */
[----:B------:R-:W-:Y:S01]  /*ae40*/  MUFU.EX2 R230, R110 ;  /* 0x0000006e00e67308 */ /* 0x000fe20000000800 */
[----:B------:R-:W3:Y:S01]  /*ae50*/  LDL.LU R60, [R1+0x8c] ;  /* 0x00008c00013c7983 */ /* 0x000ee20000300800 */
[----:B------:R-:W-:Y:S01]  /*ae60*/  FMUL R12, R57, 1.4426950216293334961 ;  /* 0x3fb8aa3b390c7820 */ /* 0x000fe20000400000 */
[----:B------:R-:W-:Y:S01]  /*ae70*/  FMUL R106, R106, 1.4426950216293334961 ;  /* 0x3fb8aa3b6a6a7820 */ /* 0x000fe20000400000 */
[----:B------:R-:W-:Y:S01]  /*ae80*/  FMUL R11, R56, 1.4426950216293334961 ;  /* 0x3fb8aa3b380b7820 */ /* 0x000fe20000400000 */
[----:B------:R-:W-:-:S03]  /*ae90*/  FMUL R51, R51, 1.4426950216293334961 ;  /* 0x3fb8aa3b33337820 */ /* 0x000fc60000400000 */
[----:B------:R0:W-:Y:S01]  /*aea0*/  MUFU.EX2 R111, R59 ;  /* 0x0000003b006f7308 */ /* 0x0001e20000000800 */
[----:B------:R-:W-:Y:S01]  /*aeb0*/  FMUL R127, R127, 1.4426950216293334961 ;  /* 0x3fb8aa3b7f7f7820 */ /* 0x000fe20000400000 */
[----:B------:R-:W-:Y:S01]  /*aec0*/  FMUL R50, R50, 1.4426950216293334961 ;  /* 0x3fb8aa3b32327820 */ /* 0x000fe20000400000 */
[----:B------:R-:W-:-:S05]  /*aed0*/  FMUL R49, R49, 1.4426950216293334961 ;  /* 0x3fb8aa3b31317820 */ /* 0x000fca0000400000 */
[----:B------:R1:W-:Y:S01]  /*aee0*/  MUFU.EX2 R110, R58 ;  /* 0x0000003a006e7308 */ /* 0x0003e20000000800 */
[----:B0-----:R-:W3:Y:S01]  /*aef0*/  LDL.LU R59, [R1+0x90] ;  /* 0x00009000013b7983 */ /* 0x001ee20000300800 */
[----:B------:R-:W-:Y:S01]  /*af00*/  FMUL R48, R48, 1.4426950216293334961 ;  /* 0x3fb8aa3b30307820 */ /* 0x000fe20000400000 */
[----:B------:R-:W-:Y:S01]  /*af10*/  FMUL R4, R4, 1.4426950216293334961 ;  /* 0x3fb8aa3b04047820 */ /* 0x000fe20000400000 */
[----:B------:R-:W-:Y:S01]  /*af20*/  FMUL R47, R47, 1.4426950216293334961 ;  /* 0x3fb8aa3b2f2f7820 */ /* 0x000fe20000400000 */
[----:B-1----:R-:W3:Y:S03]  /*af30*/  LDL.LU R58, [R1+0x94] ;  /* 0x00009400013a7983 */ /* 0x002ee60000300800 */
[----:B------:R0:W-:Y:S01]  /*af40*/  MUFU.EX2 R109, R55 ;  /* 0x00000037006d7308 */ /* 0x0001e20000000800 */
[----:B------:R-:W3:Y:S04]  /*af50*/  LDL.LU R57, [R1+0x98] ;  /* 0x0000980001397983 */ /* 0x000ee80000300800 */
[----:B------:R-:W3:Y:S03]  /*af60*/  LDL.LU R56, [R1+0x9c] ;  /* 0x00009c0001387983 */ /* 0x000ee60000300800 */
[----:B------:R1:W-:Y:S01]  /*af70*/  MUFU.EX2 R108, R54 ;  /* 0x00000036006c7308 */ /* 0x0003e20000000800 */
[----:B0-----:R-:W3:Y:S01]  /*af80*/  LDL.LU R55, [R1+0xa0] ;  /* 0x0000a00001377983 */ /* 0x001ee20000300800 */
[----:B------:R-:W-:Y:S01]  /*af90*/  FMUL R46, R46, 1.4426950216293334961 ;  /* 0x3fb8aa3b2e2e7820 */ /* 0x000fe20000400000 */
[----:B------:R-:W-:-:S05]  /*afa0*/  FMUL R125, R125, 1.4426950216293334961 ;  /* 0x3fb8aa3b7d7d7820 */ /* 0x000fca0000400000 */
[----:B------:R-:W-:Y:S01]  /*afb0*/  MUFU.EX2 R222, R126 ;  /* 0x0000007e00de7308 */ /* 0x000fe20000000800 */
[----:B-1----:R-:W3:Y:S01]  /*afc0*/  LDL.LU R54, [R1+0xa4] ;  /* 0x0000a40001367983 */ /* 0x002ee20000300800 */
[----:B------:R-:W-:Y:S01]  /*afd0*/  FMUL R45, R45, 1.4426950216293334961 ;  /* 0x3fb8aa3b2d2d7820 */ /* 0x000fe20000400000 */
[----:B------:R-:W-:Y:S01]  /*afe0*/  FMUL R103, R103, 1.4426950216293334961 ;  /* 0x3fb8aa3b67677820 */ /* 0x000fe20000400000 */
[----:B------:R-:W-:-:S04]  /*aff0*/  FMUL R44, R44, 1.4426950216293334961 ;  /* 0x3fb8aa3b2c2c7820 */ /* 0x000fc80000400000 */
[----:B------:R0:W-:Y:S01]  /*b000*/  MUFU.EX2 R120, R53 ;  /* 0x0000003500787308 */ /* 0x0001e20000000800 */
[----:B------:R-:W-:Y:S01]  /*b010*/  FMUL R102, R102, 1.4426950216293334961 ;  /* 0x3fb8aa3b66667820 */ /* 0x000fe20000400000 */
[----:B------:R-:W-:Y:S01]  /*b020*/  FMUL R43, R43, 1.4426950216293334961 ;  /* 0x3fb8aa3b2b2b7820 */ /* 0x000fe20000400000 */
[----:B------:R-:W-:-:S05]  /*b030*/  FMUL R42, R42, 1.4426950216293334961 ;  /* 0x3fb8aa3b2a2a7820 */ /* 0x000fca0000400000 */
[----:B------:R-:W-:Y:S01]  /*b040*/  MUFU.EX2 R231, R107 ;  /* 0x0000006b00e77308 */ /* 0x000fe20000000800 */
[----:B0-----:R-:W3:Y:S01]  /*b050*/  LDL.LU R53, [R1+0xa8] ;  /* 0x0000a80001357983 */ /* 0x001ee20000300800 */
[----:B------:R-:W-:-:S06]  /*b060*/  FMUL R39, R39, 1.4426950216293334961 ;  /* 0x3fb8aa3b27277820 */ /* 0x000fcc0000400000 */
[----:B------:R0:W-:Y:S01]  /*b070*/  MUFU.EX2 R126, R52 ;  /* 0x00000034007e7308 */ /* 0x0001e20000000800 */
[----:B------:R-:W-:Y:S01]  /*b080*/  FMUL R99, R99, 1.4426950216293334961 ;  /* 0x3fb8aa3b63637820 */ /* 0x000fe20000400000 */
[----:B------:R-:W-:-:S06]  /*b090*/  FMUL R38, R38, 1.4426950216293334961 ;  /* 0x3fb8aa3b26267820 */ /* 0x000fcc0000400000 */
[----:B------:R-:W-:Y:S01]  /*b0a0*/  MUFU.EX2 R232, R106 ;  /* 0x0000006a00e87308 */ /* 0x000fe20000000800 */
[----:B0-----:R-:W3:Y:S07]  /*b0b0*/  LDL.LU R52, [R1+0xac] ;  /* 0x0000ac0001347983 */ /* 0x001eee0000300800 */
[----:B------:R0:W-:Y:S01]  /*b0c0*/  MUFU.EX2 R107, R51 ;  /* 0x00000033006b7308 */ /* 0x0001e20000000800 */
[----:B------:R-:W-:Y:S01]  /*b0d0*/  FMUL R98, R98, 1.4426950216293334961 ;  /* 0x3fb8aa3b62627820 */ /* 0x000fe20000400000 */
[----:B------:R-:W-:-:S06]  /*b0e0*/  FMUL R35, R35, 1.4426950216293334961 ;  /* 0x3fb8aa3b23237820 */ /* 0x000fcc0000400000 */
[----:B------:R-:W-:Y:S01]  /*b0f0*/  MUFU.EX2 R221, R127 ;  /* 0x0000007f00dd7308 */ /* 0x000fe20000000800 */
[----:B0-----:R-:W3:Y:S07]  /*b100*/  LDL.LU R51, [R1+0xb0] ;  /* 0x0000b00001337983 */ /* 0x001eee0000300800 */
[----:B------:R0:W-:Y:S01]  /*b110*/  MUFU.EX2 R106, R50 ;  /* 0x00000032006a7308 */ /* 0x0001e20000000800 */
[----:B------:R-:W-:-:S07]  /*b120*/  FMUL R34, R34, 1.4426950216293334961 ;  /* 0x3fb8aa3b22227820 */ /* 0x000fce0000400000 */
        /* <DEDUP_REMOVED lines=9> */
[----:B------:R-:W4:Y:S01]  /*b1c0*/  MUFU.EX2 R4, R4 ;  /* 0x0000000400047308 */ /* 0x000f220000000800 */
[----:B-1----:R-:W3:Y:S07]  /*b1d0*/  LDL.LU R47, [R1+0xc0] ;  /* 0x0000c000012f7983 */ /* 0x002eee0000300800 */
[----:B------:R0:W-:Y:S01]  /*b1e0*/  MUFU.EX2 R104, R46 ;  /* 0x0000002e00687308 */ /* 0x0001e20000000800 */
[----:B------:R-:W-:Y:S01]  /*b1f0*/  FMUL R94, R94, 1.4426950216293334961 ;  /* 0x3fb8aa3b5e5e7820 */ /* 0x000fe20000400000 */
[----:B------:R-:W-:-:S06]  /*b200*/  FMUL R27, R27, 1.4426950216293334961 ;  /* 0x3fb8aa3b1b1b7820 */ /* 0x000fcc0000400000 */
[----:B------:R1:W-:Y:S01]  /*b210*/  MUFU.EX2 R129, R45 ;  /* 0x0000002d00817308 */ /* 0x0003e20000000800 */
[----:B0-----:R-:W3:Y:S01]  /*b220*/  LDL.LU R46, [R1+0xc4] ;  /* 0x0000c400012e7983 */ /* 0x001ee20000300800 */
[----:B------:R-:W-:-:S06]  /*b230*/  FMUL R26, R26, 1.4426950216293334961 ;  /* 0x3fb8aa3b1a1a7820 */ /* 0x000fcc0000400000 */
[----:B------:R-:W0:Y:S01]  /*b240*/  MUFU.EX2 R125, R125 ;  /* 0x0000007d007d7308 */ /* 0x000e220000000800 */
[----:B-1----:R-:W3:Y:S07]  /*b250*/  LDL.LU R45, [R1+0xc8] ;  /* 0x0000c800012d7983 */ /* 0x002eee0000300800 */
[----:B------:R-:W-:Y:S01]  /*b260*/  MUFU.EX2 R233, R103 ;  /* 0x0000006700e97308 */ /* 0x000fe20000000800 */
[----:B------:R-:W-:-:S07]  /*b270*/  FMUL R135, R135, 1.4426950216293334961 ;  /* 0x3fb8aa3b87877820 */ /* 0x000fce0000400000 */
[----:B------:R1:W-:Y:S01]  /*b280*/  MUFU.EX2 R130, R44 ;  /* 0x0000002c00827308 */ /* 0x0003e20000000800 */
[----:B------:R-:W-:-:S07]  /*b290*/  FMUL R32, R32, 1.4426950216293334961 ;  /* 0x3fb8aa3b20207820 */ /* 0x000fce0000400000 */
[----:B------:R-:W-:Y:S01]  /*b2a0*/  MUFU.EX2 R234, R102 ;  /* 0x0000006600ea7308 */ /* 0x000fe20000000800 */
[----:B-1----:R-:W3:Y:S07]  /*b2b0*/  LDL.LU R44, [R1+0xcc] ;  /* 0x0000cc00012c7983 */ /* 0x002eee0000300800 */
[----:B------:R1:W-:Y:S01]  /*b2c0*/  MUFU.EX2 R103, R43 ;  /* 0x0000002b00677308 */ /* 0x0003e20000000800 */
[----:B------:R-:W-:Y:S01]  /*b2d0*/  FMUL R33, R33, 1.4426950216293334961 ;  /* 0x3fb8aa3b21217820 */ /* 0x000fe20000400000 */
[----:B------:R-:W-:-:S06]  /*b2e0*/  FMUL R36, R36, 1.4426950216293334961 ;  /* 0x3fb8aa3b24247820 */ /* 0x000fcc0000400000 */
[----:B------:R5:W-:Y:S01]  /*b2f0*/  MUFU.EX2 R102, R42 ;  /* 0x0000002a00667308 */ /* 0x000be20000000800 */
[----:B-1----:R-:W3:Y:S01]  /*b300*/  LDL.LU R43, [R1+0xd0] ;  /* 0x0000d000012b7983 */ /* 0x002ee20000300800 */
[----:B------:R-:W-:Y:S01]  /*b310*/  FMUL R37, R37, 1.4426950216293334961 ;  /* 0x3fb8aa3b25257820 */ /* 0x000fe20000400000 */
[----:B------:R-:W-:-:S05]  /*b320*/  FMUL R40, R40, 1.4426950216293334961 ;  /* 0x3fb8aa3b28287820 */ /* 0x000fca0000400000 */
[----:B------:R1:W-:Y:S01]  /*b330*/  MUFU.EX2 R101, R39 ;  /* 0x0000002700657308 */ /* 0x0003e20000000800 */
[----:B-----5:R-:W5:Y:S01]  /*b340*/  LDL.LU R42, [R1+0xd4] ;  /* 0x0000d400012a7983 */ /* 0x020f620000300800 */
[----:B------:R-:W-:Y:S01]  /*b350*/  FMUL R41, R41, 1.4426950216293334961 ;  /* 0x3fb8aa3b29297820 */ /* 0x000fe20000400000 */
[----:B------:R-:W-:-:S05]  /*b360*/  MOV R248, R28 ;  /* 0x0000001c00f87202 */ /* 0x000fca0000000f00 */
[----:B------:R-:W-:Y:S01]  /*b370*/  MUFU.EX2 R235, R99 ;  /* 0x0000006300eb7308 */ /* 0x000fe20000000800 */
[----:B-1----:R-:W5:Y:S07]  /*b380*/  LDL.LU R39, [R1+0xd8] ;  /* 0x0000d80001277983 */ /* 0x002f6e0000300800 */
[----:B------:R1:W-:Y:S08]  /*b390*/  MUFU.EX2 R100, R38 ;  /* 0x0000002600647308 */ /* 0x0003f00000000800 */
[----:B------:R-:W-:Y:S01]  /*b3a0*/  MUFU.EX2 R236, R98 ;  /* 0x0000006200ec7308 */ /* 0x000fe20000000800 */
[----:B-1----:R-:W5:Y:S07]  /*b3b0*/  LDL.LU R38, [R1+0xdc] ;  /* 0x0000dc0001267983 */ /* 0x002f6e0000300800 */
[----:B------:R1:W-:Y:S01]  /*b3c0*/  MUFU.EX2 R99, R35 ;  /* 0x0000002300637308 */ /* 0x0003e20000000800 */
[----:B------:R-:W-:-:S07]  /*b3d0*/  MOV R250, R29 ;  /* 0x0000001d00fa7202 */ /* 0x000fce0000000f00 */
[----:B------:R2:W-:Y:S01]  /*b3e0*/  MUFU.EX2 R98, R34 ;  /* 0x0000002200627308 */ /* 0x0005e20000000800 */
[----:B-1----:R-:W5:Y:S01]  /*b3f0*/  LDL.LU R35, [R1+0xe0] ;  /* 0x0000e00001237983 */ /* 0x002f620000300800 */
[----:B------:R-:W-:-:S06]  /*b400*/  FMUL R24, R24, 1.4426950216293334961 ;  /* 0x3fb8aa3b18187820 */ /* 0x000fcc0000400000 */
[----:B------:R1:W-:Y:S01]  /*b410*/  MUFU.EX2 R97, R31 ;  /* 0x0000001f00617308 */ /* 0x0003e20000000800 */
[----:B--2---:R-:W2:Y:S07]  /*b420*/  LDL.LU R34, [R1+0xe4] ;  /* 0x0000e40001227983 */ /* 0x004eae0000300800 */
[----:B------:R0:W-:Y:S01]  /*b430*/  MUFU.EX2 R96, R30 ;  /* 0x0000001e00607308 */ /* 0x0001e20000000800 */
[----:B-1----:R-:W2:Y:S01]  /*b440*/  LDL.LU R31, [R1+0xe8] ;  /* 0x0000e800011f7983 */ /* 0x002ea20000300800 */
[----:B----4-:R-:W-:-:S06]  /*b450*/  FMUL R215, R215, R4 ;  /* 0x00000004d7d77220 */ /* 0x010fcc0000400000 */
[----:B------:R-:W-:Y:S01]  /*b460*/  MUFU.EX2 R237, R95 ;  /* 0x0000005f00ed7308 */ /* 0x000fe20000000800 */
[----:B0-----:R-:W4:Y:S04]  /*b470*/  LDL.LU R30, [R1+0xec] ;  /* 0x0000ec00011e7983 */ /* 0x001f280000300800 */
[----:B------:R-:W4:Y:S03]  /*b480*/  LDL.LU R28, [R1+0xf0] ;  /* 0x0000f000011c7983 */ /* 0x000f260000300800 */
[----:B------:R-:W-:Y:S01]  /*b490*/  MUFU.EX2 R238, R94 ;  /* 0x0000005e00ee7308 */ /* 0x000fe20000000800 */
[----:B------:R-:W-:-:S07]  /*b4a0*/  MOV R246, R9 ;  /* 0x0000000900f67202 */ /* 0x000fce0000000f00 */
[----:B------:R0:W-:Y:S01]  /*b4b0*/  MUFU.EX2 R95, R27 ;  /* 0x0000001b005f7308 */ /* 0x0001e20000000800 */
[----:B------:R-:W-:-:S07]  /*b4c0*/  MOV R251, R3 ;  /* 0x0000000300fb7202 */ /* 0x000fce0000000f00 */
[----:B------:R1:W-:Y:S01]  /*b4d0*/  MUFU.EX2 R94, R26 ;  /* 0x0000001a005e7308 */ /* 0x0003e20000000800 */
[----:B0-----:R-:W4:Y:S01]  /*b4e0*/  LDL.LU R27, [R1+0xf4] ;  /* 0x0000f400011b7983 */ /* 0x001f220000300800 */
[----:B------:R-:W-:-:S06]  /*b4f0*/  MOV R249, R125 ;  /* 0x0000007d00f97202 */ /* 0x000fcc0000000f00 */
[----:B------:R-:W-:Y:S01]  /*b500*/  MUFU.EX2 R217, R135 ;  /* 0x0000008700d97308 */ /* 0x000fe20000000800 */
[----:B-1----:R-:W4:Y:S04]  /*b510*/  LDL.LU R26, [R1+0xf8] ;  /* 0x0000f800011a7983 */ /* 0x002f280000300800 */
[----:B------:R-:W4:Y:S03]  /*b520*/  LDL.LU R25, [R1+0xfc] ;  /* 0x0000fc0001197983 */ /* 0x000f260000300800 */
[----:B------:R0:W-:Y:S01]  /*b530*/  MUFU.EX2 R136, R32 ;  /* 0x0000002000887308 */ /* 0x0001e20000000800 */
[----:B------:R-:W4:Y:S07]  /*b540*/  LDL R29, [R1+0x114] ;  /* 0x00011400011d7983 */ /* 0x000f2e0000100800 */
[----:B------:R1:W-:Y:S01]  /*b550*/  MUFU.EX2 R135, R33 ;  /* 0x0000002100877308 */ /* 0x0003e20000000800 */
[----:B0-----:R-:W4:Y:S07]  /*b560*/  LDL R32, [R1+0x12c] ;  /* 0x00012c0001207983 */ /* 0x001f2e0000100800 */
[----:B------:R0:W-:Y:S01]  /*b570*/  MUFU.EX2 R134, R36 ;  /* 0x0000002400867308 */ /* 0x0001e20000000800 */
[----:B-1----:R-:W4:Y:S07]  /*b580*/  LDL R33, [R1+0x110] ;  /* 0x0001100001217983 */ /* 0x002f2e0000100800 */
[----:B------:R1:W-:Y:S01]  /*b590*/  MUFU.EX2 R133, R37 ;  /* 0x0000002500857308 */ /* 0x0003e20000000800 */
[----:B0-----:R-:W4:Y:S07]  /*b5a0*/  LDL R36, [R1+0x11c] ;  /* 0x00011c0001247983 */ /* 0x001f2e0000100800 */
[----:B------:R0:W-:Y:S01]  /*b5b0*/  MUFU.EX2 R132, R40 ;  /* 0x0000002800847308 */ /* 0x0001e20000000800 */
[----:B-1----:R-:W4:Y:S07]  /*b5c0*/  LDL R37, [R1+0x118] ;  /* 0x0001180001257983 */ /* 0x002f2e0000100800 */
[----:B------:R1:W-:Y:S01]  /*b5d0*/  MUFU.EX2 R131, R41 ;  /* 0x0000002900837308 */ /* 0x0003e20000000800 */
[----:B0-----:R-:W4:Y:S04]  /*b5e0*/  LDL R40, [R1+0x124] ;  /* 0x0001240001287983 */ /* 0x001f280000100800 */
[----:B-1----:R-:W4:Y:S03]  /*b5f0*/  LDL R41, [R1+0x120] ;  /* 0x0001200001297983 */ /* 0x002f260000100800 */
[----:B------:R0:W1:Y:S01]  /*b600*/  MUFU.EX2 R125, R24 ;  /* 0x00000018007d7308 */ /* 0x0000620000000800 */
[----:B------:R-:W4:Y:S04]  /*b610*/  LDL.LU R91, [R1+0x130] ;  /* 0x00013000015b7983 */ /* 0x000f280000300800 */
[----:B------:R-:W4:Y:S04]  /*b620*/  LDL.LU R8, [R1+0x134] ;  /* 0x0001340001087983 */ /* 0x000f280000300800 */
[----:B------:R-:W4:Y:S04]  /*b630*/  LDL.LU R9, [R1+0x138] ;  /* 0x0001380001097983 */ /* 0x000f280000300800 */
[----:B------:R-:W4:Y:S04]  /*b640*/  LDL.LU R3, [R1+0x13c] ;  /* 0x00013c0001037983 */ /* 0x000f280000300800 */
[----:B0-----:R-:W4:Y:S04]  /*b650*/  LDL.LU R24, [R1+0x1c] ;  /* 0x00001c0001187983 */ /* 0x001f280000300800 */
[----:B------:R0:W-:Y:S04]  /*b660*/  STL [R1], R215 ;  /* 0x000000d701007387 */ /* 0x0001e80000100800 */
[----:B0-----:R-:W4:Y:S01]  /*b670*/  LDL.LU R215, [R1+0x688] ;  /* 0x0006880001d77983 */ /* 0x001f220000300800 */
[----:B-1----:R-:W-:Y:S01]  /*b680*/  FMUL R214, R214, R125 ;  /* 0x0000007dd6d67220 */ /* 0x002fe20000400000 */
[-C--:B------:R-:W-:Y:S01]  /*b690*/  FMUL R212, R212, R93.reuse ;  /* 0x0000005dd4d47220 */ /* 0x080fe20000400000 */
[----:B------:R-:W-:Y:S01]  /*b6a0*/  FMUL R213, R213, R93 ;  /* 0x0000005dd5d57220 */ /* 0x000fe20000400000 */
[-C--:B------:R-:W-:Y:S01]  /*b6b0*/  FMUL R210, R210, R125.reuse ;  /* 0x0000007dd2d27220 */ /* 0x080fe20000400000 */
[----:B---3--:R-:W-:Y:S01]  /*b6c0*/  FMUL R211, R211, R125 ;  /* 0x0000007dd3d37220 */ /* 0x008fe20000400000 */
[-C--:B------:R-:W-:Y:S01]  /*b6d0*/  FMUL R239, R239, R4.reuse ;  /* 0x00000004efef7220 */ /* 0x080fe20000400000 */
        /* <DEDUP_REMOVED lines=23> */
[----:B------:R-:W-:Y:S01]  /*b850*/  FMUL R209, R209, R93 ;  /* 0x0000005dd1d17220 */ /* 0x000fe20000400000 */
[----:B------:R0:W-:Y:S01]  /*b860*/  STL [R1+0x66c], R4 ;  /* 0x00066c0401007387 */ /* 0x0001e20000100800 */
[-C--:B------:R-:W-:Y:S01]  /*b870*/  FMUL R206, R206, R125.reuse ;  /* 0x0000007dcece7220 */ /* 0x080fe20000400000 */
[----:B------:R-:W-:Y:S01]  /*b880*/  FMUL R207, R207, R125 ;  /* 0x0000007dcfcf7220 */ /* 0x000fe20000400000 */
[-C--:B------:R-:W-:Y:S01]  /*b890*/  FMUL R204, R204, R93.reuse ;  /* 0x0000005dcccc7220 */ /* 0x080fe20000400000 */
[----:B------:R-:W-:Y:S01]  /*b8a0*/  FMUL R205, R205, R93 ;  /* 0x0000005dcdcd7220 */ /* 0x000fe20000400000 */
[-C--:B------:R-:W-:Y:S01]  /*b8b0*/  FMUL R202, R202, R125.reuse ;  /* 0x0000007dcaca7220 */ /* 0x080fe20000400000 */
[----:B------:R-:W-:Y:S01]  /*b8c0*/  FMUL R203, R203, R125 ;  /* 0x0000007dcbcb7220 */ /* 0x000fe20000400000 */
[-C--:B------:R-:W-:Y:S01]  /*b8d0*/  FMUL R200, R200, R93.reuse ;  /* 0x0000005dc8c87220 */ /* 0x080fe20000400000 */
[-C--:B------:R-:W-:Y:S01]  /*b8e0*/  FMUL R47, R47, R4.reuse ;  /* 0x000000042f2f7220 */ /* 0x080fe20000400000 */
[----:B------:R-:W-:Y:S01]  /*b8f0*/  FMUL R201, R201, R93 ;  /* 0x0000005dc9c97220 */ /* 0x000fe20000400000 */
[-C--:B------:R-:W-:Y:S01]  /*b900*/  FMUL R198, R198, R125.reuse ;  /* 0x0000007dc6c67220 */ /* 0x080fe20000400000 */
[----:B------:R-:W-:Y:S01]  /*b910*/  FMUL R199, R199, R125 ;  /* 0x0000007dc7c77220 */ /* 0x000fe20000400000 */
[-C--:B------:R-:W-:Y:S01]  /*b920*/  FMUL R196, R196, R93.reuse ;  /* 0x0000005dc4c47220 */ /* 0x080fe20000400000 */
[----:B------:R-:W-:Y:S01]  /*b930*/  FMUL R197, R197, R93 ;  /* 0x0000005dc5c57220 */ /* 0x000fe20000400000 */
[----:B------:R-:W-:Y:S01]  /*b940*/  FMUL R10, R10, 1.4426950216293334961 ;  /* 0x3fb8aa3b0a0a7820 */ /* 0x000fe20000400000 */
        /* <DEDUP_REMOVED lines=13> */
[----:B------:R-:W1:Y:S01]  /*ba20*/  MUFU.EX2 R10, R10 ;  /* 0x0000000a000a7308 */ /* 0x000e620000000800 */
        /* <DEDUP_REMOVED lines=17> */
[-C--:B-----5:R-:W-:Y:S01]  /*bb40*/  FMUL R42, R42, R4.reuse ;  /* 0x000000042a2a7220 */ /* 0x0a0fe20000400000 */
        /* <DEDUP_REMOVED lines=12> */
[----:B------:R-:W-:Y:S01]  /*bc10*/  FMUL R154, R154, R125 ;  /* 0x0000007d9a9a7220 */ /* 0x000fe20000400000 */
[-C--:B------:R-:W-:Y:S01]  /*bc20*/  FMUL R35, R35, R4.reuse ;  /* 0x0000000423237220 */ /* 0x080fe20000400000 */
[-C--:B--2---:R-:W-:Y:S01]  /*bc30*/  FMUL R34, R34, R4.reuse ;  /* 0x0000000422227220 */ /* 0x084fe20000400000 */
[-C--:B----4-:R-:W-:Y:S01]  /*bc40*/  FMUL R28, R28, R4.reuse ;  /* 0x000000041c1c7220 */ /* 0x090fe20000400000 */
[----:B------:R-:W-:-:S02]  /*bc50*/  FMUL R27, R27, R4 ;  /* 0x000000041b1b7220 */ /* 0x000fc40000400000 */
[----:B0-----:R-:W2:Y:S01]  /*bc60*/  LDL.LU R4, [R1+0x128] ;  /* 0x0001280001047983 */ /* 0x001ea20000300800 */
[----:B------:R-:W-:Y:S01]  /*bc70*/  FMUL R155, R155, R125 ;  /* 0x0000007d9b9b7220 */ /* 0x000fe20000400000 */
[-C--:B------:R-:W-:Y:S01]  /*bc80*/  FMUL R152, R152, R93.reuse ;  /* 0x0000005d98987220 */ /* 0x080fe20000400000 */
[----:B------:R-:W-:Y:S01]  /*bc90*/  FMUL R153, R153, R93 ;  /* 0x0000005d99997220 */ /* 0x000fe20000400000 */
[-C--:B-1----:R-:W-:Y:S01]  /*bca0*/  FMUL R240, R240, R10.reuse ;  /* 0x0000000af0f07220 */ /* 0x082fe20000400000 */
[-C--:B------:R-:W-:Y:S01]  /*bcb0*/  FMUL R241, R241, R10.reuse ;  /* 0x0000000af1f17220 */ /* 0x080fe20000400000 */
[----:B------:R-:W-:Y:S01]  /*bcc0*/  FMUL R7, R7, R10 ;  /* 0x0000000a07077220 */ /* 0x000fe20000400000 */
[----:B------:R-:W-:-:S05]  /*bcd0*/  FMUL R215, R215, R125 ;  /* 0x0000007dd7d77220 */ /* 0x000fca0000400000 */
[----:B------:R-:W-:Y:S04]  /*bce0*/  STL.64 [R1+0x648], R214 ;  /* 0x000648d601007387 */ /* 0x000fe80000100a00 */
        /* <DEDUP_REMOVED lines=27> */
[----:B------:R0:W-:Y:S04]  /*bea0*/  STL.64 [R1+0x568], R158 ;  /* 0x0005689e01007387 */ /* 0x0001e80000100a00 */
[----:B------:R1:W-:Y:S04]  /*beb0*/  STL.64 [R1+0x560], R156 ;  /* 0x0005609c01007387 */ /* 0x0003e80000100a00 */
[----:B------:R3:W-:Y:S04]  /*bec0*/  STL.64 [R1+0x558], R154 ;  /* 0x0005589a01007387 */ /* 0x0007e80000100a00 */
[----:B------:R4:W-:Y:S01]  /*bed0*/  STL.64 [R1+0x550], R152 ;  /* 0x0005509801007387 */ /* 0x0009e20000100a00 */
[----:B0-----:R-:W-:Y:S01]  /*bee0*/  MOV R158, R7 ;  /* 0x00000007009e7202 */ /* 0x001fe20000000f00 */
[----:B-1----:R-:W-:Y:S01]  /*bef0*/  IMAD.MOV.U32 R156, RZ, RZ, R0 ;  /* 0x000000ffff9c7224 */ /* 0x002fe200078e0000 */
[----:B------:R-:W-:-:S02]  /*bf00*/  MOV R157, R2 ;  /* 0x00000002009d7202 */ /* 0x000fc40000000f00 */
[----:B---3--:R-:W-:Y:S02]  /*bf10*/  MOV R154, R240 ;  /* 0x000000f0009a7202 */ /* 0x008fe40000000f00 */
[----:B------:R-:W-:Y:S01]  /*bf20*/  MOV R155, R241 ;  /* 0x000000f1009b7202 */ /* 0x000fe20000000f00 */
[----:B----4-:R-:W3:Y:S01]  /*bf30*/  LDL.LU R152, [R1] ;  /* 0x0000000001987983 */ /* 0x010ee20000300800 */
[----:B------:R-:W-:-:S03]  /*bf40*/  MOV R153, R239 ;  /* 0x000000ef00997202 */ /* 0x000fc60000000f00 */
[----:B------:R-:W4:Y:S04]  /*bf50*/  LDL.LU R239, [R1+0x684] ;  /* 0x0006840001ef7983 */ /* 0x000f280000300800 */
[----:B------:R-:W4:Y:S04]  /*bf60*/  LDL.LU R240, [R1+0x680] ;  /* 0x0006800001f07983 */ /* 0x000f280000300800 */
[----:B------:R-:W5:Y:S04]  /*bf70*/  LDL.LU R241, [R1+0x67c] ;  /* 0x00067c0001f17983 */ /* 0x000f680000300800 */
[----:B------:R-:W2:Y:S04]  /*bf80*/  LDL.LU R0, [R1+0x678] ;  /* 0x0006780001007983 */ /* 0x000ea80000300800 */
[----:B------:R-:W2:Y:S04]  /*bf90*/  LDL.LU R2, [R1+0x674] ;  /* 0x0006740001027983 */ /* 0x000ea80000300800 */
[----:B------:R-:W3:Y:S01]  /*bfa0*/  LDL.LU R7, [R1+0x670] ;  /* 0x0006700001077983 */ /* 0x000ee20000300800 */
        /* <DEDUP_REMOVED lines=29> */
[----:B------:R-:W-:Y:S01]  /*c180*/  MOV R159, R24 ;  /* 0x00000018009f7202 */ /* 0x000fe20000000f00 */
[----:B------:R-:W-:Y:S01]  /*c190*/  IMAD.MOV.U32 R167, RZ, RZ, R80 ;  /* 0x000000ffffa77224 */ /* 0x000fe200078e0050 */
        /* <DEDUP_REMOVED lines=8> */
[----:B------:R-:W-:-:S02]  /*c220*/  MOV R164, R83 ;  /* 0x0000005300a47202 */ /* 0x000fc40000000f00 */
[----:B------:R-:W-:Y:S02]  /*c230*/  MOV R165, R82 ;  /* 0x0000005200a57202 */ /* 0x000fe40000000f00 */
[----:B------:R-:W-:Y:S02]  /*c240*/  MOV R166, R81 ;  /* 0x0000005100a67202 */ /* 0x000fe40000000f00 */
[----:B------:R-:W-:Y:S02]  /*c250*/  MOV R168, R79 ;  /* 0x0000004f00a87202 */ /* 0x000fe40000000f00 */
[----:B------:R-:W-:Y:S02]  /*c260*/  MOV R169, R78 ;  /* 0x0000004e00a97202 */ /* 0x000fe40000000f00 */
[----:B------:R-:W-:Y:S02]  /*c270*/  MOV R170, R77 ;  /* 0x0000004d00aa7202 */ /* 0x000fe40000000f00 */
        /* <DEDUP_REMOVED lines=41> */
[----:B------:R-:W-:Y:S02]  /*c510*/  F2FP.BF16.F32.PACK_AB R27, R237, R238 ;  /* 0x000000eeed1b723e */ /* 0x000fe400000010ff */
[----:B------:R-:W-:-:S02]  /*c520*/  F2FP.BF16.F32.PACK_AB R38, R33, R29 ;  /* 0x0000001d2126723e */ /* 0x000fc400000010ff */
[----:B------:R-:W-:Y:S02]  /*c530*/  F2FP.BF16.F32.PACK_AB R28, R9, R3 ;  /* 0x00000003091c723e */ /* 0x000fe400000010ff */
[----:B------:R-:W-:Y:S02]  /*c540*/  F2FP.BF16.F32.PACK_AB R30, R91, R8 ;  /* 0x000000085b1e723e */ /* 0x000fe400000010ff */
[----:B------:R-:W-:Y:S02]  /*c550*/  F2FP.BF16.F32.PACK_AB R29, R235, R236 ;  /* 0x000000eceb1d723e */ /* 0x000fe400000010ff */
[----:B------:R-:W-:Y:S02]  /*c560*/  F2FP.BF16.F32.PACK_AB R31, R233, R234 ;  /* 0x000000eae91f723e */ /* 0x000fe400000010ff */
[----:B----4-:R-:W-:Y:S02]  /*c570*/  F2FP.BF16.F32.PACK_AB R25, R239, R240 ;  /* 0x000000f0ef19723e */ /* 0x010fe400000010ff */
[----:B--2---:R-:W-:-:S02]  /*c580*/  F2FP.BF16.F32.PACK_AB R26, R0, R2 ;  /* 0x00000002001a723e */ /* 0x004fc400000010ff */
[----:B---3--:R-:W-:Y:S01]  /*c590*/  F2FP.BF16.F32.PACK_AB R24, R7, R5 ;  /* 0x000000050718723e */ /* 0x008fe200000010ff */
[----:B------:R-:W-:Y:S06]  /*c5a0*/  BAR.SYNC.DEFER_BLOCKING 0x0 ;  /* 0x0000000000007b1d */ /* 0x000fec0000010000 */
[----:B------:R-:W-:-:S06]  /*c5b0*/  WARPGROUP.ARRIVE ;  /* 0x00000000000079c5 */ /* 0x000fcc0000000000 */
[----:B------:R-:W-:Y:S01]  /*c5c0*/  HGMMA.64x128x16.F32.BF16 R152, R24, gdesc[UR12], R152, gsb0 ;  /* 0x01e0000c18987df0 */ /* 0x000fe20008001898 */
[----:B------:R-:W-:Y:S02]  /*c5d0*/  F2FP.BF16.F32.PACK_AB R32, R4, R32 ;  /* 0x000000200420723e */ /* 0x000fe400000010ff */
[----:B------:R-:W-:Y:S02]  /*c5e0*/  F2FP.BF16.F32.PACK_AB R34, R41, R40 ;  /* 0x000000282922723e */ /* 0x000fe400000010ff */
[----:B------:R-:W-:Y:S02]  /*c5f0*/  F2FP.BF16.F32.PACK_AB R33, R231, R232 ;  /* 0x000000e8e721723e */ /* 0x000fe400000010ff */
[----:B------:R-:W-:Y:S01]  /*c600*/  F2FP.BF16.F32.PACK_AB R35, R229, R230 ;  /* 0x000000e6e523723e */ /* 0x000fe200000010ff */
[----:B------:R-:W-:Y:S02]  /*c610*/  WARPGROUP.DEPBAR.LE gsb0, 0x0 ;  /* 0x00008000000079c5 */ /* 0x000fe40000010000 */
[----:B------:R-:W-:Y:S01]  /*c620*/  WARPGROUP.ARRIVE ;  /* 0x00000000000079c5 */ /* 0x000fe20000000000 */
[----:B------:R-:W-:Y:S01]  /*c630*/  F2FP.BF16.F32.PACK_AB R36, R37, R36 ;  /* 0x000000242524723e */ /* 0x000fe200000010ff */
[----:B------:R-:W-:Y:S01]  /*c640*/  FMUL R220, R220, 1.4426950216293334961 ;  /* 0x3fb8aa3bdcdc7820 */ /* 0x000fe20000400000 */
[----:B------:R-:W-:Y:S01]  /*c650*/  F2FP.BF16.F32.PACK_AB R39, R225, R226 ;  /* 0x000000e2e127723e */ /* 0x000fe200000010ff */
[----:B------:R-:W-:Y:S01]  /*c660*/  FMUL R219, R219, 1.4426950216293334961 ;  /* 0x3fb8aa3bdbdb7820 */ /* 0x000fe20000400000 */
[----:B------:R-:W-:Y:S01]  /*c670*/  F2FP.BF16.F32.PACK_AB R40, R245, R243 ;  /* 0x000000f3f528723e */ /* 0x000fe200000010ff */
[----:B------:R-:W-:Y:S01]  /*c680*/  HGMMA.64x128x16.F32.BF16 R152, R28, gdesc[UR8], R152, gsb0 ;  /* 0x01e000081c987df0 */ /* 0x000fe20008001898 */
[----:B------:R-:W-:Y:S01]  /*c690*/  F2FP.BF16.F32.PACK_AB R37, R227, R228 ;  /* 0x000000e4e325723e */ /* 0x000fe200000010ff */
[----:B------:R-:W-:Y:S01]  /*c6a0*/  FMUL R218, R218, 1.4426950216293334961 ;  /* 0x3fb8aa3bdada7820 */ /* 0x000fe20000400000 */
[----:B------:R-:W-:Y:S01]  /*c6b0*/  F2FP.BF16.F32.PACK_AB R42, R249, R247 ;  /* 0x000000f7f92a723e */ /* 0x000fe200000010ff */
[----:B------:R-:W-:Y:S01]  /*c6c0*/  FMUL R148, R148, 1.4426950216293334961 ;  /* 0x3fb8aa3b94947820 */ /* 0x000fe20000400000 */
[----:B------:R-:W-:Y:S01]  /*c6d0*/  F2FP.BF16.F32.PACK_AB R41, R223, R224 ;  /* 0x000000e0df29723e */ /* 0x000fe200000010ff */
[----:B------:R-:W-:Y:S01]  /*c6e0*/  FMUL R145, R145, 1.4426950216293334961 ;  /* 0x3fb8aa3b91917820 */ /* 0x000fe20000400000 */
[----:B------:R-:W-:Y:S01]  /*c6f0*/  F2FP.BF16.F32.PACK_AB R43, R221, R222 ;  /* 0x000000dedd2b723e */ /* 0x000fe200000010ff */
[----:B------:R-:W-:Y:S01]  /*c700*/  FMUL R141, R141, 1.4426950216293334961 ;  /* 0x3fb8aa3b8d8d7820 */ /* 0x000fe20000400000 */
[----:B------:R-:W-:Y:S01]  /*c710*/  F2FP.BF16.F32.PACK_AB R44, R252, R251 ;  /* 0x000000fbfc2c723e */ /* 0x000fe200000010ff */
[----:B------:R-:W-:Y:S01]  /*c720*/  MUFU.EX2 R144, R144 ;  /* 0x0000009000907308 */ /* 0x000fe20000000800 */
[----:B------:R-:W-:Y:S01]  /*c730*/  F2FP.BF16.F32.PACK_AB R46, R244, R242 ;  /* 0x000000f2f42e723e */ /* 0x000fe200000010ff */
[----:B------:R-:W2:Y:S01]  /*c740*/  LDL.LU R26, [R1+0x114] ;  /* 0x00011400011a7983 */ /* 0x000ea20000300800 */
[----:B------:R-:W-:-:S02]  /*c750*/  F2FP.BF16.F32.PACK_AB R48, R248, R246 ;  /* 0x000000f6f830723e */ /* 0x000fc400000010ff */
[----:B------:R-:W-:Y:S01]  /*c760*/  F2FP.BF16.F32.PACK_AB R50, R151, R250 ;  /* 0x000000fa9732723e */ /* 0x000fe200000010ff */
[----:B------:R-:W3:Y:S01]  /*c770*/  LDL.LU R27, [R1+0x110] ;  /* 0x00011000011b7983 */ /* 0x000ee20000300800 */
[----:B------:R-:W-:Y:S02]  /*c780*/  WARPGROUP.DEPBAR.LE gsb0, 0x0 ;  /* 0x00008000000079c5 */ /* 0x000fe40000010000 */
[----:B------:R-:W-:Y:S01]  /*c790*/  WARPGROUP.ARRIVE ;  /* 0x00000000000079c5 */ /* 0x000fe20000000000 */
[----:B------:R-:W-:Y:S01]  /*c7a0*/  MUFU.EX2 R220, R220 ;  /* 0x000000dc00dc7308 */ /* 0x000fe20000000800 */
[----:B------:R-:W-:Y:S01]  /*c7b0*/  F2FP.BF16.F32.PACK_AB R49, R149, R216 ;  /* 0x000000d89531723e */ /* 0x000fe200000010ff */
[----:B------:R-:W4:Y:S03]  /*c7c0*/  LDL.LU R25, [R1+0x118] ;  /* 0x0001180001197983 */ /* 0x000f260000300800 */
[----:B------:R-:W-:Y:S03]  /*c7d0*/  HGMMA.64x128x16.F32.BF16 R152, R32, gdesc[UR36], R152, gsb0 ;  /* 0x01e0002420987df0 */ /* 0x000fe60008001898 */
[----:B------:R-:W-:Y:S08]  /*c7e0*/  MUFU.EX2 R143, R143 ;  /* 0x0000008f008f7308 */ /* 0x000ff00000000800 */
[----:B------:R-:W-:Y:S01]  /*c7f0*/  MUFU.EX2 R142, R142 ;  /* 0x0000008e008e7308 */ /* 0x000fe20000000800 */
[----:B------:R-:W-:Y:S01]  /*c800*/  F2FP.BF16.F32.PACK_AB R52, R147, R150 ;  /* 0x000000969334723e */ /* 0x000fe200000010ff */
[----:B------:R-:W2:Y:S06]  /*c810*/  LDL.LU R24, [R1+0x11c] ;  /* 0x00011c0001187983 */ /* 0x000eac0000300800 */
[----:B------:R-:W0:Y:S01]  /*c820*/  MUFU.EX2 R219, R219 ;  /* 0x000000db00db7308 */ /* 0x000e220000000800 */
[----:B------:R-:W-:-:S02]  /*c830*/  WARPGROUP.DEPBAR.LE gsb0, 0x0 ;  /* 0x00008000000079c5 */ /* 0x000fc40000010000 */
[----:B------:R-:W-:-:S05]  /*c840*/  WARPGROUP.ARRIVE ;  /* 0x00000000000079c5 */ /* 0x000fca0000000000 */
[----:B------:R-:W1:Y:S08]  /*c850*/  MUFU.EX2 R218, R218 ;  /* 0x000000da00da7308 */ /* 0x000e700000000800 */
[----:B------:R-:W-:Y:S01]  /*c860*/  MUFU.EX2 R148, R148 ;  /* 0x0000009400947308 */ /* 0x000fe20000000800 */
[----:B------:R-:W-:Y:S01]  /*c870*/  HGMMA.64x128x16.F32.BF16 R152, R36, gdesc[UR32], R152, gsb0 ;  /* 0x01e0002024987df0 */ /* 0x000fe20008001898 */
[----:B0-----:R-:W-:Y:S01]  /*c880*/  F2FP.BF16.F32.PACK_AB R45, R219, R220 ;  /* 0x000000dcdb2d723e */ /* 0x001fe200000010ff */
[----:B------:R-:W3:Y:S05]  /*c890*/  LDL.LU R31, [R1+0x120] ;  /* 0x00012000011f7983 */ /* 0x000eea0000300800 */
[----:B------:R-:W0:Y:S01]  /*c8a0*/  MUFU.EX2 R145, R145 ;  /* 0x0000009100917308 */ /* 0x000e220000000800 */
[----:B-1----:R-:W-:Y:S01]  /*c8b0*/  F2FP.BF16.F32.PACK_AB R47, R217, R218 ;  /* 0x000000dad92f723e */ /* 0x002fe200000010ff */
[----:B------:R-:W4:Y:S06]  /*c8c0*/  LDL.LU R30, [R1+0x124] ;  /* 0x00012400011e7983 */ /* 0x000f2c0000300800 */
[----:B------:R-:W1:Y:S01]  /*c8d0*/  MUFU.EX2 R141, R141 ;  /* 0x0000008d008d7308 */ /* 0x000e620000000800 */
[----:B-----5:R-:W-:Y:S01]  /*c8e0*/  F2FP.BF16.F32.PACK_AB R54, R241, R146 ;  /* 0x00000092f136723e */ /* 0x020fe200000010ff */
[----:B------:R-:W5:Y:S01]  /*c8f0*/  LDL.LU R28, [R1+0x12c] ;  /* 0x00012c00011c7983 */ /* 0x000f620000300800 */
[----:B------:R-:W-:-:S02]  /*c900*/  WARPGROUP.DEPBAR.LE gsb0, 0x0 ;  /* 0x00008000000079c5 */ /* 0x000fc40000010000 */
[----:B------:R-:W-:-:S06]  /*c910*/  WARPGROUP.ARRIVE ;  /* 0x00000000000079c5 */ /* 0x000fcc0000000000 */
[----:B------:R-:W-:Y:S01]  /*c920*/  HGMMA.64x128x16.F32.BF16 R152, R40, gdesc[UR28], R152, gsb0 ;  /* 0x01e0001c28987df0 */ /* 0x000fe20008001898 */
[----:B0-----:R-:W-:Y:S02]  /*c930*/  F2FP.BF16.F32.PACK_AB R51, R145, R148 ;  /* 0x000000949133723e */ /* 0x001fe400000010ff */
[----:B------:R-:W-:Y:S02]  /*c940*/  WARPGROUP.DEPBAR.LE gsb0, 0x0 ;  /* 0x00008000000079c5 */ /* 0x000fe40000010000 */
[----:B------:R-:W-:-:S07]  /*c950*/  WARPGROUP.ARRIVE ;  /* 0x00000000000079c5 */ /* 0x000fce0000000000 */
[----:B------:R-:W-:Y:S01]  /*c960*/  HGMMA.64x128x16.F32.BF16 R152, R44, gdesc[UR24], R152, gsb0 ;  /* 0x01e000182c987df0 */ /* 0x000fe20008001898 */
[----:B------:R-:W-:Y:S02]  /*c970*/  F2FP.BF16.F32.PACK_AB R53, R143, R144 ;  /* 0x000000908f35723e */ /* 0x000fe400000010ff */
[----:B-1----:R-:W-:Y:S01]  /*c980*/  F2FP.BF16.F32.PACK_AB R55, R141, R142 ;  /* 0x0000008e8d37723e */ /* 0x002fe200000010ff */
[----:B------:R-:W-:Y:S02]  /*c990*/  WARPGROUP.DEPBAR.LE gsb0, 0x0 ;  /* 0x00008000000079c5 */ /* 0x000fe40000010000 */
[----:B------:R-:W-:-:S06]  /*c9a0*/  WARPGROUP.ARRIVE ;  /* 0x00000000000079c5 */ /* 0x000fcc0000000000 */
[----:B------:R-:W-:Y:S01]  /*c9b0*/  HGMMA.64x128x16.F32.BF16 R152, R48, gdesc[UR20], R152, gsb0 ;  /* 0x01e0001430987df0 */ /* 0x000fe20008001898 */
[----:B------:R-:W-:Y:S02]  /*c9c0*/  MOV R29, R4 ;  /* 0x00000004001d7202 */ /* 0x000fe40000000f00 */
[----:B------:R-:W2:Y:S01]  /*c9d0*/  LDL.LU R4, [R1+0x66c] ;  /* 0x00066c0001047983 */ /* 0x000ea20000300800 */
[----:B------:R-:W-:Y:S02]  /*c9e0*/  MOV R35, R91 ;  /* 0x0000005b00237202 */ /* 0x000fe40000000f00 */
[----:B------:R-:W-:Y:S01]  /*c9f0*/  MOV R34, R8 ;  /* 0x0000000800227202 */ /* 0x000fe20000000f00 */
[----:B------:R-:W2:Y:S01]  /*ca00*/  LDL.LU R91, [R1+0x668] ;  /* 0x00066800015b7983 */ /* 0x000ea20000300800 */
[----:B------:R-:W-:Y:S02]  /*ca10*/  MOV R33, R9 ;  /* 0x0000000900217202 */ /* 0x000fe40000000f00 */
[----:B------:R-:W-:Y:S01]  /*ca20*/  MOV R32, R3 ;  /* 0x0000000300207202 */ /* 0x000fe20000000f00 */
[----:B------:R-:W2:Y:S01]  /*ca30*/  LDL.LU R8, [R1+0x664] ;  /* 0x0006640001087983 */ /* 0x000ea20000300800 */
[----:B------:R-:W-:Y:S01]  /*ca40*/  MOV R39, R0 ;  /* 0x0000000000277202 */ /* 0x000fe20000000f00 */
[----:B------:R-:W-:-:S02]  /*ca50*/  IMAD.MOV.U32 R38, RZ, RZ, R2 ;  /* 0x000000ffff267224 */ /* 0x000fc400078e0002 */
[----:B------:R-:W2:Y:S01]  /*ca60*/  LDL.LU R9, [R1+0x660] ;  /* 0x0006600001097983 */ /* 0x000ea20000300800 */
[----:B------:R-:W-:-:S03]  /*ca70*/  MOV R37, R7 ;  /* 0x0000000700257202 */ /* 0x000fc60000000f00 */
[----:B------:R-:W2:Y:S04]  /*ca80*/  LDL.LU R3, [R1+0x65c] ;  /* 0x00065c0001037983 */ /* 0x000ea80000300800 */
[----:B------:R-:W2:Y:S04]  /*ca90*/  LDL.LU R0, [R1+0x658] ;  /* 0x0006580001007983 */ /* 0x000ea80000300800 */
[----:B------:R-:W2:Y:S04]  /*caa0*/  LDL.LU R2, [R1+0x654] ;  /* 0x0006540001027983 */ /* 0x000ea80000300800 */
[----:B------:R-:W2:Y:S01]  /*cab0*/  LDL.LU R7, [R1+0x650] ;  /* 0x0006500001077983 */ /* 0x000ea20000300800 */
[----:B------:R-:W-:-:S02]  /*cac0*/  WARPGROUP.DEPBAR.LE gsb0, 0x0 ;  /* 0x00008000000079c5 */ /* 0x000fc40000010000 */
[----:B------:R-:W-:-:S06]  /*cad0*/  WARPGROUP.ARRIVE ;  /* 0x00000000000079c5 */ /* 0x000fcc0000000000 */
[----:B------:R-:W-:Y:S03]  /*cae0*/  HGMMA.64x128x16.F32.BF16 R152, R52, gdesc[UR16], R152, gsb0 ;  /* 0x01e0001034987df0 */ /* 0x000fe60008001898 */
[----:B------:R-:W-:Y:S02]  /*caf0*/  WARPGROUP.DEPBAR.LE gsb0, 0x0 ;  /* 0x00008000000079c5 */ /* 0x000fe40000010000 */
[----:B------:R-:W-:Y:S04]  /*cb00*/  STL.64 [R1], R152 ;  /* 0x0000009801007387 */ /* 0x000fe80000100a00 */
        /* <DEDUP_REMOVED lines=31> */
[----:B0-----:R-:W3:Y:S04]  /*cd00*/  LDL.LU.64 R214, [R1+0x648] ;  /* 0x0006480001d67983 */ /* 0x001ee80000300a00 */
[----:B------:R-:W3:Y:S04]  /*cd10*/  LDL.LU.64 R212, [R1+0x640] ;  /* 0x0006400001d47983 */ /* 0x000ee80000300a00 */
        /* <DEDUP_REMOVED lines=29> */
[----:B------:R-:W3:Y:S01]  /*cef0*/  LDL.LU.64 R152, [R1+0x550] ;  /* 0x0005500001987983 */ /* 0x000ee20000300a00 */
[----:B------:R-:W-:-:S02]  /*cf00*/  F2FP.BF16.F32.PACK_AB R56, R139, R140 ;  /* 0x0000008c8b38723e */ /* 0x000fc400000010ff */
[----:B------:R-:W-:Y:S02]  /*cf10*/  F2FP.BF16.F32.PACK_AB R58, R137, R138 ;  /* 0x0000008a893a723e */ /* 0x000fe400000010ff */
[----:B------:R-:W-:Y:S02]  /*cf20*/  F2FP.BF16.F32.PACK_AB R57, R95, R94 ;  /* 0x0000005e5f39723e */ /* 0x000fe400000010ff */
[----:B------:R-:W-:Y:S02]  /*cf30*/  F2FP.BF16.F32.PACK_AB R59, R97, R96 ;  /* 0x00000060613b723e */ /* 0x000fe400000010ff */
[----:B------:R-:W-:Y:S02]  /*cf40*/  F2FP.BF16.F32.PACK_AB R60, R135, R136 ;  /* 0x00000088873c723e */ /* 0x000fe400000010ff */
[----:B------:R-:W-:Y:S02]  /*cf50*/  F2FP.BF16.F32.PACK_AB R62, R133, R134 ;  /* 0x00000086853e723e */ /* 0x000fe400000010ff */
[----:B------:R-:W-:-:S02]  /*cf60*/  F2FP.BF16.F32.PACK_AB R61, R99, R98 ;  /* 0x00000062633d723e */ /* 0x000fc400000010ff */
[----:B------:R-:W-:Y:S02]  /*cf70*/  F2FP.BF16.F32.PACK_AB R63, R101, R100 ;  /* 0x00000064653f723e */ /* 0x000fe400000010ff */
[----:B------:R-:W-:Y:S02]  /*cf80*/  F2FP.BF16.F32.PACK_AB R64, R131, R132 ;  /* 0x000000848340723e */ /* 0x000fe400000010ff */
[----:B------:R-:W-:Y:S02]  /*cf90*/  F2FP.BF16.F32.PACK_AB R66, R129, R130 ;  /* 0x000000828142723e */ /* 0x000fe400000010ff */
[----:B------:R-:W-:Y:S02]  /*cfa0*/  F2FP.BF16.F32.PACK_AB R65, R103, R102 ;  /* 0x000000666741723e */ /* 0x000fe400000010ff */
[----:B------:R-:W-:Y:S01]  /*cfb0*/  F2FP.BF16.F32.PACK_AB R67, R105, R104 ;  /* 0x000000686943723e */ /* 0x000fe200000010ff */
[----:B---3--:R-:W-:-:S06]  /*cfc0*/  WARPGROUP.ARRIVE ;  /* 0x00000000000079c5 */ /* 0x008fcc0000000000 */
[----:B------:R-:W-:Y:S03]  /*cfd0*/  HGMMA.64x128x16.F32.BF16 R152, R56, gdesc[UR12], R152, gsb0 ;  /* 0x01e0000c38987df0 */ /* 0x000fe60008001898 */
[----:B------:R-:W-:Y:S02]  /*cfe0*/  WARPGROUP.DEPBAR.LE gsb0, 0x0 ;  /* 0x00008000000079c5 */ /* 0x000fe40000010000 */
[----:B------:R-:W-:-:S07]  /*cff0*/  WARPGROUP.ARRIVE ;  /* 0x00000000000079c5 */ /* 0x000fce0000000000 */
[----:B------:R-:W-:Y:S01]  /*d000*/  HGMMA.64x128x16.F32.BF16 R152, R60, gdesc[UR8], R152, gsb0 ;  /* 0x01e000083c987df0 */ /* 0x000fe20008001898 */
[----:B------:R-:W-:Y:S02]  /*d010*/  F2FP.BF16.F32.PACK_AB R68, R127, R128 ;  /* 0x000000807f44723e */ /* 0x000fe400000010ff */
[----:B------:R-:W-:Y:S02]  /*d020*/  F2FP.BF16.F32.PACK_AB R70, R120, R126 ;  /* 0x0000007e7846723e */ /* 0x000fe400000010ff */
[----:B------:R-:W-:Y:S02]  /*d030*/  F2FP.BF16.F32.PACK_AB R69, R107, R106 ;  /* 0x0000006a6b45723e */ /* 0x000fe400000010ff */
[----:B------:R-:W-:Y:S01]  /*d040*/  F2FP.BF16.F32.PACK_AB R71, R109, R108 ;  /* 0x0000006c6d47723e */ /* 0x000fe200000010ff */
[----:B------:R-:W-:Y:S02]  /*d050*/  WARPGROUP.DEPBAR.LE gsb0, 0x0 ;  /* 0x00008000000079c5 */ /* 0x000fe40000010000 */
[----:B------:R-:W-:-:S06]  /*d060*/  WARPGROUP.ARRIVE ;  /* 0x00000000000079c5 */ /* 0x000fcc0000000000 */
[----:B------:R-:W-:Y:S01]  /*d070*/  HGMMA.64x128x16.F32.BF16 R152, R64, gdesc[UR36], R152, gsb0 ;  /* 0x01e0002440987df0 */ /* 0x000fe20008001898 */
[----:B------:R-:W-:Y:S08]  /*d080*/  MUFU.EX2 R11, R11 ;  /* 0x0000000b000b7308 */ /* 0x000ff00000000800 */
[----:B------:R-:W0:Y:S08]  /*d090*/  MUFU.EX2 R12, R12 ;  /* 0x0000000c000c7308 */ /* 0x000e300000000800 */
[----:B------:R-:W-:Y:S08]  /*d0a0*/  MUFU.EX2 R13, R13 ;  /* 0x0000000d000d7308 */ /* 0x000ff00000000800 */
[----:B------:R-:W1:Y:S01]  /*d0b0*/  MUFU.EX2 R14, R14 ;  /* 0x0000000e000e7308 */ /* 0x000e620000000800 */
[----:B------:R-:W-:-:S04]  /*d0c0*/  FADD R139, R140, R139 ;  /* 0x0000008b8c8b7221 */ /* 0x000fc80000000000 */
[----:B------:R-:W-:Y:S01]  /*d0d0*/  FADD R139, R138, R139 ;  /* 0x0000008b8a8b7221 */ /* 0x000fe20000000000 */
[----:B0-----:R-:W-:Y:S02]  /*d0e0*/  F2FP.BF16.F32.PACK_AB R72, R12, R11 ;  /* 0x0000000b0c48723e */ /* 0x001fe400000010ff */
[----:B------:R-:W-:Y:S01]  /*d0f0*/  F2FP.BF16.F32.PACK_AB R73, R111, R110 ;  /* 0x0000006e6f49723e */ /* 0x000fe200000010ff */
[----:B------:R-:W-:Y:S01]  /*d100*/  FADD R139, R137, R139 ;  /* 0x0000008b898b7221 */ /* 0x000fe20000000000 */
[----:B------:R-:W-:Y:S01]  /*d110*/  F2FP.BF16.F32.PACK_AB R75, R113, R112 ;  /* 0x00000070714b723e */ /* 0x000fe200000010ff */
[----:B------:R-:W-:Y:S02]  /*d120*/  WARPGROUP.DEPBAR.LE gsb0, 0x0 ;  /* 0x00008000000079c5 */ /* 0x000fe40000010000 */
[----:B------:R-:W-:-:S06]  /*d130*/  WARPGROUP.ARRIVE ;  /* 0x00000000000079c5 */ /* 0x000fcc0000000000 */
[----:B------:R-:W-:Y:S01]  /*d140*/  HGMMA.64x128x16.F32.BF16 R152, R68, gdesc[UR32], R152, gsb0 ;  /* 0x01e0002044987df0 */ /* 0x000fe20008001898 */
[----:B-1----:R-:W-:Y:S01]  /*d150*/  F2FP.BF16.F32.PACK_AB R74, R14, R13 ;  /* 0x0000000d0e4a723e */ /* 0x002fe200000010ff */
[----:B------:R-:W-:-:S04]  /*d160*/  FADD R139, R136, R139 ;  /* 0x0000008b888b7221 */ /* 0x000fc80000000000 */
        /* <DEDUP_REMOVED lines=9> */
[----:B------:R-:W-:Y:S01]  /*d200*/  FADD R139, R126, R139 ;  /* 0x0000008b7e8b7221 */ /* 0x000fe20000000000 */
[----:B------:R-:W-:-:S03]  /*d210*/  FMUL R16, R16, 1.4426950216293334961 ;  /* 0x3fb8aa3b10107820 */ /* 0x000fc60000400000 */
[----:B------:R-:W-:Y:S01]  /*d220*/  FADD R139, R120, R139 ;  /* 0x0000008b788b7221 */ /* 0x000fe20000000000 */
[----:B------:R-:W0:Y:S03]  /*d230*/  MUFU.EX2 R15, R15 ;  /* 0x0000000f000f7308 */ /* 0x000e260000000800 */
[----:B------:R-:W-:-:S04]  /*d240*/  FADD R139, R11, R139 ;  /* 0x0000008b0b8b7221 */ /* 0x000fc80000000000 */
[----:B------:R-:W-:Y:S01]  /*d250*/  FADD R139, R12, R139 ;  /* 0x0000008b0c8b7221 */ /* 0x000fe20000000000 */
[----:B------:R-:W1:Y:S03]  /*d260*/  MUFU.EX2 R16, R16 ;  /* 0x0000001000107308 */ /* 0x000e660000000800 */
[----:B------:R-:W-:-:S05]  /*d270*/  FADD R139, R13, R139 ;  /* 0x0000008b0d8b7221 */ /* 0x000fca0000000000 */
[----:B------:R-:W3:Y:S01]  /*d280*/  MUFU.EX2 R17, R17 ;  /* 0x0000001100117308 */ /* 0x000ee20000000800 */
[----:B------:R-:W-:-:S07]  /*d290*/  FADD R139, R14, R139 ;  /* 0x0000008b0e8b7221 */ /* 0x000fce0000000000 */
[----:B------:R-:W4:Y:S01]  /*d2a0*/  MUFU.EX2 R20, R20 ;  /* 0x0000001400147308 */ /* 0x000f220000000800 */
[----:B0-----:R-:W-:Y:S01]  /*d2b0*/  FADD R139, R15, R139 ;  /* 0x0000008b0f8b7221 */ /* 0x001fe20000000000 */
[----:B------:R-:W-:Y:S02]  /*d2c0*/  WARPGROUP.DEPBAR.LE gsb0, 0x0 ;  /* 0x00008000000079c5 */ /* 0x000fe40000010000 */
[----:B------:R-:W-:-:S06]  /*d2d0*/  WARPGROUP.ARRIVE ;  /* 0x00000000000079c5 */ /* 0x000fcc0000000000 */
[----:B------:R-:W-:Y:S01]  /*d2e0*/  HGMMA.64x128x16.F32.BF16 R152, R72, gdesc[UR28], R152, gsb0 ;  /* 0x01e0001c48987df0 */ /* 0x000fe20008001898 */
[----:B-1----:R-:W-:-:S04]  /*d2f0*/  FADD R139, R16, R139 ;  /* 0x0000008b108b7221 */ /* 0x002fc80000000000 */
[----:B---3--:R-:W-:Y:S01]  /*d300*/  FADD R139, R17, R139 ;  /* 0x0000008b118b7221 */ /* 0x008fe20000000000 */
[----:B----4-:R-:W-:-:S03]  /*d310*/  F2FP.BF16.F32.PACK_AB R78, R20, R17 ;  /* 0x00000011144e723e */ /* 0x010fc600000010ff */
[----:B------:R-:W-:Y:S02]  /*d320*/  FADD R139, R20, R139 ;  /* 0x0000008b148b7221 */ /* 0x000fe40000000000 */
[----:B------:R-:W3:Y:S01]  /*d330*/  LDL.LU R20, [R1+0x10c] ;  /* 0x00010c0001147983 */ /* 0x000ee20000300800 */
[----:B------:R-:W0:Y:S01]  /*d340*/  MUFU.EX2 R21, R21 ;  /* 0x0000001500157308 */ /* 0x000e220000000800 */
[----:B------:R-:W-:-:S07]  /*d350*/  FMUL R23, R23, 1.4426950216293334961 ;  /* 0x3fb8aa3b17177820 */ /* 0x000fce0000400000 */
[----:B------:R-:W1:Y:S01]  /*d360*/  MUFU.EX2 R22, R22 ;  /* 0x0000001600167308 */ /* 0x000e620000000800 */
[----:B------:R-:W-:Y:S02]  /*d370*/  F2FP.BF16.F32.PACK_AB R76, R16, R15 ;  /* 0x0000000f104c723e */ /* 0x000fe400000010ff */
[----:B------:R-:W-:-:S05]  /*d380*/  F2FP.BF16.F32.PACK_AB R77, R115, R114 ;  /* 0x00000072734d723e */ /* 0x000fca00000010ff */
[----:B------:R-:W4:Y:S01]  /*d390*/  MUFU.EX2 R23, R23 ;  /* 0x0000001700177308 */ /* 0x000f220000000800 */
[----:B------:R-:W-:Y:S01]  /*d3a0*/  F2FP.BF16.F32.PACK_AB R79, R117, R116 ;  /* 0x00000074754f723e */ /* 0x000fe200000010ff */
[----:B0-----:R-:W-:-:S04]  /*d3b0*/  FADD R139, R21, R139 ;  /* 0x0000008b158b7221 */ /* 0x001fc80000000000 */
[C---:B-1----:R-:W-:Y:S01]  /*d3c0*/  FADD R139, R22.reuse, R139 ;  /* 0x0000008b168b7221 */ /* 0x042fe20000000000 */
[----:B------:R-:W-:Y:S02]  /*d3d0*/  F2FP.BF16.F32.PACK_AB R80, R22, R21 ;  /* 0x000000151650723e */ /* 0x000fe400000010ff */
[----:B----4-:R-:W-:Y:S01]  /*d3e0*/  F2FP.BF16.F32.PACK_AB R82, R88, R23 ;  /* 0x000000175852723e */ /* 0x010fe200000010ff */
[----:B------:R-:W-:Y:S02]  /*d3f0*/  FADD R139, R23, R139 ;  /* 0x0000008b178b7221 */ /* 0x000fe40000000000 */
[----:B------:R-:W4:Y:S04]  /*d400*/  LDL.LU R23, [R1+0x108] ;  /* 0x0001080001177983 */ /* 0x000f280000300800 */
[----:B------:R-:W4:Y:S04]  /*d410*/  LDL.LU R22, [R1+0x104] ;  /* 0x0001040001167983 */ /* 0x000f280000300800 */
[----:B------:R-:W4:Y:S04]  /*d420*/  LDL.LU R21, [R1+0x100] ;  /* 0x0001000001157983 */ /* 0x000f280000300800 */
[----:B------:R-:W4:Y:S01]  /*d430*/  LDL R17, [R1+0x544] ;  /* 0x0005440001117983 */ /* 0x000f220000100800 */
[----:B------:R-:W-:Y:S01]  /*d440*/  FMUL R121, R121, 1.4426950216293334961 ;  /* 0x3fb8aa3b79797820 */ /* 0x000fe20000400000 */
[----:B------:R-:W-:-:S02]  /*d450*/  WARPGROUP.DEPBAR.LE gsb0, 0x0 ;  /* 0x00008000000079c5 */ /* 0x000fc40000010000 */
[----:B------:R-:W-:-:S06]  /*d460*/  WARPGROUP.ARRIVE ;  /* 0x00000000000079c5 */ /* 0x000fcc0000000000 */
[----:B------:R-:W-:Y:S01]  /*d470*/  HGMMA.64x128x16.F32.BF16 R152, R76, gdesc[UR24], R152, gsb0 ;  /* 0x01e000184c987df0 */ /* 0x000fe20008001898 */
[----:B------:R-:W0:Y:S01]  /*d480*/  MUFU.EX2 R121, R121 ;  /* 0x0000007900797308 */ /* 0x000e220000000800 */
[----:B------:R-:W-:-:S04]  /*d490*/  FADD R5, R5, R37 ;  /* 0x0000002505057221 */ /* 0x000fc80000000000 */
[----:B------:R-:W-:Y:S01]  /*d4a0*/  FADD R5, R38, R5 ;  /* 0x0000000526057221 */ /* 0x000fe20000000000 */
[----:B------:R-:W-:-:S03]  /*d4b0*/  F2FP.BF16.F32.PACK_AB R81, R119, R118 ;  /* 0x000000767751723e */ /* 0x000fc600000010ff */
[----:B------:R-:W-:-:S04]  /*d4c0*/  FADD R5, R39, R5 ;  /* 0x0000000527057221 */ /* 0x000fc80000000000 */
[----:B------:R-:W-:Y:S01]  /*d4d0*/  FADD R5, R32, R5 ;  /* 0x0000000520057221 */ /* 0x000fe20000000000 */
[----:B0-----:R-:W-:-:S03]  /*d4e0*/  F2FP.BF16.F32.PACK_AB R83, R122, R121 ;  /* 0x000000797a53723e */ /* 0x001fc600000010ff */
[----:B------:R-:W-:-:S04]  /*d4f0*/  FADD R5, R33, R5 ;  /* 0x0000000521057221 */ /* 0x000fc80000000000 */
[----:B------:R-:W-:-:S04]  /*d500*/  FADD R5, R34, R5 ;  /* 0x0000000522057221 */ /* 0x000fc80000000000 */
[----:B------:R-:W-:-:S04]  /*d510*/  FADD R5, R35, R5 ;  /* 0x0000000523057221 */ /* 0x000fc80000000000 */
[----:B-----5:R-:W-:-:S04]  /*d520*/  FADD R5, R28, R5 ;  /* 0x000000051c057221 */ /* 0x020fc80000000000 */
[----:B------:R-:W-:Y:S01]  /*d530*/  FADD R5, R29, R5 ;  /* 0x000000051d057221 */ /* 0x000fe20000000000 */
[----:B------:R-:W-:-:S03]  /*d540*/  FADD R239, R240, R239 ;  /* 0x000000eff0ef7221 */ /* 0x000fc60000000000 */
[----:B------:R-:W-:Y:S01]  /*d550*/  FADD R5, R30, R5 ;  /* 0x000000051e057221 */ /* 0x000fe20000000000 */
[----:B------:R-:W-:Y:S01]  /*d560*/  FADD R94, R94, R95 ;  /* 0x0000005f5e5e7221 */ /* 0x000fe20000000000 */
[----:B------:R-:W-:Y:S02]  /*d570*/  FADD R239, R238, R239 ;  /* 0x000000efeeef7221 */ /* 0x000fe40000000000 */
[----:B------:R-:W-:Y:S01]  /*d580*/  FADD R5, R31, R5 ;  /* 0x000000051f057221 */ /* 0x000fe20000000000 */
[----:B------:R-:W-:Y:S01]  /*d590*/  FADD R94, R96, R94 ;  /* 0x0000005e605e7221 */ /* 0x000fe20000000000 */
[----:B------:R-:W-:Y:S02]  /*d5a0*/  FADD R239, R237, R239 ;  /* 0x000000efedef7221 */ /* 0x000fe40000000000 */
[----:B--2---:R-:W-:Y:S01]  /*d5b0*/  FADD R5, R24, R5 ;  /* 0x0000000518057221 */ /* 0x004fe20000000000 */
[----:B------:R-:W-:Y:S01]  /*d5c0*/  FADD R94, R97, R94 ;  /* 0x0000005e615e7221 */ /* 0x000fe20000000000 */
[----:B------:R-:W-:-:S02]  /*d5d0*/  FADD R239, R236, R239 ;  /* 0x000000efecef7221 */ /* 0x000fc40000000000 */
[----:B------:R-:W-:Y:S01]  /*d5e0*/  FADD R5, R25, R5 ;  /* 0x0000000519057221 */ /* 0x000fe20000000000 */
[----:B------:R-:W-:Y:S01]  /*d5f0*/  FADD R94, R98, R94 ;  /* 0x0000005e625e7221 */ /* 0x000fe20000000000 */
[----:B------:R-:W-:Y:S02]  /*d600*/  FADD R239, R235, R239 ;  /* 0x000000efebef7221 */ /* 0x000fe40000000000 */
[----:B------:R-:W-:Y:S01]  /*d610*/  FADD R5, R26, R5 ;  /* 0x000000051a057221 */ /* 0x000fe20000000000 */
[----:B------:R-:W-:Y:S01]  /*d620*/  FADD R94, R99, R94 ;  /* 0x0000005e635e7221 */ /* 0x000fe20000000000 */
[----:B------:R-:W-:Y:S02]  /*d630*/  FADD R239, R234, R239 ;  /* 0x000000efeaef7221 */ /* 0x000fe40000000000 */
[----:B------:R-:W-:Y:S01]  /*d640*/  FADD R5, R27, R5 ;  /* 0x000000051b057221 */ /* 0x000fe20000000000 */
        /* <DEDUP_REMOVED lines=15> */
[----:B------:R-:W-:Y:S02]  /*d740*/  WARPGROUP.DEPBAR.LE gsb0, 0x0 ;  /* 0x00008000000079c5 */ /* 0x000fe40000010000 */
[----:B------:R-:W-:-:S06]  /*d750*/  WARPGROUP.ARRIVE ;  /* 0x00000000000079c5 */ /* 0x000fcc0000000000 */
[----:B------:R-:W-:Y:S01]  /*d760*/  HGMMA.64x128x16.F32.BF16 R152, R80, gdesc[UR20], R152, gsb0 ;  /* 0x01e0001450987df0 */ /* 0x000fe20008001898 */
        /* <DEDUP_REMOVED lines=26> */
[----:B------:R-:W-:Y:S01]  /*d910*/  FADD R239, R220, R239 ;  /* 0x000000efdcef7221 */ /* 0x000fe20000000000 */
[----:B------:R-:W-:Y:S01]  /*d920*/  F2FP.BF16.F32.PACK_AB R84, R90, R89 ;  /* 0x000000595a54723e */ /* 0x000fe200000010ff */
[----:B------:R-:W-:Y:S01]  /*d930*/  FADD R94, R114, R94 ;  /* 0x0000005e725e7221 */ /* 0x000fe20000000000 */
[----:B------:R-:W-:Y:S01]  /*d940*/  F2FP.BF16.F32.PACK_AB R86, R19, R92 ;  /* 0x0000005c1356723e */ /* 0x000fe200000010ff */
[----:B------:R-:W-:Y:S01]  /*d950*/  FADD R5, R146, R5 ;  /* 0x0000000592057221 */ /* 0x000fe20000000000 */
[----:B------:R-:W-:Y:S01]  /*d960*/  F2FP.BF16.F32.PACK_AB R85, R6, R123 ;  /* 0x0000007b0655723e */ /* 0x000fe200000010ff */
[----:B------:R-:W-:Y:S01]  /*d970*/  FADD R239, R219, R239 ;  /* 0x000000efdbef7221 */ /* 0x000fe20000000000 */
[----:B------:R-:W-:Y:S01]  /*d980*/  F2FP.BF16.F32.PACK_AB R87, R18, R124 ;  /* 0x0000007c1257723e */ /* 0x000fe200000010ff */
[----:B------:R-:W-:Y:S01]  /*d990*/  FADD R94, R115, R94 ;  /* 0x0000005e735e7221 */ /* 0x000fe20000000000 */
[----:B------:R-:W-:Y:S01]  /*d9a0*/  FADD R5, R241, R5 ;  /* 0x00000005f1057221 */ /* 0x000fe20000000000 */
[----:B------:R-:W-:-:S02]  /*d9b0*/  FADD R239, R218, R239 ;  /* 0x000000efdaef7221 */ /* 0x000fc40000000000 */
[----:B------:R-:W-:Y:S02]  /*d9c0*/  FADD R94, R116, R94 ;  /* 0x0000005e745e7221 */ /* 0x000fe40000000000 */
[----:B------:R-:W-:Y:S01]  /*d9d0*/  FADD R239, R217, R239 ;  /* 0x000000efd9ef7221 */ /* 0x000fe20000000000 */
[----:B------:R-:W0:Y:S01]  /*d9e0*/  SHFL.BFLY PT, R12, R5, 0x2, 0x1f ;  /* 0x0c401f00050c7f89 */ /* 0x000e2200000e0000 */
[----:B------:R-:W-:Y:S02]  /*d9f0*/  FADD R94, R117, R94 ;  /* 0x0000005e755e7221 */ /* 0x000fe40000000000 */
[----:B------:R-:W-:Y:S02]  /*da00*/  FADD R239, R216, R239 ;  /* 0x000000efd8ef7221 */ /* 0x000fe40000000000 */
[----:B------:R-:W-:Y:S02]  /*da10*/  FADD R94, R118, R94 ;  /* 0x0000005e765e7221 */ /* 0x000fe40000000000 */
[----:B------:R-:W-:-:S02]  /*da20*/  FADD R239, R149, R239 ;  /* 0x000000ef95ef7221 */ /* 0x000fc40000000000 */
[----:B------:R-:W-:Y:S02]  /*da30*/  FADD R94, R119, R94 ;  /* 0x0000005e775e7221 */ /* 0x000fe40000000000 */
        /* <DEDUP_REMOVED lines=9> */
[----:B------:R-:W-:Y:S01]  /*dad0*/  FADD R239, R143, R239 ;  /* 0x000000ef8fef7221 */ /* 0x000fe20000000000 */
[----:B0-----:R-:W-:Y:S01]  /*dae0*/  FADD R12, R5, R12 ;  /* 0x0000000c050c7221 */ /* 0x001fe20000000000 */
[----:B------:R-:W-:Y:S01]  /*daf0*/  FADD R94, R6, R94 ;  /* 0x0000005e065e7221 */ /* 0x000fe20000000000 */
[----:B------:R-:W-:Y:S01]  /*db00*/  FADD R139, R92, R139 ;  /* 0x0000008b5c8b7221 */ /* 0x000fe20000000000 */
[----:B------:R-:W-:Y:S02]  /*db10*/  FADD R239, R142, R239 ;  /* 0x000000ef8eef7221 */ /* 0x000fe40000000000 */
[----:B------:R-:W0:Y:S01]  /*db20*/  SHFL.BFLY PT, R5, R12, 0x1, 0x1f ;  /* 0x0c201f000c057f89 */ /* 0x000e2200000e0000 */
[----:B------:R-:W-:Y:S01]  /*db30*/  FADD R94, R124, R94 ;  /* 0x0000005e7c5e7221 */ /* 0x000fe20000000000 */
[----:B------:R-:W-:Y:S01]  /*db40*/  FADD R239, R141, R239 ;  /* 0x000000ef8def7221 */ /* 0x000fe20000000000 */
[----:B------:R-:W-:-:S02]  /*db50*/  FADD R139, R19, R139 ;  /* 0x0000008b138b7221 */ /* 0x000fc40000000000 */
[----:B------:R-:W-:Y:S02]  /*db60*/  FADD R94, R18, R94 ;  /* 0x0000005e125e7221 */ /* 0x000fe40000000000 */
[----:B------:R-:W1:Y:S04]  /*db70*/  SHFL.BFLY PT, R13, R239, 0x2, 0x1f ;  /* 0x0c401f00ef0d7f89 */ /* 0x000e6800000e0000 */
[----:B------:R-:W2:Y:S04]  /*db80*/  SHFL.BFLY PT, R11, R139, 0x2, 0x1f ;  /* 0x0c401f008b0b7f89 */ /* 0x000ea800000e0000 */
[----:B------:R-:W5:Y:S01]  /*db90*/  SHFL.BFLY PT, R6, R94, 0x2, 0x1f ;  /* 0x0c401f005e067f89 */ /* 0x000f6200000e0000 */
[----:B------:R-:W-:-:S02]  /*dba0*/  WARPGROUP.DEPBAR.LE gsb0, 0x0 ;  /* 0x00008000000079c5 */ /* 0x000fc40000010000 */
[----:B------:R-:W-:-:S06]  /*dbb0*/  WARPGROUP.ARRIVE ;  /* 0x00000000000079c5 */ /* 0x000fcc0000000000 */
[----:B------:R-:W-:Y:S01]  /*dbc0*/  HGMMA.64x128x16.F32.BF16 R152, R84, gdesc[UR16], R152, gsb0 ;  /* 0x01e0001054987df0 */ /* 0x000fe20008001898 */
[----:B0-----:R-:W-:-:S04]  /*dbd0*/  FADD R5, R12, R5 ;  /* 0x000000050c057221 */ /* 0x001fc80000000000 */
[----:B---3--:R-:W-:Y:S01]  /*dbe0*/  FFMA R20, R4, R20, R5 ;  /* 0x0000001404147223 */ /* 0x008fe20000000005 */
[----:B-1----:R-:W-:Y:S01]  /*dbf0*/  FADD R13, R239, R13 ;  /* 0x0000000def0d7221 */ /* 0x002fe20000000000 */
[----:B--2---:R-:W-:Y:S01]  /*dc00*/  FADD R11, R139, R11 ;  /* 0x0000000b8b0b7221 */ /* 0x004fe20000000000 */
[----:B-----5:R-:W-:Y:S02]  /*dc10*/  FADD R6, R94, R6 ;  /* 0x000000065e067221 */ /* 0x020fe40000000000 */
[----:B------:R0:W-:Y:S04]  /*dc20*/  STL [R1+0x10c], R20 ;  /* 0x00010c1401007387 */ /* 0x0001e80000100800 */
[----:B------:R-:W1:Y:S01]  /*dc30*/  SHFL.BFLY PT, R14, R13, 0x1, 0x1f ;  /* 0x0c201f000d0e7f89 */ /* 0x000e6200000e0000 */
[----:B0-----:R-:W0:Y:S03]  /*dc40*/  LDC R20, c[0x0][0x280] ;  /* 0x0000a000ff147b82 */ /* 0x001e260000000800 */
[----:B------:R-:W2:Y:S04]  /*dc50*/  SHFL.BFLY PT, R15, R11, 0x1, 0x1f ;  /* 0x0c201f000b0f7f89 */ /* 0x000ea800000e0000 */
[----:B------:R-:W3:Y:S01]  /*dc60*/  SHFL.BFLY PT, R16, R6, 0x1, 0x1f ;  /* 0x0c201f0006107f89 */ /* 0x000ee200000e0000 */
[----:B------:R-:W-:Y:S01]  /*dc70*/  UIADD3 UR4, UR4, 0x80, URZ ;  /* 0x0000008004047890 */ /* 0x000fe2000fffe03f */
[----:B-1----:R-:W-:-:S05]  /*dc80*/  FADD R14, R13, R14 ;  /* 0x0000000e0d0e7221 */ /* 0x002fca0000000000 */
[----:B0-----:R-:W-:Y:S01]  /*dc90*/  ISETP.LE.AND P0, PT, R20, UR4, PT ;  /* 0x0000000414007c0c */ /* 0x001fe2000bf03270 */
[----:B--2---:R-:W-:Y:S01]  /*dca0*/  FADD R15, R11, R15 ;  /* 0x0000000f0b0f7221 */ /* 0x004fe20000000000 */
[----:B----4-:R-:W-:Y:S01]  /*dcb0*/  FFMA R23, R10, R23, R14 ;  /* 0x000000170a177223 */ /* 0x010fe2000000000e */
[----:B---3--:R-:W-:Y:S02]  /*dcc0*/  FADD R16, R6, R16 ;  /* 0x0000001006107221 */ /* 0x008fe40000000000 */
[----:B------:R-:W-:Y:S02]  /*dcd0*/  FFMA R22, R93, R22, R15 ;  /* 0x000000165d167223 */ /* 0x000fe4000000000f */
[----:B------:R-:W-:Y:S01]  /*dce0*/  FFMA R21, R125, R21, R16 ;  /* 0x000000157d157223 */ /* 0x000fe20000000010 */
[----:B------:R-:W-:Y:S01]  /*dcf0*/  STL [R1+0x108], R23 ;  /* 0x0001081701007387 */ /* 0x000fe20000100800 */
[----:B------:R-:W-:-:S03]  /*dd00*/  LEA R2, R7, R2, 0x7 ;  /* 0x0000000207027211 */ /* 0x000fc600078e38ff */
[----:B------:R-:W-:Y:S01]  /*dd10*/  STL [R1+0x104], R22 ;  /* 0x0001041601007387 */ /* 0x000fe20000100800 */
[----:B------:R-:W-:Y:S02]  /*dd20*/  LEA R0, R17, R0, 0x7 ;  /* 0x0000000011007211 */ /* 0x000fe400078e38ff */
[----:B------:R-:W-:Y:S01]  /*dd30*/  MOV R4, R91 ;  /* 0x0000005b00047202 */ /* 0x000fe20000000f00 */
[----:B------:R0:W-:Y:S01]  /*dd40*/  STL [R1+0x100], R21 ;  /* 0x0001001501007387 */ /* 0x0001e20000100800 */
[-C--:B------:R-:W-:Y:S02]  /*dd50*/  MOV R5, R8.reuse ;  /* 0x0000000800057202 */ /* 0x080fe40000000f00 */
[----:B------:R-:W-:Y:S02]  /*dd60*/  MOV R6, R9 ;  /* 0x0000000900067202 */ /* 0x000fe40000000f00 */
[----:B------:R-:W-:Y:S02]  /*dd70*/  MOV R18, R91 ;  /* 0x0000005b00127202 */ /* 0x000fe40000000f00 */
[----:B------:R-:W-:-:S02]  /*dd80*/  MOV R19, R8 ;  /* 0x0000000800137202 */ /* 0x000fc40000000f00 */
[----:B------:R-:W-:Y:S02]  /*dd90*/  MOV R20, R9 ;  /* 0x0000000900147202 */ /* 0x000fe40000000f00 */
[----:B0-----:R-:W-:Y:S01]  /*dda0*/  MOV R21, R3 ;  /* 0x0000000300157202 */ /* 0x001fe20000000f00 */
[----:B------:R-:W-:Y:S02]  /*ddb0*/  WARPGROUP.DEPBAR.LE gsb0, 0x0 ;  /* 0x00008000000079c5 */ /* 0x000fe40000010000 */
[----:B------:R-:W-:Y:S05]  /*ddc0*/  @!P0 BRA `(.L_x_1) ;  /* 0xffffff8000188947 */ /* 0x000fea000383ffff */
.L_x_0:
[----:B------:R-:W2:Y:S01]  /*ddd0*/  LDL.LU R26, [R1+0x100] ;  /* 0x00010000011a7983 */ /* 0x000ea20000300800 */
[----:B------:R-:W-:-:S03]  /*dde0*/  ULDC.64 UR4, c[0x0][0x270] ;  /* 0x00009c0000047ab9 */ /* 0x000fc60000000a00 */
[----:B------:R-:W3:Y:S04]  /*ddf0*/  LDL.LU R14, [R1+0x108] ;  /* 0x00010800010e7983 */ /* 0x000ee80000300800 */
[----:B------:R-:W4:Y:S04]  /*de00*/  LDL.LU R16, [R1+0xec] ;  /* 0x0000ec0001107983 */ /* 0x000f280000300800 */
[----:B------:R-:W5:Y:S04]  /*de10*/  LDL.LU R15, [R1+0xe8] ;  /* 0x0000e800010f7983 */ /* 0x000f680000300800 */
[----:B------:R-:W3:Y:S04]  /*de20*/  LDL.LU R24, [R1+0xd8] ;  /* 0x0000d80001187983 */ /* 0x000ee80000300800 */
[----:B------:R-:W5:Y:S04]  /*de30*/  LDL.LU R23, [R1+0xcc] ;  /* 0x0000cc0001177983 */ /* 0x000f680000300800 */
[----:B------:R-:W5:Y:S04]  /*de40*/  LDL.LU R22, [R1+0xc8] ;  /* 0x0000c80001167983 */ /* 0x000f680000300800 */
[----:B------:R-:W5:Y:S04]  /*de50*/  LDL.LU R17, [R1+0xbc] ;  /* 0x0000bc0001117983 */ /* 0x000f680000300800 */
[----:B------:R-:W5:Y:S04]  /*de60*/  LDL.LU R25, [R1+0xfc] ;  /* 0x0000fc0001197983 */ /* 0x000f680000300800 */
[----:B------:R-:W5:Y:S04]  /*de70*/  LDL.LU R12, [R1+0xf8] ;  /* 0x0000f800010c7983 */ /* 0x000f680000300800 */
[----:B------:R-:W5:Y:S04]  /*de80*/  LDL.LU R11, [R1+0x10c] ;  /* 0x00010c00010b7983 */ /* 0x000f680000300800 */
[----:B------:R-:W5:Y:S01]  /*de90*/  LDL.LU R10, [R1+0x104] ;  /* 0x00010400010a7983 */ /* 0x000f620000300800 */
[----:B------:R-:W0:Y:S03]  /*dea0*/  S2R R130, SR_TID.X ;  /* 0x0000000000827919 */ /* 0x000e260000002100 */
[----:B------:R-:W5:Y:S01]  /*deb0*/  LDL.LU R50, [R1+0xdc] ;  /* 0x0000dc0001327983 */ /* 0x000f620000300800 */
[C---:B0-----:R-:W-:Y:S01]  /*dec0*/  IMAD.SHL.U32 R0, R130.reuse, 0x10, RZ ;  /* 0x0000001082007824 */ /* 0x041fe200078e00ff */
[----:B------:R-:W-:-:S02]  /*ded0*/  SHF.L.U32 R7, R130, 0x7, RZ ;  /* 0x0000000782077819 */ /* 0x000fc400000006ff */
[----:B------:R-:W-:Y:S02]  /*dee0*/  SHF.L.U32 R2, R130, 0x3, RZ ;  /* 0x0000000382027819 */ /* 0x000fe400000006ff */
[----:B------:R-:W-:Y:S02]  /*def0*/  LOP3.LUT R0, R0, 0xf0, RZ, 0xc0, !PT ;  /* 0x000000f000007812 */ /* 0x000fe400078ec0ff */
[----:B------:R-:W-:Y:S02]  /*df00*/  LOP3.LUT R7, R7, 0x800, RZ, 0xc0, !PT ;  /* 0x0000080007077812 */ /* 0x000fe400078ec0ff */
[----:B------:R-:W-:Y:S02]  /*df10*/  SHF.L.U32 R8, R130, 0x2, RZ ;  /* 0x0000000282087819 */ /* 0x000fe400000006ff */
[----:B------:R-:W-:Y:S02]  /*df20*/  IADD3 R7, R7, UR7, R0 ;  /* 0x0000000707077c10 */ /* 0x000fe4000fffe000 */
[----:B------:R-:W-:-:S02]  /*df30*/  LOP3.LUT R0, R2, 0x700, RZ, 0xc0, !PT ;  /* 0x0000070002007812 */ /* 0x000fc400078ec0ff */
[----:B------:R-:W-:Y:S02]  /*df40*/  LOP3.LUT R9, R8, 0x3c0, RZ, 0xc0, !PT ;  /* 0x000003c008097812 */ /* 0x000fe400078ec0ff */
[----:B------:R-:W-:Y:S02]  /*df50*/  LOP3.LUT R8, R2, 0x38, RZ, 0xc0, !PT ;  /* 0x0000003802087812 */ /* 0x000fe400078ec0ff */
[----:B------:R-:W-:Y:S02]  /*df60*/  IADD3 R0, R0, R7, RZ ;  /* 0x0000000700007210 */ /* 0x000fe40007ffe0ff */
[----:B------:R-:W-:Y:S01]  /*df70*/  IADD3 R13, R9, UR7, R8 ;  /* 0x00000007090d7c10 */ /* 0x000fe2000fffe008 */
[----:B------:R-:W-:Y:S01]  /*df80*/  FMUL R9, R214, 0.25 ;  /* 0x3e800000d6097820 */ /* 0x000fe20000400000 */
[----:B------:R-:W-:Y:S01]  /*df90*/  FMUL R8, R215, 0.25 ;  /* 0x3e800000d7087820 */ /* 0x000fe20000400000 */
[----:B------:R-:W-:-:S04]  /*dfa0*/  SHF.R.U32.HI R2, RZ, 0x1, R130 ;  /* 0x00000001ff027819 */ /* 0x000fc80000011682 */
[----:B------:R-:W-:-:S04]  /*dfb0*/  LOP3.LUT R2, R2, 0x4, RZ, 0xc0, !PT ;  /* 0x0000000402027812 */ /* 0x000fc800078ec0ff */
[----:B------:R-:W-:Y:S01]  /*dfc0*/  IADD3 R2, R2, R13, RZ ;  /* 0x0000000d02027210 */ /* 0x000fe20007ffe0ff */
[----:B------:R-:W-:Y:S01]  /*dfd0*/  FMUL R13, R190, 0.25 ;  /* 0x3e800000be0d7820 */ /* 0x000fe20000400000 */
[----:B--2---:R-:W-:-:S04]  /*dfe0*/  MOV R7, R26 ;  /* 0x0000001a00077202 */ /* 0x004fc80000000f00 */
[----:B------:R-:W-:-:S04]  /*dff0*/  FSETP.GT.AND P3, PT, |R7|, 8.50705917302346158658e+37, PT ;  /* 0x7e8000000700780b */ /* 0x000fc80003f64200 */
[----:B------:R-:W-:Y:S01]  /*e000*/  FSEL R32, R9, R214, P3 ;  /* 0x000000d609207208 */ /* 0x000fe20001800000 */
[----:B------:R-:W-:Y:S01]  /*e010*/  FMUL R9, R206, 0.25 ;  /* 0x3e800000ce097820 */ /* 0x000fe20000400000 */
[----:B------:R-:W-:Y:S01]  /*e020*/  FSEL R215, R8, R215, P3 ;  /* 0x000000d708d77208 */ /* 0x000fe20001800000 */
[----:B------:R-:W-:Y:S01]  /*e030*/  FMUL R8, R207, 0.25 ;  /* 0x3e800000cf087820 */ /* 0x000fe20000400000 */
[----:B----4-:R-:W-:Y:S01]  /*e040*/  FMUL R18, R16, 0.25 ;  /* 0x3e80000010127820 */ /* 0x010fe20000400000 */
[----:B------:R-:W-:Y:S01]  /*e050*/  FSEL R190, R13, R190, P3 ;  /* 0x000000be0dbe7208 */ /* 0x000fe20001800000 */
[----:B------:R-:W-:Y:S01]  /*e060*/  FMUL R13, R170, 0.25 ;  /* 0x3e800000aa0d7820 */ /* 0x000fe20000400000 */
[----:B------:R-:W-:Y:S01]  /*e070*/  FSEL R206, R9, R206, P3 ;  /* 0x000000ce09ce7208 */ /* 0x000fe20001800000 */
[----:B------:R-:W-:Y:S01]  /*e080*/  FMUL R9, R198, 0.25 ;  /* 0x3e800000c6097820 */ /* 0x000fe20000400000 */
[----:B------:R-:W-:Y:S01]  /*e090*/  FSEL R207, R8, R207, P3 ;  /* 0x000000cf08cf7208 */ /* 0x000fe20001800000 */
[----:B------:R-:W-:Y:S01]  /*e0a0*/  FMUL R8, R195, 0.25 ;  /* 0x3e800000c3087820 */ /* 0x000fe20000400000 */
[----:B---3--:R-:W-:-:S02]  /*e0b0*/  MOV R49, R24 ;  /* 0x0000001800317202 */ /* 0x008fc40000000f00 */
[----:B------:R-:W-:Y:S01]  /*e0c0*/  FSEL R198, R9, R198, P3 ;  /* 0x000000c609c67208 */ /* 0x000fe20001800000 */
[----:B------:R-:W-:Y:S01]  /*e0d0*/  FMUL R9, R186, 0.25 ;  /* 0x3e800000ba097820 */ /* 0x000fe20000400000 */
[----:B------:R-:W-:Y:S01]  /*e0e0*/  FSEL R195, R8, R195, P3 ;  /* 0x000000c308c37208 */ /* 0x000fe20001800000 */
[----:B------:R-:W-:Y:S01]  /*e0f0*/  FMUL R8, R187, 0.25 ;  /* 0x3e800000bb087820 */ /* 0x000fe20000400000 */
[----:B-----5:R-:W-:Y:S02]  /*e100*/  MOV R48, R23 ;  /* 0x0000001700307202 */ /* 0x020fe40000000f00 */
[----:B------:R-:W-:Y:S01]  /*e110*/  FSEL R186, R9, R186, P3 ;  /* 0x000000ba09ba7208 */ /* 0x000fe20001800000 */
[----:B------:R-:W-:Y:S01]  /*e120*/  FMUL R9, R178, 0.25 ;  /* 0x3e800000b2097820 */ /* 0x000fe20000400000 */
        /* <DEDUP_REMOVED lines=8> */
[----:B------:R-:W-:-:S02]  /*e1b0*/  MOV R27, R25 ;  /* 0x00000019001b7202 */ /* 0x000fc40000000f00 */
[----:B------:R-:W-:Y:S01]  /*e1c0*/  FSEL R166, R9, R166, P3 ;  /* 0x000000a609a67208 */ /* 0x000fe20001800000 */
[----:B------:R-:W-:Y:S01]  /*e1d0*/  FMUL R9, R158, 0.25 ;  /* 0x3e8000009e097820 */ /* 0x000fe20000400000 */
[----:B------:R-:W-:Y:S02]  /*e1e0*/  FSEL R167, R8, R167, P3 ;  /* 0x000000a708a77208 */ /* 0x000fe40001800000 */
[----:B------:R-:W-:Y:S01]  /*e1f0*/  MOV R26, R12 ;  /* 0x0000000c001a7202 */ /* 0x000fe20000000f00 */
[----:B------:R-:W-:Y:S01]  /*e200*/  FMUL R12, R199, 0.25 ;  /* 0x3e800000c70c7820 */ /* 0x000fe20000400000 */
[----:B------:R-:W-:Y:S01]  /*e210*/  MOV R28, R10 ;  /* 0x0000000a001c7202 */ /* 0x000fe20000000f00 */
[----:B------:R-:W-:Y:S01]  /*e220*/  FMUL R10, R211, 0.25 ;  /* 0x3e800000d30a7820 */ /* 0x000fe20000400000 */
[----:B------:R-:W-:Y:S01]  /*e230*/  FSEL R158, R9, R158, P3 ;  /* 0x0000009e099e7208 */ /* 0x000fe20001800000 */
[----:B------:R-:W-:Y:S01]  /*e240*/  FMUL R9, R212, 0.25 ;  /* 0x3e800000d4097820 */ /* 0x000fe20000400000 */
[----:B------:R-:W-:Y:S01]  /*e250*/  MOV R25, R11 ;  /* 0x0000000b00197202 */ /* 0x000fe20000000f00 */
[----:B------:R-:W-:Y:S01]  /*e260*/  IMAD.MOV.U32 R8, RZ, RZ, R28 ;  /* 0x000000ffff087224 */ /* 0x000fe200078e001c */
[----:B------:R-:W-:Y:S01]  /*e270*/  MOV R28, R14 ;  /* 0x0000000e001c7202 */ /* 0x000fe20000000f00 */
[----:B------:R-:W-:Y:S01]  /*e280*/  FMUL R11, R210, 0.25 ;  /* 0x3e800000d20b7820 */ /* 0x000fe20000400000 */
[----:B------:R-:W-:Y:S01]  /*e290*/  MOV R52, R27 ;  /* 0x0000001b00347202 */ /* 0x000fe20000000f00 */
[----:B------:R-:W-:Y:S01]  /*e2a0*/  FMUL R14, R193, 0.25 ;  /* 0x3e800000c10e7820 */ /* 0x000fe20000400000 */
[----:B------:R-:W-:-:S02]  /*e2b0*/  FSETP.GT.AND P2, PT, |R8|, 8.50705917302346158658e+37, PT ;  /* 0x7e8000000800780b */ /* 0x000fc40003f44200 */
[----:B------:R-:W-:Y:S02]  /*e2c0*/  MOV R51, R26 ;  /* 0x0000001a00337202 */ /* 0x000fe40000000f00 */
[----:B------:R-:W-:Y:S01]  /*e2d0*/  FSEL R212, R9, R212, P2 ;  /* 0x000000d409d47208 */ /* 0x000fe20001000000 */
[----:B------:R-:W-:Y:S01]  /*e2e0*/  FMUL R9, R200, 0.25 ;  /* 0x3e800000c8097820 */ /* 0x000fe20000400000 */
[----:B------:R-:W-:Y:S02]  /*e2f0*/  MOV R42, R25 ;  /* 0x00000019002a7202 */ /* 0x000fe40000000f00 */
        /* <DEDUP_REMOVED lines=25> */
[----:B------:R-:W-:Y:S02]  /*e490*/  MOV R9, R28 ;  /* 0x0000001c00097202 */ /* 0x000fe40000000f00 */
[----:B------:R-:W2:Y:S01]  /*e4a0*/  LDL.LU R28, [R1+0xb8] ;  /* 0x0000b800011c7983 */ /* 0x000ea20000300800 */
[----:B------:R-:W-:Y:S01]  /*e4b0*/  FSEL R162, R11, R162, P3 ;  /* 0x000000a20ba27208 */ /* 0x000fe20001800000 */
[----:B------:R-:W-:Y:S01]  /*e4c0*/  FMUL R11, R154, 0.25 ;  /* 0x3e8000009a0b7820 */ /* 0x000fe20000400000 */
[----:B------:R-:W-:Y:S01]  /*e4d0*/  FMUL R20, R52, 0.25 ;  /* 0x3e80000034147820 */ /* 0x000fe20000400000 */
[----:B------:R-:W3:Y:S01]  /*e4e0*/  LDL.LU R27, [R1+0xac] ;  /* 0x0000ac00011b7983 */ /* 0x000ee20000300800 */
[----:B------:R-:W-:-:S02]  /*e4f0*/  FSEL R153, R14, R153, P2 ;  /* 0x000000990e997208 */ /* 0x000fc40001000000 */
[----:B------:R-:W-:Y:S01]  /*e500*/  FSEL R154, R11, R154, P3 ;  /* 0x0000009a0b9a7208 */ /* 0x000fe20001800000 */
[----:B------:R-:W4:Y:S01]  /*e510*/  LDL.LU R26, [R1+0xa8] ;  /* 0x0000a800011a7983 */ /* 0x000f220000300800 */
[----:B------:R-:W-:Y:S01]  /*e520*/  FMUL R11, R208, 0.25 ;  /* 0x3e800000d00b7820 */ /* 0x000fe20000400000 */
[----:B------:R-:W-:Y:S01]  /*e530*/  FSEL R204, R13, R204, P2 ;  /* 0x000000cc0dcc7208 */ /* 0x000fe20001000000 */
[----:B------:R-:W-:Y:S01]  /*e540*/  FMUL R17, R15, 0.25 ;  /* 0x3e8000000f117820 */ /* 0x000fe20000400000 */
[----:B------:R-:W5:Y:S01]  /*e550*/  LDL.LU R25, [R1+0x9c] ;  /* 0x00009c0001197983 */ /* 0x000f620000300800 */
[----:B------:R-:W-:Y:S01]  /*e560*/  FSETP.GT.AND P0, PT, |R9|, 8.50705917302346158658e+37, PT ;  /* 0x7e8000000900780b */ /* 0x000fe20003f04200 */
[----:B------:R-:W-:Y:S01]  /*e570*/  FMUL R14, R48, 0.25 ;  /* 0x3e800000300e7820 */ /* 0x000fe20000400000 */
[----:B------:R-:W-:Y:S01]  /*e580*/  FSEL R208, R11, R208, P2 ;  /* 0x000000d00bd07208 */ /* 0x000fe20001000000 */
[----:B------:R-:W3:Y:S01]  /*e590*/  LDL.LU R24, [R1+0x98] ;  /* 0x0000980001187983 */ /* 0x000ee20000300800 */
[----:B------:R-:W-:Y:S01]  /*e5a0*/  FMUL R11, R196, 0.25 ;  /* 0x3e800000c40b7820 */ /* 0x000fe20000400000 */
[----:B------:R-:W-:Y:S01]  /*e5b0*/  FMUL R19, R51, 0.25 ;  /* 0x3e80000033137820 */ /* 0x000fe20000400000 */
[----:B------:R-:W-:Y:S01]  /*e5c0*/  FMUL R13, R184, 0.25 ;  /* 0x3e800000b80d7820 */ /* 0x000fe20000400000 */
[----:B------:R-:W4:Y:S01]  /*e5d0*/  LDL.LU R36, [R1+0x8c] ;  /* 0x00008c0001247983 */ /* 0x000f220000300800 */
[----:B------:R-:W-:Y:S01]  /*e5e0*/  FSEL R33, R10, R211, P3 ;  /* 0x000000d30a217208 */ /* 0x000fe20001800000 */
[----:B------:R-:W-:Y:S01]  /*e5f0*/  FMUL R10, R203, 0.25 ;  /* 0x3e800000cb0a7820 */ /* 0x000fe20000400000 */
[----:B------:R-:W-:Y:S01]  /*e600*/  FSEL R196, R11, R196, P2 ;  /* 0x000000c40bc47208 */ /* 0x000fe20001000000 */
[----:B------:R-:W5:Y:S01]  /*e610*/  LDL.LU R35, [R1+0x88] ;  /* 0x0000880001237983 */ /* 0x000f620000300800 */
[----:B------:R-:W-:Y:S01]  /*e620*/  FMUL R11, R188, 0.25 ;  /* 0x3e800000bc0b7820 */ /* 0x000fe20000400000 */
[----:B------:R-:W-:-:S02]  /*e630*/  FSEL R18, R18, R16, P0 ;  /* 0x0000001012127208 */ /* 0x000fc40000000000 */
[----:B------:R-:W5:Y:S01]  /*e640*/  LDL.LU R31, [R1+0x7c] ;  /* 0x00007c00011f7983 */ /* 0x000f620000300800 */
[----:B------:R-:W-:Y:S02]  /*e650*/  FSEL R17, R17, R15, P0 ;  /* 0x0000000f11117208 */ /* 0x000fe40000000000 */
[----:B------:R-:W-:Y:S01]  /*e660*/  FSEL R188, R11, R188, P2 ;  /* 0x000000bc0bbc7208 */ /* 0x000fe20001000000 */
[----:B------:R-:W5:Y:S01]  /*e670*/  LDL.LU R30, [R1+0x78] ;  /* 0x00007800011e7983 */ /* 0x000f620000300800 */
[----:B------:R-:W-:Y:S01]  /*e680*/  FMUL R11, R176, 0.25 ;  /* 0x3e800000b00b7820 */ /* 0x000fe20000400000 */
[----:B------:R-:W-:Y:S02]  /*e690*/  FSEL R20, R20, R52, P0 ;  /* 0x0000003414147208 */ /* 0x000fe40000000000 */
[----:B------:R-:W3:Y:S01]  /*e6a0*/  LDL.LU R29, [R1+0x6c] ;  /* 0x00006c00011d7983 */ /* 0x000ee20000300800 */
[----:B------:R-:W-:Y:S02]  /*e6b0*/  FSEL R14, R14, R48, P0 ;  /* 0x000000300e0e7208 */ /* 0x000fe40000000000 */
[----:B------:R-:W-:Y:S01]  /*e6c0*/  FSEL R176, R11, R176, P2 ;  /* 0x000000b00bb07208 */ /* 0x000fe20001000000 */
[----:B------:R-:W4:Y:S01]  /*e6d0*/  LDL.LU R41, [R1+0x68] ;  /* 0x0000680001297983 */ /* 0x000f220000300800 */
[----:B------:R-:W-:Y:S01]  /*e6e0*/  FMUL R11, R168, 0.25 ;  /* 0x3e800000a80b7820 */ /* 0x000fe20000400000 */
[----:B------:R-:W-:-:S02]  /*e6f0*/  FSEL R19, R19, R51, P0 ;  /* 0x0000003313137208 */ /* 0x000fc40000000000 */
[----:B------:R-:W5:Y:S01]  /*e700*/  LDL.LU R40, [R1+0x5c] ;  /* 0x00005c0001287983 */ /* 0x000f620000300800 */
[----:B------:R-:W-:Y:S01]  /*e710*/  FSEL R184, R13, R184, P2 ;  /* 0x000000b80db87208 */ /* 0x000fe20001000000 */
[----:B------:R-:W-:Y:S01]  /*e720*/  FMUL R16, R50, 0.25 ;  /* 0x3e80000032107820 */ /* 0x000fe20000400000 */
[----:B------:R-:W-:Y:S01]  /*e730*/  FSEL R168, R11, R168, P2 ;  /* 0x000000a80ba87208 */ /* 0x000fe20001000000 */
[----:B------:R-:W5:Y:S01]  /*e740*/  LDL.LU R39, [R1+0x58] ;  /* 0x0000580001277983 */ /* 0x000f620000300800 */
[----:B------:R-:W-:Y:S01]  /*e750*/  FMUL R11, R156, 0.25 ;  /* 0x3e8000009c0b7820 */ /* 0x000fe20000400000 */
[----:B------:R-:W-:Y:S01]  /*e760*/  FMUL R15, R49, 0.25 ;  /* 0x3e800000310f7820 */ /* 0x000fe20000400000 */
[----:B------:R-:W-:Y:S01]  /*e770*/  FMUL R13, R164, 0.25 ;  /* 0x3e800000a40d7820 */ /* 0x000fe20000400000 */
[----:B------:R-:W5:Y:S01]  /*e780*/  LDL.LU R38, [R1+0x4c] ;  /* 0x00004c0001267983 */ /* 0x000f620000300800 */
[----:B------:R-:W-:Y:S01]  /*e790*/  FSEL R203, R10, R203, P3 ;  /* 0x000000cb0acb7208 */ /* 0x000fe20001800000 */
[----:B------:R-:W-:Y:S01]  /*e7a0*/  FMUL R10, R191, 0.25 ;  /* 0x3e800000bf0a7820 */ /* 0x000fe20000400000 */
[----:B------:R-:W-:Y:S01]  /*e7b0*/  FSEL R156, R11, R156, P2 ;  /* 0x0000009c0b9c7208 */ /* 0x000fe20001000000 */
[----:B------:R-:W5:Y:S01]  /*e7c0*/  LDL.LU R37, [R1+0x48] ;  /* 0x0000480001257983 */ /* 0x000f620000300800 */
[----:B------:R-:W-:-:S02]  /*e7d0*/  FSEL R16, R16, R50, P0 ;  /* 0x0000003210107208 */ /* 0x000fc40000000000 */
[----:B------:R-:W-:Y:S01]  /*e7e0*/  FSEL R15, R15, R49, P0 ;  /* 0x000000310f0f7208 */ /* 0x000fe20000000000 */
[----:B------:R-:W5:Y:S01]  /*e7f0*/  LDL.LU R47, [R1+0x3c] ;  /* 0x00003c00012f7983 */ /* 0x000f620000300800 */
[----:B------:R-:W-:Y:S02]  /*e800*/  FSEL R164, R13, R164, P2 ;  /* 0x000000a40da47208 */ /* 0x000fe40001000000 */
[----:B------:R-:W-:Y:S01]  /*e810*/  FSEL R199, R12, R199, P3 ;  /* 0x000000c70cc77208 */ /* 0x000fe20001800000 */
[----:B------:R-:W5:Y:S01]  /*e820*/  LDL.LU R46, [R1+0x38] ;  /* 0x00003800012e7983 */ /* 0x000f620000300800 */
[----:B------:R-:W-:Y:S01]  /*e830*/  FMUL R11, R152, 0.25 ;  /* 0x3e800000980b7820 */ /* 0x000fe20000400000 */
[----:B------:R-:W-:Y:S01]  /*e840*/  FMUL R13, R23, 0.25 ;  /* 0x3e800000170d7820 */ /* 0x000fe20000400000 */
[----:B------:R-:W-:Y:S01]  /*e850*/  FSEL R191, R10, R191, P3 ;  /* 0x000000bf0abf7208 */ /* 0x000fe20001800000 */
[----:B------:R-:W5:Y:S01]  /*e860*/  LDL.LU R45, [R1+0x2c] ;  /* 0x00002c00012d7983 */ /* 0x000f620000300800 */
[----:B------:R-:W-:Y:S01]  /*e870*/  FMUL R10, R183, 0.25 ;  /* 0x3e800000b70a7820 */ /* 0x000fe20000400000 */
[----:B------:R-:W-:-:S02]  /*e880*/  FMUL R12, R179, 0.25 ;  /* 0x3e800000b30c7820 */ /* 0x000fc40000400000 */
[----:B------:R-:W5:Y:S01]  /*e890*/  LDL.LU R44, [R1+0x28] ;  /* 0x00002800012c7983 */ /* 0x000f620000300800 */
[----:B------:R-:W-:Y:S02]  /*e8a0*/  FSEL R152, R11, R152, P2 ;  /* 0x000000980b987208 */ /* 0x000fe40001000000 */
[----:B------:R-:W-:Y:S01]  /*e8b0*/  FSEL R13, R13, R23, P0 ;  /* 0x000000170d0d7208 */ /* 0x000fe20000000000 */
[----:B------:R-:W5:Y:S01]  /*e8c0*/  LDL.LU R43, [R1+0x1c] ;  /* 0x00001c00012b7983 */ /* 0x000f620000300800 */
[----:B------:R-:W-:Y:S01]  /*e8d0*/  FSEL R183, R10, R183, P3 ;  /* 0x000000b70ab77208 */ /* 0x000fe20001800000 */
[----:B------:R-:W-:Y:S01]  /*e8e0*/  FMUL R10, R171, 0.25 ;  /* 0x3e800000ab0a7820 */ /* 0x000fe20000400000 */
[----:B------:R-:W-:Y:S01]  /*e8f0*/  FSEL R179, R12, R179, P3 ;  /* 0x000000b30cb37208 */ /* 0x000fe20001800000 */
[----:B------:R-:W5:Y:S01]  /*e900*/  LDL.LU R65, [R1+0x18] ;  /* 0x0000180001417983 */ /* 0x000f620000300800 */
[----:B------:R-:W-:Y:S02]  /*e910*/  FMUL R12, R159, 0.25 ;  /* 0x3e8000009f0c7820 */ /* 0x000fe40000400000 */
[----:B------:R-:W-:Y:S01]  /*e920*/  FSEL R171, R10, R171, P3 ;  /* 0x000000ab0aab7208 */ /* 0x000fe20001800000 */
[----:B------:R-:W5:Y:S01]  /*e930*/  LDL.LU R64, [R1+0xc] ;  /* 0x00000c0001407983 */ /* 0x000f620000300800 */
[----:B------:R-:W-:Y:S01]  /*e940*/  FMUL R10, R163, 0.25 ;  /* 0x3e800000a30a7820 */ /* 0x000fe20000400000 */
[----:B------:R-:W-:Y:S01]  /*e950*/  FSEL R159, R12, R159, P3 ;  /* 0x0000009f0c9f7208 */ /* 0x000fe20001800000 */
[----:B------:R-:W-:Y:S01]  /*e960*/  FMUL R12, R155, 0.25 ;  /* 0x3e8000009b0c7820 */ /* 0x000fe20000400000 */
[----:B------:R-:W5:Y:S02]  /*e970*/  LDL.LU R57, [R1+0x8] ;  /* 0x0000080001397983 */ /* 0x000f640000300800 */
[----:B------:R-:W-:Y:S01]  /*e980*/  FSEL R163, R10, R163, P3 ;  /* 0x000000a30aa37208 */ /* 0x000fe20001800000 */
[----:B------:R-:W-:Y:S01]  /*e990*/  FMUL R10, R213, 0.25 ;  /* 0x3e800000d50a7820 */ /* 0x000fe20000400000 */
[----:B------:R-:W5:Y:S01]  /*e9a0*/  LDL.LU R56, [R1+0xf4] ;  /* 0x0000f40001387983 */ /* 0x000f620000300800 */
[----:B------:R-:W-:Y:S01]  /*e9b0*/  FSEL R155, R12, R155, P3 ;  /* 0x0000009b0c9b7208 */ /* 0x000fe20001800000 */
[----:B------:R-:W-:-:S02]  /*e9c0*/  FMUL R12, R205, 0.25 ;  /* 0x3e800000cd0c7820 */ /* 0x000fc40000400000 */
        /* <DEDUP_REMOVED lines=32> */
[----:B------:R-:W-:-:S03]  /*ebd0*/  FSEL R157, R12, R157, P2 ;  /* 0x0000009d0c9d7208 */ /* 0x000fc60001000000 */
[----:B------:R-:W5:Y:S01]  /*ebe0*/  LDL.LU R82, [R1+0xa0] ;  /* 0x0000a00001527983 */ /* 0x000f620000300800 */
[----:B------:R-:W-:-:S03]  /*ebf0*/  FSEL R161, R10, R161, P2 ;  /* 0x000000a10aa17208 */ /* 0x000fc60001000000 */
[----:B------:R-:W5:Y:S04]  /*ec00*/  LDL.LU R81, [R1+0x94] ;  /* 0x0000940001517983 */ /* 0x000f680000300800 */
        /* <DEDUP_REMOVED lines=16> */
[----:B------:R-:W5:Y:S01]  /*ed10*/  LDL.LU R51, [R1+0x10] ;  /* 0x0000100001337983 */ /* 0x000f620000300800 */
[----:B--2---:R-:W-:-:S05]  /*ed20*/  FMUL R11, R28, 0.25 ;  /* 0x3e8000001c0b7820 */ /* 0x004fca0000400000 */
[----:B------:R-:W-:Y:S01]  /*ed30*/  FSEL R11, R11, R28, P0 ;  /* 0x0000001c0b0b7208 */ /* 0x000fe20000000000 */
[----:B---3--:R-:W-:-:S05]  /*ed40*/  FMUL R28, R29, 0.25 ;  /* 0x3e8000001d1c7820 */ /* 0x008fca0000400000 */
[----:B------:R-:W-:Y:S01]  /*ed50*/  FSEL R28, R28, R29, P0 ;  /* 0x0000001d1c1c7208 */ /* 0x000fe20000000000 */
[----:B----4-:R-:W-:-:S05]  /*ed60*/  FMUL R29, R41, 0.25 ;  /* 0x3e800000291d7820 */ /* 0x010fca0000400000 */
[----:B------:R-:W-:Y:S01]  /*ed70*/  FSEL R29, R29, R41, P0 ;  /* 0x000000291d1d7208 */ /* 0x000fe20000000000 */
[----:B-----5:R-:W-:-:S05]  /*ed80*/  FMUL R41, R43, 0.25 ;  /* 0x3e8000002b297820 */ /* 0x020fca0000400000 */
[----:B------:R-:W-:Y:S02]  /*ed90*/  FSEL R41, R41, R43, P0 ;  /* 0x0000002b29297208 */ /* 0x000fe40000000000 */
[----:B------:R-:W2:Y:S01]  /*eda0*/  LDL.LU R43, [R1+0x4] ;  /* 0x00000400012b7983 */ /* 0x000ea20000300800 */
[----:B------:R-:W-:-:S05]  /*edb0*/  FMUL R23, R24, 0.25 ;  /* 0x3e80000018177820 */ /* 0x000fca0000400000 */
[----:B------:R-:W-:Y:S01]  /*edc0*/  FSEL R23, R23, R24, P0 ;  /* 0x0000001817177208 */ /* 0x000fe20000000000 */
[----:B------:R-:W-:-:S05]  /*edd0*/  FMUL R24, R36, 0.25 ;  /* 0x3e80000024187820 */ /* 0x000fca0000400000 */
[----:B------:R-:W-:Y:S01]  /*ede0*/  FSEL R24, R24, R36, P0 ;  /* 0x0000002418187208 */ /* 0x000fe20000000000 */
[----:B------:R-:W-:-:S05]  /*edf0*/  FMUL R36, R37, 0.25 ;  /* 0x3e80000025247820 */ /* 0x000fca0000400000 */
[----:B------:R-:W-:Y:S01]  /*ee00*/  FSEL R36, R36, R37, P0 ;  /* 0x0000002524247208 */ /* 0x000fe20000000000 */
[----:B------:R-:W-:-:S05]  /*ee10*/  FMUL R37, R47, 0.25 ;  /* 0x3e8000002f257820 */ /* 0x000fca0000400000 */
[----:B------:R-:W-:Y:S02]  /*ee20*/  FSEL R37, R37, R47, P0 ;  /* 0x0000002f25257208 */ /* 0x000fe40000000000 */
[----:B------:R-:W3:Y:S01]  /*ee30*/  LDL.LU R47, [R1] ;  /* 0x00000000012f7983 */ /* 0x000ee20000300800 */
[----:B------:R-:W-:Y:S01]  /*ee40*/  FMUL R12, R22, 0.25 ;  /* 0x3e800000160c7820 */ /* 0x000fe20000400000 */
[----:B------:R-:W-:Y:S01]  /*ee50*/  FMUL R21, R26, 0.25 ;  /* 0x3e8000001a157820 */ /* 0x000fe20000400000 */
[----:B------:R-:W-:Y:S01]  /*ee60*/  FMUL R10, R27, 0.25 ;  /* 0x3e8000001b0a7820 */ /* 0x000fe20000400000 */
[----:B------:R-:W-:Y:S02]  /*ee70*/  FSETP.GT.AND P1, PT, |R42|, 8.50705917302346158658e+37, PT ;  /* 0x7e8000002a00780b */ /* 0x000fe40003f24200 */
        /* <DEDUP_REMOVED lines=8> */
[----:B------:R-:W-:-:S02]  /*ef00*/  FSETP.GEU.AND P4, PT, R42, 1.175494350822287508e-38, PT ;  /* 0x008000002a00780b */ /* 0x000fc40003f8e000 */
[----:B------:R-:W-:Y:S01]  /*ef10*/  FSEL R26, R26, R31, P0 ;  /* 0x0000001f1a1a7208 */ /* 0x000fe20000000000 */
[----:B------:R-:W-:Y:S01]  /*ef20*/  FMUL R31, R39, 0.25 ;  /* 0x3e800000271f7820 */ /* 0x000fe20000400000 */
[----:B------:R-:W-:Y:S02]  /*ef30*/  FSETP.GEU.AND P6, PT, R9, 1.175494350822287508e-38, PT ;  /* 0x008000000900780b */ /* 0x000fe40003fce000 */
[----:B------:R-:W-:Y:S02]  /*ef40*/  FSEL R103, RZ, -23, P4 ;  /* 0xc1b80000ff677808 */ /* 0x000fe40002000000 */
[----:B------:R-:W-:Y:S01]  /*ef50*/  FSEL R25, R25, R35, P0 ;  /* 0x0000002319197208 */ /* 0x000fe20000000000 */
[----:B------:R-:W-:Y:S01]  /*ef60*/  FMUL R35, R38, 0.25 ;  /* 0x3e80000026237820 */ /* 0x000fe20000400000 */
[----:B------:R-:W-:Y:S01]  /*ef70*/  FSEL R27, R27, R30, P0 ;  /* 0x0000001e1b1b7208 */ /* 0x000fe20000000000 */
[----:B------:R-:W-:Y:S01]  /*ef80*/  FMUL R30, R40, 0.25 ;  /* 0x3e800000281e7820 */ /* 0x000fe20000400000 */
[----:B------:R-:W-:-:S02]  /*ef90*/  FSEL R97, RZ, -23, P6 ;  /* 0xc1b80000ff617808 */ /* 0x000fc40003000000 */
        /* <DEDUP_REMOVED lines=18> */
[----:B------:R-:W-:Y:S01]  /*f0c0*/  FMUL R65, R52, 0.25 ;  /* 0x3e80000034417820 */ /* 0x000fe20000400000 */
[----:B------:R-:W-:Y:S01]  /*f0d0*/  FMUL R57, R49, 0.25 ;  /* 0x3e80000031397820 */ /* 0x000fe20000400000 */
[----:B------:R-:W-:-:S02]  /*f0e0*/  FSETP.GEU.AND P5, PT, R8, 1.175494350822287508e-38, PT ;  /* 0x008000000800780b */ /* 0x000fc40003fae000 */
        /* <DEDUP_REMOVED lines=8> */
[----:B------:R-:W-:-:S04]  /*f170*/  FMUL R104, R54, 0.25 ;  /* 0x3e80000036687820 */ /* 0x000fc80000400000 */
[----:B------:R-:W-:Y:S01]  /*f180*/  FSEL R96, R96, R58, P1 ;  /* 0x0000003a60607208 */ /* 0x000fe20000800000 */
[----:B------:R-:W-:Y:S01]  /*f190*/  FMUL R58, R7, 8388608 ;  /* 0x4b000000073a7820 */ /* 0x000fe20000400000 */
[----:B------:R-:W-:Y:S01]  /*f1a0*/  FSEL R104, R104, R54, P1 ;  /* 0x0000003668687208 */ /* 0x000fe20000800000 */
[----:B------:R-:W-:-:S05]  /*f1b0*/  FMUL R54, R9, 8388608 ;  /* 0x4b00000009367820 */ /* 0x000fca0000400000 */
[----:B------:R-:W-:Y:S02]  /*f1c0*/  FSEL R89, R54, R9, !P6 ;  /* 0x0000000936597208 */ /* 0x000fe40007000000 */
[----:B------:R-:W-:Y:S01]  /*f1d0*/  FSETP.GEU.AND P6, PT, |R7|, 1.175494350822287508e-38, PT ;  /* 0x008000000700780b */ /* 0x000fe20003fce200 */
        /* <DEDUP_REMOVED lines=30> */
[----:B------:R-:W-:-:S02]  /*f3c0*/  FSEL R95, RZ, -23, P5 ;  /* 0xc1b80000ff5f7808 */ /* 0x000fc40002800000 */
[----:B------:R-:W-:Y:S02]  /*f3d0*/  FSEL R72, R72, R82, P1 ;  /* 0x0000005248487208 */ /* 0x000fe40000800000 */
[----:B------:R-:W-:Y:S02]  /*f3e0*/  FSEL R77, R77, R79, P1 ;  /* 0x0000004f4d4d7208 */ /* 0x000fe40000800000 */
[----:B------:R-:W-:Y:S02]  /*f3f0*/  FSEL R80, R80, R70, P1 ;  /* 0x0000004650507208 */ /* 0x000fe40000800000 */
[----:B------:R-:W-:Y:S02]  /*f400*/  FSEL R84, R84, R63, P1 ;  /* 0x0000003f54547208 */ /* 0x000fe40000800000 */
[----:B------:R-:W-:Y:S02]  /*f410*/  FSEL R78, R78, R71, P1 ;  /* 0x000000474e4e7208 */ /* 0x000fe40000800000 */
[----:B------:R-:W-:-:S02]  /*f420*/  FSEL R81, R81, R69, P1 ;  /* 0x0000004551517208 */ /* 0x000fc40000800000 */
[----:B------:R-:W-:Y:S02]  /*f430*/  FSEL R83, R83, R68, P1 ;  /* 0x0000004453537208 */ /* 0x000fe40000800000 */
[----:B------:R-:W-:Y:S01]  /*f440*/  FSEL R91, R91, R61, P1 ;  /* 0x0000003d5b5b7208 */ /* 0x000fe20000800000 */
[----:B------:R-:W-:Y:S02]  /*f450*/  VIADD R98, R89, 0xc0cafb0d ;  /* 0xc0cafb0d59627836 */ /* 0x000fe40000000000 */
[----:B------:R-:W-:-:S03]  /*f460*/  FMUL R105, R51, 0.25 ;  /* 0x3e80000033697820 */ /* 0x000fc60000400000 */
[----:B------:R-:W-:Y:S01]  /*f470*/  LOP3.LUT R98, R98, 0xff800000, RZ, 0xc0, !PT ;  /* 0xff80000062627812 */ /* 0x000fe200078ec0ff */
[----:B------:R-:W-:Y:S01]  /*f480*/  FMUL R94, R59, 0.25 ;  /* 0x3e8000003b5e7820 */ /* 0x000fe20000400000 */
[----:B------:R-:W-:Y:S01]  /*f490*/  FMUL R102, R55, 0.25 ;  /* 0x3e80000037667820 */ /* 0x000fe20000400000 */
[----:B------:R-:W-:Y:S01]  /*f4a0*/  @!P6 FMUL R215, R215, 16777216 ;  /* 0x4b800000d7d7e820 */ /* 0x000fe20000400000 */
        /* <DEDUP_REMOVED lines=31> */
[----:B------:R-:W-:-:S02]  /*f6a0*/  FSEL R105, R105, R51, P1 ;  /* 0x0000003369697208 */ /* 0x000fc40000800000 */
[----:B------:R-:W-:Y:S02]  /*f6b0*/  FSEL R94, R94, R59, P1 ;  /* 0x0000003b5e5e7208 */ /* 0x000fe40000800000 */
[----:B------:R-:W-:Y:S01]  /*f6c0*/  FSEL R102, R102, R55, P1 ;  /* 0x0000003766667208 */ /* 0x000fe20000800000 */
[----:B--2---:R-:W-:-:S05]  /*f6d0*/  FMUL R107, R43, 0.25 ;  /* 0x3e8000002b6b7820 */ /* 0x004fca0000400000 */
[----:B------:R-:W-:Y:S01]  /*f6e0*/  FSEL R107, R107, R43, P1 ;  /* 0x0000002b6b6b7208 */ /* 0x000fe20000800000 */
[----:B------:R-:W-:-:S05]  /*f6f0*/  FMUL R43, R42, 8388608 ;  /* 0x4b0000002a2b7820 */ /* 0x000fca0000400000 */
[----:B------:R-:W-:Y:S01]  /*f700*/  FSEL R86, R43, R42, !P4 ;  /* 0x0000002a2b567208 */ /* 0x000fe20006000000 */
[----:B------:R-:W-:Y:S01]  /*f710*/  BAR.SYNC.DEFER_BLOCKING 0x0 ;  /* 0x0000000000007b1d */ /* 0x000fe20000010000 */
[----:B------:R-:W-:-:S04]  /*f720*/  FSETP.GEU.AND P4, PT, R7, 1.175494350822287508e-38, PT ;  /* 0x008000000700780b */ /* 0x000fc80003f8e000 */
[----:B------:R-:W-:Y:S01]  /*f730*/  FSEL R87, R58, R7, !P4 ;  /* 0x000000073a577208 */ /* 0x000fe20006000000 */
[----:B------:R-:W-:Y:S01]  /*f740*/  @P3 FMUL R7, R7, 0.25 ;  /* 0x3e80000007073820 */ /* 0x000fe20000400000 */
[C---:B------:R-:W-:Y:S01]  /*f750*/  FSETP.GEU.AND P3, PT, |R9|.reuse, 1.175494350822287508e-38, PT ;  /* 0x008000000900780b */ /* 0x040fe20003f6e200 */
[----:B------:R-:W-:Y:S01]  /*f760*/  @P0 FMUL R9, R9, 0.25 ;  /* 0x3e80000009090820 */ /* 0x000fe20000400000 */
[C---:B------:R-:W-:Y:S01]  /*f770*/  FMUL R43, R8.reuse, 8388608 ;  /* 0x4b000000082b7820 */ /* 0x040fe20000400000 */
[----:B------:R-:W-:Y:S02]  /*f780*/  FSEL R93, RZ, -23, P4 ;  /* 0xc1b80000ff5d7808 */ /* 0x000fe40002000000 */
[----:B------:R-:W-:Y:S02]  /*f790*/  FSETP.GEU.AND P4, PT, |R8|, 1.175494350822287508e-38, PT ;  /* 0x008000000800780b */ /* 0x000fe40003f8e200 */
[----:B------:R-:W-:-:S06]  /*f7a0*/  FSEL R88, R43, R8, !P5 ;  /* 0x000000082b587208 */ /* 0x000fcc0006800000 */
[----:B------:R-:W-:Y:S01]  /*f7b0*/  @!P3 FMUL R9, R9, 16777216 ;  /* 0x4b8000000909b820 */ /* 0x000fe20000400000 */
[----:B------:R-:W-:Y:S01]  /*f7c0*/  @P2 FMUL R8, R8, 0.25 ;  /* 0x3e80000008082820 */ /* 0x000fe20000400000 */
[----:B------:R-:W-:-:S04]  /*f7d0*/  FSETP.GEU.AND P2, PT, |R42|, 1.175494350822287508e-38, PT ;  /* 0x008000002a00780b */ /* 0x000fc80003f4e200 */
[----:B------:R-:W0:Y:S01]  /*f7e0*/  MUFU.RCP R9, R9 ;  /* 0x0000000900097308 */ /* 0x000e220000001000 */
[----:B------:R-:W-:Y:S02]  /*f7f0*/  IADD3 R101, R86, -0x3f3504f3, RZ ;  /* 0xc0cafb0d56657810 */ /* 0x000fe40007ffe0ff */
[----:B------:R-:W-:Y:S02]  /*f800*/  IADD3 R99, R88, -0x3f3504f3, RZ ;  /* 0xc0cafb0d58637810 */ /* 0x000fe40007ffe0ff */
[----:B------:R-:W-:Y:S02]  /*f810*/  IADD3 R100, R87, -0x3f3504f3, RZ ;  /* 0xc0cafb0d57647810 */ /* 0x000fe40007ffe0ff */
[----:B------:R-:W-:Y:S02]  /*f820*/  LOP3.LUT R101, R101, 0xff800000, RZ, 0xc0, !PT ;  /* 0xff80000065657812 */ /* 0x000fe400078ec0ff */
[----:B------:R-:W-:Y:S02]  /*f830*/  LOP3.LUT R99, R99, 0xff800000, RZ, 0xc0, !PT ;  /* 0xff80000063637812 */ /* 0x000fe400078ec0ff */
[----:B------:R-:W-:Y:S01]  /*f840*/  LOP3.LUT R100, R100, 0xff800000, RZ, 0xc0, !PT ;  /* 0xff80000064647812 */ /* 0x000fe200078ec0ff */
[----:B------:R-:W-:Y:S01]  /*f850*/  @P1 FMUL R42, R42, 0.25 ;  /* 0x3e8000002a2a1820 */ /* 0x000fe20000400000 */
[----:B------:R-:W-:Y:S01]  /*f860*/  I2FP.F32.S32 R54, R101 ;  /* 0x0000006500367245 */ /* 0x000fe20000201400 */
[----:B------:R-:W-:Y:S01]  /*f870*/  @!P4 FMUL R8, R8, 16777216 ;  /* 0x4b8000000808c820 */ /* 0x000fe20000400000 */
[----:B------:R-:W-:Y:S01]  /*f880*/  I2FP.F32.S32 R60, R99 ;  /* 0x00000063003c7245 */ /* 0x000fe20000201400 */
[----:B------:R-:W-:Y:S01]  /*f890*/  @!P6 FMUL R7, R7, 16777216 ;  /* 0x4b8000000707e820 */ /* 0x000fe20000400000 */
[----:B------:R-:W-:Y:S01]  /*f8a0*/  I2FP.F32.S32 R62, R100 ;  /* 0x00000064003e7245 */ /* 0x000fe20000201400 */
        /* <DEDUP_REMOVED lines=33> */
[----:B------:R-:W-:Y:S01]  /*fac0*/  FFMA.FTZ R103, R54, 1.1920928955078125e-07, R103 ;  /* 0x3400000036677823 */ /* 0x000fe20000010067 */
[----:B------:R-:W-:Y:S01]  /*fad0*/  FFMA.FTZ R95, R60, 1.1920928955078125e-07, R95 ;  /* 0x340000003c5f7823 */ /* 0x000fe2000001005f */
[----:B------:R-:W-:Y:S01]  /*fae0*/  FFMA.FTZ R93, R62, 1.1920928955078125e-07, R93 ;  /* 0x340000003e5d7823 */ /* 0x000fe2000001005d */
[----:B------:R-:W1:Y:S01]  /*faf0*/  MUFU.RCP R54, R7 ;  /* 0x0000000700367308 */ /* 0x000e620000001000 */
[C---:B0-----:R-:W-:Y:S01]  /*fb00*/  FMUL R63, R9.reuse, R17 ;  /* 0x00000011093f7220 */ /* 0x041fe20000400000 */
[C---:B------:R-:W-:Y:S01]  /*fb10*/  FMUL R70, R9.reuse, R14 ;  /* 0x0000000e09467220 */ /* 0x040fe20000400000 */
[C---:B------:R-:W-:Y:S01]  /*fb20*/  FMUL R79, R9.reuse, R12 ;  /* 0x0000000c094f7220 */ /* 0x040fe20000400000 */
[C---:B------:R-:W-:Y:S01]  /*fb30*/  FMUL R82, R9.reuse, R11 ;  /* 0x0000000b09527220 */ /* 0x040fe20000400000 */
[C---:B------:R-:W-:Y:S01]  /*fb40*/  FMUL R109, R9.reuse, R10 ;  /* 0x0000000a096d7220 */ /* 0x040fe20000400000 */
[C---:B------:R-:W-:Y:S01]  /*fb50*/  FMUL R110, R9.reuse, R21 ;  /* 0x00000015096e7220 */ /* 0x040fe20000400000 */
[C---:B------:R-:W-:Y:S01]  /*fb60*/  FMUL R118, R9.reuse, R25 ;  /* 0x0000001909767220 */ /* 0x040fe20000400000 */
[C---:B------:R-:W-:Y:S01]  /*fb70*/  FMUL R122, R9.reuse, R29 ;  /* 0x0000001d097a7220 */ /* 0x040fe20000400000 */
[----:B------:R-:W0:Y:S01]  /*fb80*/  MUFU.RCP R8, R8 ;  /* 0x0000000800087308 */ /* 0x000e220000001000 */
[C---:B------:R-:W-:Y:S01]  /*fb90*/  FMUL R60, R9.reuse, R20 ;  /* 0x00000014093c7220 */ /* 0x040fe20000400000 */
        /* <DEDUP_REMOVED lines=22> */
[----:B------:R-:W-:-:S02]  /*fd00*/  FMUL R11, R9, R46 ;  /* 0x0000002e090b7220 */ /* 0x000fc40000400000 */
[----:B------:R-:W2:Y:S01]  /*fd10*/  MUFU.RCP R9, R42 ;  /* 0x0000002a00097308 */ /* 0x000ea20000001000 */
[----:B---3--:R-:W-:Y:S01]  /*fd20*/  FMUL R108, R47, 0.25 ;  /* 0x3e8000002f6c7820 */ /* 0x008fe20000400000 */
[----:B------:R-:W-:Y:S02]  /*fd30*/  IADD3 R101, R86, -R101, RZ ;  /* 0x8000006556657210 */ /* 0x000fe40007ffe0ff */
[-C--:B------:R-:W-:Y:S02]  /*fd40*/  I2FP.F32.S32 R58, R98.reuse ;  /* 0x00000062003a7245 */ /* 0x080fe40000201400 */
[----:B------:R-:W-:Y:S01]  /*fd50*/  FSEL R108, R108, R47, P1 ;  /* 0x0000002f6c6c7208 */ /* 0x000fe20000800000 */
        /* <DEDUP_REMOVED lines=32> */
[----:B------:R-:W-:Y:S01]  /*ff60*/  MOV R19, 0x3dc6b27f ;  /* 0x3dc6b27f00137802 */ /* 0x000fe20000000f00 */
[----:B------:R-:W-:Y:S01]  /*ff70*/  @!P2 FMUL R107, R107, 16777216 ;  /* 0x4b8000006b6ba820 */ /* 0x000fe20000400000 */
[----:B------:R-:W-:Y:S01]  /*ff80*/  @!P2 FMUL R108, R108, 16777216 ;  /* 0x4b8000006c6ca820 */ /* 0x000fe20000400000 */
[----:B------:R-:W-:Y:S01]  /*ff90*/  FADD R13, R101, -1 ;  /* 0xbf800000650d7421 */ /* 0x000fe20000000000 */
[----:B------:R-:W-:Y:S01]  /*ffa0*/  IADD3 R98, R89, -R98, RZ ;  /* 0x8000006259627210 */ /* 0x000fe20007ffe0ff */
[----:B------:R-:W-:Y:S01]  /*ffb0*/  FFMA.FTZ R97, R58, 1.1920928955078125e-07, R97 ;  /* 0x340000003a617823 */ /* 0x000fe20000010061 */
[----:B------:R-:W-:Y:S01]  /*ffc0*/  IADD3 R99, R88, -R99, RZ ;  /* 0x8000006358637210 */ /* 0x000fe20007ffe0ff */
[C---:B-1----:R-:W-:Y:S01]  /*ffd0*/  FMUL R7, R54.reuse, R215 ;  /* 0x000000d736077220 */ /* 0x042fe20000400000 */
        /* <DEDUP_REMOVED lines=30> */
[----:B------:R-:W-:Y:S01]  /*101c0*/  FMUL R154, R54, R154 ;  /* 0x0000009a369a7220 */ /* 0x000fe20000400000 */
[----:B------:R-:W-:Y:S01]  /*101d0*/  IADD3 R100, R87, -R100, RZ ;  /* 0x8000006457647210 */ /* 0x000fe20007ffe0ff */
        /* <DEDUP_REMOVED lines=32> */
[C---:B--2---:R-:W-:Y:S01]  /*103e0*/  FMUL R8, R9.reuse, R107 ;  /* 0x0000006b09087220 */ /* 0x044fe20000400000 */
[----:B------:R-:W-:Y:S01]  /*103f0*/  FMUL R15, R9, R108 ;  /* 0x0000006c090f7220 */ /* 0x000fe20000400000 */
[----:B------:R-:W-:Y:S01]  /*10400*/  FFMA.FTZ R16, R13, R19, -0.16845393180847167969 ;  /* 0xbe2c7f300d107423 */ /* 0x000fe20000010013 */
[----:B------:R-:W-:Y:S01]  /*10410*/  FADD R98, R98, -1 ;  /* 0xbf80000062627421 */ /* 0x000fe20000000000 */
[----:B------:R-:W-:Y:S01]  /*10420*/  FADD R99, R99, -1 ;  /* 0xbf80000063637421 */ /* 0x000fe20000000000 */
[----:B------:R-:W-:Y:S01]  /*10430*/  FADD R100, R100, -1 ;  /* 0xbf80000064647421 */ /* 0x000fe20000000000 */
[----:B------:R-:W-:Y:S01]  /*10440*/  F2FP.BF16.F32.PACK_AB R8, R8, R15 ;  /* 0x0000000f0808723e */ /* 0x000fe200000010ff */
[----:B------:R-:W-:Y:S01]  /*10450*/  FFMA.FTZ R16, R13, R16, 0.1716887056827545166 ;  /* 0x3e2fcf2a0d107423 */ /* 0x000fe20000010010 */
[-C--:B------:R-:W-:Y:S01]  /*10460*/  FFMA.FTZ R15, R98, R19.reuse, -0.16845393180847167969 ;  /* 0xbe2c7f30620f7423 */ /* 0x080fe20000010013 */
[-C--:B------:R-:W-:Y:S01]  /*10470*/  FFMA.FTZ R18, R99, R19.reuse, -0.16845393180847167969 ;  /* 0xbe2c7f3063127423 */ /* 0x080fe20000010013 */
[----:B------:R-:W-:Y:S01]  /*10480*/  FFMA.FTZ R19, R100, R19, -0.16845393180847167969 ;  /* 0xbe2c7f3064137423 */ /* 0x000fe20000010013 */
[----:B------:R-:W-:Y:S01]  /*10490*/  FFMA.FTZ R16, R13, R16, -0.17900948226451873779 ;  /* 0xbe374e430d107423 */ /* 0x000fe20000010010 */
[----:B------:R-:W-:Y:S01]  /*104a0*/  FFMA.FTZ R15, R98, R15, 0.1716887056827545166 ;  /* 0x3e2fcf2a620f7423 */ /* 0x000fe2000001000f */
[----:B------:R-:W-:Y:S01]  /*104b0*/  FFMA.FTZ R18, R99, R18, 0.1716887056827545166 ;  /* 0x3e2fcf2a63127423 */ /* 0x000fe20000010012 */
[----:B------:R-:W-:Y:S01]  /*104c0*/  FFMA.FTZ R19, R100, R19, 0.1716887056827545166 ;  /* 0x3e2fcf2a64137423 */ /* 0x000fe20000010013 */
[----:B------:R-:W-:Y:S01]  /*104d0*/  FFMA.FTZ R16, R13, R16, 0.20512372255325317383 ;  /* 0x3e520bf40d107423 */ /* 0x000fe20000010010 */
[----:B------:R-:W-:Y:S01]  /*104e0*/  FFMA.FTZ R15, R98, R15, -0.17900948226451873779 ;  /* 0xbe374e43620f7423 */ /* 0x000fe2000001000f */
[----:B------:R-:W-:Y:S01]  /*104f0*/  FFMA.FTZ R18, R99, R18, -0.17900948226451873779 ;  /* 0xbe374e4363127423 */ /* 0x000fe20000010012 */
[----:B------:R-:W-:Y:S01]  /*10500*/  FFMA.FTZ R19, R100, R19, -0.17900948226451873779 ;  /* 0xbe374e4364137423 */ /* 0x000fe20000010013 */
[----:B------:R-:W-:Y:S01]  /*10510*/  FFMA.FTZ R16, R13, R16, -0.24046532809734344482 ;  /* 0xbe763c8b0d107423 */ /* 0x000fe20000010010 */
[----:B------:R-:W-:Y:S01]  /*10520*/  @!P2 FMUL R65, R65, 16777216 ;  /* 0x4b8000004141a820 */ /* 0x000fe20000400000 */
[----:B------:R-:W-:Y:S01]  /*10530*/  @!P2 FMUL R52, R52, 16777216 ;  /* 0x4b8000003434a820 */ /* 0x000fe20000400000 */
[----:B------:R-:W-:Y:S01]  /*10540*/  FFMA.FTZ R15, R98, R15, 0.20512372255325317383 ;  /* 0x3e520bf4620f7423 */ /* 0x000fe2000001000f */
[----:B------:R-:W-:Y:S01]  /*10550*/  FFMA.FTZ R18, R99, R18, 0.20512372255325317383 ;  /* 0x3e520bf463127423 */ /* 0x000fe20000010012 */
[----:B------:R-:W-:Y:S01]  /*10560*/  FFMA.FTZ R19, R100, R19, 0.20512372255325317383 ;  /* 0x3e520bf464137423 */ /* 0x000fe20000010013 */
        /* <DEDUP_REMOVED lines=28> */
[----:B------:R-:W-:Y:S01]  /*10730*/  FFMA.FTZ R16, R13, R16, 0.28857114911079406738 ;  /* 0x3e93bf990d107423 */ /* 0x000fe20000010010 */
[C---:B------:R-:W-:Y:S01]  /*10740*/  FMUL R101, R9.reuse, R65 ;  /* 0x0000004109657220 */ /* 0x040fe20000400000 */
[----:B------:R-:W-:Y:S01]  /*10750*/  FMUL R116, R9, R52 ;  /* 0x0000003409747220 */ /* 0x000fe20000400000 */
[----:B------:R-:W-:Y:S01]  /*10760*/  FFMA.FTZ R15, R98, R15, -0.24046532809734344482 ;  /* 0xbe763c8b620f7423 */ /* 0x000fe2000001000f */
[----:B------:R-:W-:Y:S01]  /*10770*/  FFMA.FTZ R18, R99, R18, -0.24046532809734344482 ;  /* 0xbe763c8b63127423 */ /* 0x000fe20000010012 */
[----:B------:R-:W-:Y:S01]  /*10780*/  FFMA.FTZ R19, R100, R19, -0.24046532809734344482 ;  /* 0xbe763c8b64137423 */ /* 0x000fe20000010013 */
        /* <DEDUP_REMOVED lines=28> */
[----:B------:R-:W-:Y:S01]  /*10950*/  FFMA.FTZ R16, R13, R16, -0.36067417263984680176 ;  /* 0xbeb8aa490d107423 */ /* 0x000fe20000010010 */
[----:B------:R-:W-:Y:S01]  /*10960*/  F2FP.BF16.F32.PACK_AB R9, R10, R11 ;  /* 0x0000000b0a09723e */ /* 0x000fe200000010ff */
[----:B------:R-:W-:Y:S01]  /*10970*/  FFMA.FTZ R15, R98, R15, 0.28857114911079406738 ;  /* 0x3e93bf99620f7423 */ /* 0x000fe2000001000f */
[----:B------:R-:W-:Y:S01]  /*10980*/  F2FP.BF16.F32.PACK_AB R10, R153, R152 ;  /* 0x00000098990a723e */ /* 0x000fe200000010ff */
[----:B------:R-:W-:Y:S01]  /*10990*/  FFMA.FTZ R18, R99, R18, 0.28857114911079406738 ;  /* 0x3e93bf9963127423 */ /* 0x000fe20000010012 */
[----:B------:R-:W-:Y:S01]  /*109a0*/  F2FP.BF16.F32.PACK_AB R11, R155, R154 ;  /* 0x0000009a9b0b723e */ /* 0x000fe200000010ff */
[----:B------:R-:W-:Y:S01]  /*109b0*/  FFMA.FTZ R19, R100, R19, 0.28857114911079406738 ;  /* 0x3e93bf9964137423 */ /* 0x000fe20000010013 */
[----:B------:R-:W-:Y:S01]  /*109c0*/  FFMA.FTZ R16, R13, R16, 0.48089820146560668945 ;  /* 0x3ef6384a0d107423 */ /* 0x000fe20000010010 */
[----:B------:R-:W-:Y:S01]  /*109d0*/  FFMA.FTZ R15, R98, R15, -0.36067417263984680176 ;  /* 0xbeb8aa49620f7423 */ /* 0x000fe2000001000f */
[----:B------:R-:W-:Y:S01]  /*109e0*/  FFMA.FTZ R18, R99, R18, -0.36067417263984680176 ;  /* 0xbeb8aa4963127423 */ /* 0x000fe20000010012 */
[----:B------:R-:W-:Y:S01]  /*109f0*/  FFMA.FTZ R19, R100, R19, -0.36067417263984680176 ;  /* 0xbeb8aa4964137423 */ /* 0x000fe20000010013 */
[----:B------:R0:W-:Y:S01]  /*10a00*/  STSM.16.M88.4 [R0], R8 ;  /* 0x0000000800007844 */ /* 0x0001e20000000200 */
[----:B------:R-:W-:Y:S01]  /*10a10*/  ISETP.GE.U32.AND P0, PT, R86, 0x7f800000, PT ;  /* 0x7f8000005600780c */ /* 0x000fe20003f06070 */
[----:B------:R-:W-:Y:S01]  /*10a20*/  FFMA.FTZ R16, R13, R16, -0.72134751081466674805 ;  /* 0xbf38aa3b0d107423 */ /* 0x000fe20000010010 */
[----:B------:R-:W-:Y:S01]  /*10a30*/  FFMA.FTZ R15, R98, R15, 0.48089820146560668945 ;  /* 0x3ef6384a620f7423 */ /* 0x000fe2000001000f */
[----:B------:R-:W-:Y:S01]  /*10a40*/  FFMA.FTZ R18, R99, R18, 0.48089820146560668945 ;  /* 0x3ef6384a63127423 */ /* 0x000fe20000010012 */
[----:B------:R-:W-:Y:S01]  /*10a50*/  FFMA.FTZ R19, R100, R19, 0.48089820146560668945 ;  /* 0x3ef6384a64137423 */ /* 0x000fe20000010013 */
[----:B------:R-:W-:Y:S01]  /*10a60*/  FMUL R16, R13, R16 ;  /* 0x000000100d107220 */ /* 0x000fe20000400000 */
[----:B------:R-:W-:Y:S01]  /*10a70*/  ISETP.GE.U32.AND P1, PT, R89, 0x7f800000, PT ;  /* 0x7f8000005900780c */ /* 0x000fe20003f26070 */
[----:B------:R-:W-:Y:S01]  /*10a80*/  FFMA.FTZ R15, R98, R15, -0.72134751081466674805 ;  /* 0xbf38aa3b620f7423 */ /* 0x000fe2000001000f */
[----:B------:R-:W-:Y:S01]  /*10a90*/  ISETP.GE.U32.AND P5, PT, R88, 0x7f800000, PT ;  /* 0x7f8000005800780c */ /* 0x000fe20003fa6070 */
[----:B------:R-:W-:Y:S01]  /*10aa0*/  FFMA.FTZ R18, R99, R18, -0.72134751081466674805 ;  /* 0xbf38aa3b63127423 */ /* 0x000fe20000010012 */
[----:B------:R-:W-:Y:S01]  /*10ab0*/  ISETP.GE.U32.AND P4, PT, R87, 0x7f800000, PT ;  /* 0x7f8000005700780c */ /* 0x000fe20003f86070 */
[----:B------:R-:W-:Y:S01]  /*10ac0*/  FFMA.FTZ R19, R100, R19, -0.72134751081466674805 ;  /* 0xbf38aa3b64137423 */ /* 0x000fe20000010013 */
[----:B------:R-:W-:Y:S01]  /*10ad0*/  FMUL R16, R13, R16 ;  /* 0x000000100d107220 */ /* 0x000fe20000400000 */
[----:B------:R-:W-:Y:S01]  /*10ae0*/  FMUL R15, R98, R15 ;  /* 0x0000000f620f7220 */ /* 0x000fe20000400000 */
[----:B------:R-:W-:Y:S01]  /*10af0*/  FMUL R18, R99, R18 ;  /* 0x0000001263127220 */ /* 0x000fe20000400000 */
[----:B------:R-:W-:Y:S01]  /*10b00*/  FMUL R19, R100, R19 ;  /* 0x0000001364137220 */ /* 0x000fe20000400000 */
[----:B------:R-:W-:Y:S01]  /*10b10*/  FFMA.FTZ R16, R13, 1.4426950216293334961, R16 ;  /* 0x3fb8aa3b0d107823 */ /* 0x000fe20000010010 */
[----:B0-----:R-:W-:Y:S01]  /*10b20*/  @P0 MOV R9, 0x7f800000 ;  /* 0x7f80000000090802 */ /* 0x001fe20000000f00 */
[----:B------:R-:W-:Y:S01]  /*10b30*/  FMUL R15, R98, R15 ;  /* 0x0000000f620f7220 */ /* 0x000fe20000400000 */
[----:B------:R-:W-:Y:S01]  /*10b40*/  FMUL R18, R99, R18 ;  /* 0x0000001263127220 */ /* 0x000fe20000400000 */
[----:B------:R-:W-:Y:S01]  /*10b50*/  FMUL R19, R100, R19 ;  /* 0x0000001364137220 */ /* 0x000fe20000400000 */
[----:B------:R-:W-:Y:S01]  /*10b60*/  LOP3.LUT R72, R130, 0xff, RZ, 0xc0, !PT ;  /* 0x000000ff82487812 */ /* 0x000fe200078ec0ff */
[----:B------:R-:W-:Y:S01]  /*10b70*/  FADD R103, R103, R16 ;  /* 0x0000001067677221 */ /* 0x000fe20000000000 */
[----:B------:R-:W-:Y:S01]  /*10b80*/  @P0 FFMA.FTZ R103, R86, R9, +INF ;  /* 0x7f80000056670423 */ /* 0x000fe20000010009 */
[----:B------:R-:W-:Y:S01]  /*10b90*/  FFMA.FTZ R98, R98, 1.4426950216293334961, R15 ;  /* 0x3fb8aa3b62627823 */ /* 0x000fe2000001000f */
[----:B------:R-:W-:Y:S01]  /*10ba0*/  FFMA.FTZ R18, R99, 1.4426950216293334961, R18 ;  /* 0x3fb8aa3b63127823 */ /* 0x000fe20000010012 */
[----:B------:R-:W-:Y:S01]  /*10bb0*/  FFMA.FTZ R100, R100, 1.4426950216293334961, R19 ;  /* 0x3fb8aa3b64647823 */ /* 0x000fe20000010013 */
[----:B------:R-:W-:Y:S01]  /*10bc0*/  @P1 MOV R8, 0x7f800000 ;  /* 0x7f80000000081802 */ /* 0x000fe20000000f00 */
[----:B------:R-:W-:Y:S01]  /*10bd0*/  @P4 IMAD.MOV.U32 R10, RZ, RZ, 0x7f800000 ;  /* 0x7f800000ff0a4424 */ /* 0x000fe200078e00ff */
[----:B------:R-:W-:Y:S01]  /*10be0*/  @P5 MOV R9, 0x7f800000 ;  /* 0x7f80000000095802 */ /* 0x000fe20000000f00 */
[----:B------:R-:W0:Y:S01]  /*10bf0*/  S2R R126, SR_CTAID.X ;  /* 0x00000000007e7919 */ /* 0x000e220000002500 */
[----:B------:R-:W-:Y:S01]  /*10c00*/  LEA R72, R72, UR7, 0x4 ;  /* 0x0000000748487c11 */ /* 0x000fe2000f8e20ff */
[----:B------:R-:W-:Y:S01]  /*10c10*/  FADD R97, R97, R98 ;  /* 0x0000006261617221 */ /* 0x000fe20000000000 */
[----:B------:R-:W-:Y:S01]  /*10c20*/  FADD R95, R95, R18 ;  /* 0x000000125f5f7221 */ /* 0x000fe20000000000 */
[----:B------:R-:W-:Y:S01]  /*10c30*/  FADD R93, R93, R100 ;  /* 0x000000645d5d7221 */ /* 0x000fe20000000000 */
[----:B------:R-:W-:Y:S01]  /*10c40*/  @P1 FFMA.FTZ R97, R89, R8, +INF ;  /* 0x7f80000059611423 */ /* 0x000fe20000010008 */
[----:B------:R-:W-:Y:S01]  /*10c50*/  @P5 FFMA.FTZ R95, R88, R9, +INF ;  /* 0x7f800000585f5423 */ /* 0x000fe20000010009 */
[----:B------:R-:W-:Y:S01]  /*10c60*/  @P4 FFMA.FTZ R93, R87, R10, +INF ;  /* 0x7f800000575d4423 */ /* 0x000fe2000001000a */
[----:B------:R-:W-:Y:S01]  /*10c70*/  BAR.SYNC.DEFER_BLOCKING 0x0 ;  /* 0x0000000000007b1d */ /* 0x000fe20000010000 */
[----:B------:R-:W-:-:S02]  /*10c80*/  F2FP.BF16.F32.PACK_AB R16, R104, R105 ;  /* 0x000000696810723e */ /* 0x000fc400000010ff */
[----:B------:R-:W-:Y:S02]  /*10c90*/  F2FP.BF16.F32.PACK_AB R17, R17, R14 ;  /* 0x0000000e1111723e */ /* 0x000fe400000010ff */
[----:B------:R-:W-:-:S03]  /*10ca0*/  F2FP.BF16.F32.PACK_AB R21, R21, R12 ;  /* 0x0000000c1515723e */ /* 0x000fc600000010ff */
[----:B------:R-:W1:Y:S01]  /*10cb0*/  LDC.64 R84, c[0x0][0x228] ;  /* 0x00008a00ff547b82 */ /* 0x000e620000000a00 */
[----:B------:R-:W-:Y:S02]  /*10cc0*/  F2FP.BF16.F32.PACK_AB R22, R161, R160 ;  /* 0x000000a0a116723e */ /* 0x000fe400000010ff */
[----:B------:R-:W-:Y:S02]  /*10cd0*/  F2FP.BF16.F32.PACK_AB R25, R25, R38 ;  /* 0x000000261919723e */ /* 0x000fe400000010ff */
[----:B------:R-:W-:Y:S02]  /*10ce0*/  F2FP.BF16.F32.PACK_AB R26, R165, R164 ;  /* 0x000000a4a51a723e */ /* 0x000fe400000010ff */
[----:B------:R-:W-:Y:S01]  /*10cf0*/  F2FP.BF16.F32.PACK_AB R29, R29, R36 ;  /* 0x000000241d1d723e */ /* 0x000fe200000010ff */
[----:B------:R-:W-:Y:S01]  /*10d00*/  UIMAD UR4, UR6, UR4, URZ ;  /* 0x00000004060472a4 */ /* 0x000fe2000f8e023f */
[----:B------:R-:W-:Y:S01]  /*10d10*/  F2FP.BF16.F32.PACK_AB R30, R169, R168 ;  /* 0x000000a8a91e723e */ /* 0x000fe200000010ff */
[----:B------:R-:W2:Y:S01]  /*10d20*/  LDC R73, c[0x0][0x278] ;  /* 0x00009e00ff497b82 */ /* 0x000ea20000000800 */
[----:B------:R-:W3:Y:S01]  /*10d30*/  LDS.128 R8, [R72] ;  /* 0x0000000048087984 */ /* 0x000ee20000000c00 */
[----:B------:R-:W-:-:S02]  /*10d40*/  F2FP.BF16.F32.PACK_AB R18, R157, R156 ;  /* 0x0000009c9d12723e */ /* 0x000fc400000010ff */
[----:B------:R-:W-:-:S04]  /*10d50*/  F2FP.BF16.F32.PACK_AB R19, R159, R158 ;  /* 0x0000009e9f13723e */ /* 0x000fc800000010ff */
[----:B------:R-:W-:Y:S06]  /*10d60*/  BAR.SYNC.DEFER_BLOCKING 0x0 ;  /* 0x0000000000007b1d */ /* 0x000fec0000010000 */
[----:B------:R-:W-:Y:S02]  /*10d70*/  STSM.16.M88.4 [R0], R16 ;  /* 0x0000001000007844 */ /* 0x000fe40000000200 */
[----:B------:R-:W-:Y:S01]  /*10d80*/  BAR.SYNC.DEFER_BLOCKING 0x0 ;  /* 0x0000000000007b1d */ /* 0x000fe20000010000 */
[----:B------:R-:W-:Y:S02]  /*10d90*/  F2FP.BF16.F32.PACK_AB R20, R20, R23 ;  /* 0x000000171414723e */ /* 0x000fe400000010ff */
[----:B------:R-:W-:-:S03]  /*10da0*/  F2FP.BF16.F32.PACK_AB R23, R163, R162 ;  /* 0x000000a2a317723e */ /* 0x000fc600000010ff */
[----:B------:R-:W4:Y:S02]  /*10db0*/  LDS.128 R12, [R72] ;  /* 0x00000000480c7984 */ /* 0x000f240000000c00 */
[----:B------:R-:W-:Y:S06]  /*10dc0*/  BAR.SYNC.DEFER_BLOCKING 0x0 ;  /* 0x0000000000007b1d */ /* 0x000fec0000010000 */
[----:B------:R-:W-:Y:S02]  /*10dd0*/  STSM.16.M88.4 [R0], R20 ;  /* 0x0000001400007844 */ /* 0x000fe40000000200 */
[----:B------:R-:W-:Y:S01]  /*10de0*/  BAR.SYNC.DEFER_BLOCKING 0x0 ;  /* 0x0000000000007b1d */ /* 0x000fe20000010000 */
[----:B------:R-:W-:-:S02]  /*10df0*/  F2FP.BF16.F32.PACK_AB R24, R24, R27 ;  /* 0x0000001b1818723e */ /* 0x000fc400000010ff */
[----:B------:R-:W-:-:S03]  /*10e00*/  F2FP.BF16.F32.PACK_AB R27, R167, R166 ;  /* 0x000000a6a71b723e */ /* 0x000fc600000010ff */
[----:B------:R-:W5:Y:S02]  /*10e10*/  LDS.128 R16, [R72] ;  /* 0x0000000048107984 */ /* 0x000f640000000c00 */
        /* <DEDUP_REMOVED lines=11> */
[----:B------:R-:W5:Y:S01]  /*10ed0*/  LDS.128 R24, [R72] ;  /* 0x0000000048187984 */ /* 0x000f620000000c00 */
[----:B------:R-:W-:Y:S02]  /*10ee0*/  F2FP.BF16.F32.PACK_AB R42, R173, R172 ;  /* 0x000000acad2a723e */ /* 0x000fe400000010ff */
[----:B------:R-:W-:Y:S01]  /*10ef0*/  F2FP.BF16.F32.PACK_AB R43, R43, R174 ;  /* 0x000000ae2b2b723e */ /* 0x000fe200000010ff */
        /* <DEDUP_REMOVED lines=64> */
[----:B------:R-:W-:Y:S01]  /*11300*/  BAR.SYNC.DEFER_BLOCKING 0x0 ;  /* 0x0000000000007b1d */ /* 0x000fe20000010000 */
[----:B------:R-:W-:-:S04]  /*11310*/  LOP3.LUT R128, R130, 0xff, RZ, 0xc0, !PT ;  /* 0x000000ff82807812 */ /* 0x000fc800078ec0ff */
[----:B0-----:R-:W-:Y:S01]  /*11320*/  LEA R126, R126, R128, 0x8 ;  /* 0x000000807e7e7211 */ /* 0x001fe200078e40ff */
[----:B------:R0:W-:Y:S04]  /*11330*/  STSM.16.M88.4 [R0], R76 ;  /* 0x0000004c00007844 */ /* 0x0001e80000000200 */
[----:B------:R-:W-:Y:S01]  /*11340*/  IMAD R70, R126, UR5, RZ ;  /* 0x000000057e467c24 */ /* 0x000fe2000f8e02ff */
[----:B------:R-:W-:-:S03]  /*11350*/  F2FP.BF16.F32.PACK_AB R83, R33, R34 ;  /* 0x000000222153723e */ /* 0x000fc600000010ff */
[C---:B------:R-:W-:Y:S01]  /*11360*/  IMAD.HI R34, R70.reuse, 0x2, RZ ;  /* 0x0000000246227827 */ /* 0x040fe200078e02ff */
[----:B------:R-:W-:Y:S01]  /*11370*/  SHF.L.U32 R75, R70, 0x1, RZ ;  /* 0x00000001464b7819 */ /* 0x000fe200000006ff */
[----:B------:R-:W-:Y:S01]  /*11380*/  BAR.SYNC.DEFER_BLOCKING 0x0 ;  /* 0x0000000000007b1d */ /* 0x000fe20000010000 */
[----:B------:R-:W-:Y:S02]  /*11390*/  F2FP.BF16.F32.PACK_AB R80, R101, R106 ;  /* 0x0000006a6550723e */ /* 0x000fe400000010ff */
[----:B------:R-:W-:-:S03]  /*113a0*/  F2FP.BF16.F32.PACK_AB R81, R62, R63 ;  /* 0x0000003f3e51723e */ /* 0x000fc600000010ff */
[----:B------:R-:W5:Y:S01]  /*113b0*/  LDS.128 R68, [R72] ;  /* 0x0000000048447984 */ /* 0x000f620000000c00 */
[----:B------:R-:W-:Y:S01]  /*113c0*/  F2FP.BF16.F32.PACK_AB R82, R209, R208 ;  /* 0x000000d0d152723e */ /* 0x000fe200000010ff */
[----:B------:R-:W-:Y:S01]  /*113d0*/  USHF.L.U32 UR5, UR4, 0x1, URZ ;  /* 0x0000000104057899 */ /* 0x000fe2000800063f */
[----:B0-----:R-:W-:Y:S01]  /*113e0*/  F2FP.BF16.F32.PACK_AB R76, R35, R90 ;  /* 0x0000005a234c723e */ /* 0x001fe200000010ff */
[----:B------:R-:W-:Y:S04]  /*113f0*/  BAR.SYNC.DEFER_BLOCKING 0x0 ;  /* 0x0000000000007b1d */ /* 0x000fe80000010000 */
[----:B-1----:R-:W-:Y:S01]  /*11400*/  IADD3 R74, P4, P5, R75, UR5, R84 ;  /* 0x000000054b4a7c10 */ /* 0x002fe2000fd9e054 */
[----:B------:R-:W-:Y:S01]  /*11410*/  UIMAD.WIDE UR4, UR4, 0x2, URZ ;  /* 0x00000002040478a5 */ /* 0x000fe2000f8e023f */
[----:B------:R-:W-:-:S02]  /*11420*/  F2FP.BF16.F32.PACK_AB R79, R7, R32 ;  /* 0x00000020074f723e */ /* 0x000fc400000010ff */
[----:B------:R-:W-:Y:S02]  /*11430*/  FSETP.NEU.AND P0, PT, R87, RZ, PT ;  /* 0x000000ff5700720b */ /* 0x000fe40003f0d000 */
[----:B------:R-:W-:Y:S01]  /*11440*/  FSETP.NEU.AND P2, PT, R89, RZ, PT ;  /* 0x000000ff5900720b */ /* 0x000fe20003f4d000 */
[C---:B--2---:R-:W-:Y:S01]  /*11450*/  IMAD R91, R73.reuse, 0x14, RZ ;  /* 0x00000014495b7824 */ /* 0x044fe200078e02ff */
[----:B------:R-:W-:Y:S01]  /*11460*/  F2FP.BF16.F32.PACK_AB R77, R60, R61 ;  /* 0x0000003d3c4d723e */ /* 0x000fe200000010ff */
[----:B------:R-:W0:Y:S01]  /*11470*/  LDC R101, c[0x0][0x278] ;  /* 0x00009e00ff657b82 */ /* 0x000e220000000800 */
[----:B------:R1:W-:Y:S01]  /*11480*/  STSM.16.M88.4 [R0], R80 ;  /* 0x0000005000007844 */ /* 0x0003e20000000200 */
[----:B------:R-:W-:Y:S01]  /*11490*/  IADD3.X R75, R34, UR5, R85, P4, P5 ;  /* 0x00000005224b7c10 */ /* 0x000fe2000a7ea455 */
[----:B------:R-:W-:Y:S01]  /*114a0*/  IMAD R99, R73, 0x1c, RZ ;  /* 0x0000001c49637824 */ /* 0x000fe200078e02ff */
[----:B------:R-:W-:-:S04]  /*114b0*/  F2FP.BF16.F32.PACK_AB R78, R213, R212 ;  /* 0x000000d4d54e723e */ /* 0x000fc800000010ff */
[----:B------:R-:W-:Y:S01]  /*114c0*/  BAR.SYNC.DEFER_BLOCKING 0x0 ;  /* 0x0000000000007b1d */ /* 0x000fe20000010000 */
[C---:B------:R-:W-:Y:S01]  /*114d0*/  SHF.L.U32 R63, R73.reuse, 0x1, RZ ;  /* 0x00000001493f7819 */ /* 0x040fe200000006ff */
[C---:B------:R-:W-:Y:S02]  /*114e0*/  IMAD R109, R73.reuse, 0x2c, RZ ;  /* 0x0000002c496d7824 */ /* 0x040fe400078e02ff */
[C---:B------:R-:W-:Y:S02]  /*114f0*/  IMAD R107, R73.reuse, 0x2a, RZ ;  /* 0x0000002a496b7824 */ /* 0x040fe400078e02ff */
[C---:B------:R-:W-:Y:S01]  /*11500*/  IMAD R111, R73.reuse, 0x30, RZ ;  /* 0x00000030496f7824 */ /* 0x040fe200078e02ff */
[----:B------:R-:W-:Y:S01]  /*11510*/  FSETP.NEU.AND P3, PT, R86, RZ, PT ;  /* 0x000000ff5600720b */ /* 0x000fe20003f6d000 */
[C---:B------:R-:W-:Y:S01]  /*11520*/  IMAD R113, R73.reuse, 0x32, RZ ;  /* 0x0000003249717824 */ /* 0x040fe200078e02ff */
[----:B------:R-:W-:Y:S01]  /*11530*/  FSETP.NEU.AND P1, PT, R88, RZ, PT ;  /* 0x000000ff5800720b */ /* 0x000fe20003f2d000 */
[----:B------:R-:W-:Y:S01]  /*11540*/  IMAD R115, R73, 0x34, RZ ;  /* 0x0000003449737824 */ /* 0x000fe200078e02ff */
[----:B------:R-:W-:Y:S01]  /*11550*/  ULDC UR4, c[0x0][0x27c] ;  /* 0x00009f0000047ab9 */ /* 0x000fe20000000800 */
[----:B------:R-:W2:Y:S01]  /*11560*/  LDS.128 R32, [R72] ;  /* 0x0000000048207984 */ /* 0x000ea20000000c00 */
[----:B------:R-:W-:Y:S01]  /*11570*/  BAR.SYNC.DEFER_BLOCKING 0x0 ;  /* 0x0000000000007b1d */ /* 0x000fe20000010000 */
[-C--:B------:R-:W-:Y:S01]  /*11580*/  IADD3 R60, P4, R63, R74.reuse, RZ ;  /* 0x0000004a3f3c7210 */ /* 0x080fe20007f9e0ff */
[C---:B-1----:R-:W-:Y:S01]  /*11590*/  IMAD R81, R73.reuse, 0x6, RZ ;  /* 0x0000000649517824 */ /* 0x042fe200078e02ff */
[----:B------:R-:W-:-:S03]  /*115a0*/  LEA R62, P5, R73, R74, 0x2 ;  /* 0x0000004a493e7211 */ /* 0x000fc600078a10ff */
[----:B------:R1:W-:Y:S02]  /*115b0*/  STSM.16.M88.4 [R0], R76 ;  /* 0x0000004c00007844 */ /* 0x0003e40000000200 */
[----:B------:R-:W-:Y:S01]  /*115c0*/  BAR.SYNC.DEFER_BLOCKING 0x0 ;  /* 0x0000000000007b1d */ /* 0x000fe20000010000 */
[CC--:B------:R-:W-:Y:S01]  /*115d0*/  LEA.HI.X.SX32 R61, R73.reuse, R75.reuse, 0x1, P4 ;  /* 0x0000004b493d7211 */ /* 0x0c0fe200020f0eff */
[----:B------:R-:W-:Y:S01]  /*115e0*/  IMAD R7, R73, 0x3, RZ ;  /* 0x0000000349077824 */ /* 0x000fe200078e02ff */
[----:B---3--:R-:W-:Y:S02]  /*115f0*/  PRMT R80, R8, 0x7632, R80 ;  /* 0x0000763208507816 */ /* 0x008fe40000000050 */
[----:B------:R-:W-:Y:S01]  /*11600*/  LEA.HI.X.SX32 R63, R63, R75, 0x1, P5 ;  /* 0x0000004b3f3f7211 */ /* 0x000fe200028f0eff */
[C---:B------:R-:W-:Y:S02]  /*11610*/  IMAD R83, R73.reuse, 0xa, RZ ;  /* 0x0000000a49537824 */ /* 0x040fe400078e02ff */
[----:B------:R-:W-:Y:S01]  /*11620*/  IMAD R85, R73, 0xc, RZ ;  /* 0x0000000c49557824 */ /* 0x000fe200078e02ff */
[----:B-1----:R-:W-:Y:S01]  /*11630*/  IADD3 R76, P5, R81, R74, RZ ;  /* 0x0000004a514c7210 */ /* 0x002fe20007fbe0ff */
[----:B------:R-:W-:-:S03]  /*11640*/  IMAD R87, R73, 0xe, RZ ;  /* 0x0000000e49577824 */ /* 0x000fc600078e02ff */
[----:B------:R-:W-:Y:S01]  /*11650*/  LEA.HI.X.SX32 R77, R7, R75, 0x1, P5 ;  /* 0x0000004b074d7211 */ /* 0x000fe200028f0eff */
[C---:B------:R-:W-:Y:S01]  /*11660*/  IMAD R7, R73.reuse, 0x5, RZ ;  /* 0x0000000549077824 */ /* 0x040fe200078e02ff */
[C---:B------:R-:W-:Y:S01]  /*11670*/  SHF.L.U32 R79, R73.reuse, 0x2, RZ ;  /* 0x00000002494f7819 */ /* 0x040fe200000006ff */
[----:B------:R-:W-:Y:S04]  /*11680*/  STG.E.U16 desc[UR40][R74.64], R8 ;  /* 0x000000084a007986 */ /* 0x000fe8000c101528 */
[----:B------:R1:W-:Y:S01]  /*11690*/  STG.E.U16 desc[UR40][R60.64], R80 ;  /* 0x000000503c007986 */ /* 0x0003e2000c101528 */
[----:B------:R-:W-:-:S03]  /*116a0*/  LEA R78, P4, R73, R74, 0x3 ;  /* 0x0000004a494e7211 */ /* 0x000fc600078818ff */
[----:B------:R3:W-:Y:S01]  /*116b0*/  STG.E.U16 desc[UR40][R62.64], R9 ;  /* 0x000000093e007986 */ /* 0x0007e2000c101528 */
[----:B------:R-:W-:Y:S02]  /*116c0*/  LEA.HI.X.SX32 R79, R79, R75, 0x1, P4 ;  /* 0x0000004b4f4f7211 */ /* 0x000fe400020f0eff */
[----:B-1----:R-:W-:Y:S02]  /*116d0*/  PRMT R61, R9, 0x7632, R61 ;  /* 0x00007632093d7816 */ /* 0x002fe4000000003d */
[-C--:B------:R-:W-:Y:S02]  /*116e0*/  IADD3 R60, P5, R83, R74.reuse, RZ ;  /* 0x0000004a533c7210 */ /* 0x080fe40007fbe0ff */
[-C--:B------:R-:W-:Y:S01]  /*116f0*/  IADD3 R8, P6, R85, R74.reuse, RZ ;  /* 0x0000004a55087210 */ /* 0x080fe20007fde0ff */
[----:B------:R1:W-:Y:S01]  /*11700*/  STG.E.U16 desc[UR40][R76.64], R61 ;  /* 0x0000003d4c007986 */ /* 0x0003e2000c101528 */
[----:B------:R-:W-:Y:S01]  /*11710*/  PRMT R0, R10, 0x7632, R0 ;  /* 0x000076320a007816 */ /* 0x000fe20000000000 */
[----:B------:R-:W-:Y:S01]  /*11720*/  IMAD R89, R73, 0x12, RZ ;  /* 0x0000001249597824 */ /* 0x000fe200078e02ff */
[----:B---3--:R-:W-:-:S02]  /*11730*/  IADD3 R62, P4, R87, R74, RZ ;  /* 0x0000004a573e7210 */ /* 0x008fc40007f9e0ff */
[-C--:B------:R-:W-:Y:S02]  /*11740*/  LEA.HI.X.SX32 R9, R81, R75.reuse, 0x1, P6 ;  /* 0x0000004b51097211 */ /* 0x080fe400030f0eff */
[----:B------:R-:W-:Y:S02]  /*11750*/  SHF.L.U32 R81, R73, 0x3, RZ ;  /* 0x0000000349517819 */ /* 0x000fe400000006ff */
[-C--:B-1----:R-:W-:Y:S01]  /*11760*/  LEA.HI.X.SX32 R61, R7, R75.reuse, 0x1, P5 ;  /* 0x0000004b073d7211 */ /* 0x082fe200028f0eff */
[C---:B------:R-:W-:Y:S01]  /*11770*/  IMAD R7, R73.reuse, 0x7, RZ ;  /* 0x0000000749077824 */ /* 0x040fe200078e02ff */
[----:B------:R-:W-:Y:S01]  /*11780*/  LEA R76, P5, R73, R74, 0x4 ;  /* 0x0000004a494c7211 */ /* 0x000fe200078a20ff */
[----:B------:R1:W-:Y:S03]  /*11790*/  STG.E.U16 desc[UR40][R78.64], R10 ;  /* 0x0000000a4e007986 */ /* 0x0003e6000c101528 */
[-C--:B------:R-:W-:Y:S01]  /*117a0*/  LEA.HI.X.SX32 R63, R7, R75.reuse, 0x1, P4 ;  /* 0x0000004b073f7211 */ /* 0x080fe200020f0eff */
[----:B------:R3:W-:Y:S01]  /*117b0*/  STG.E.U16 desc[UR40][R60.64], R0 ;  /* 0x000000003c007986 */ /* 0x0007e2000c101528 */
[----:B------:R-:W-:Y:S01]  /*117c0*/  IMAD R7, R73, 0x9, RZ ;  /* 0x0000000949077824 */ /* 0x000fe200078e02ff */
[----:B------:R-:W-:-:S02]  /*117d0*/  LEA.HI.X.SX32 R77, R81, R75, 0x1, P5 ;  /* 0x0000004b514d7211 */ /* 0x000fc400028f0eff */
[----:B------:R4:W-:Y:S01]  /*117e0*/  STG.E.U16 desc[UR40][R8.64], R11 ;  /* 0x0000000b08007986 */ /* 0x0009e2000c101528 */
[----:B------:R-:W-:Y:S01]  /*117f0*/  PRMT R80, R11, 0x7632, R80 ;  /* 0x000076320b507816 */ /* 0x000fe20000000050 */
[----:B-1----:R-:W-:Y:S01]  /*11800*/  IMAD R79, R73, 0x16, RZ ;  /* 0x00000016494f7824 */ /* 0x002fe200078e02ff */
[-C--:B---3--:R-:W-:Y:S02]  /*11810*/  IADD3 R60, P4, R89, R74.reuse, RZ ;  /* 0x0000004a593c7210 */ /* 0x088fe40007f9e0ff */
[-C--:B----4-:R-:W-:Y:S02]  /*11820*/  IADD3 R8, P5, R91, R74.reuse, RZ ;  /* 0x0000004a5b087210 */ /* 0x090fe40007fbe0ff */
[-C--:B------:R-:W-:Y:S02]  /*11830*/  LEA.HI.X.SX32 R61, R7, R75.reuse, 0x1, P4 ;  /* 0x0000004b073d7211 */ /* 0x080fe400020f0eff */
[----:B------:R-:W-:Y:S01]  /*11840*/  PRMT R0, R12, 0x7632, R0 ;  /* 0x000076320c007816 */ /* 0x000fe20000000000 */
[----:B------:R-:W-:Y:S01]  /*11850*/  IMAD R7, R73, 0xb, RZ ;  /* 0x0000000b49077824 */ /* 0x000fe200078e02ff */
[----:B------:R-:W-:Y:S01]  /*11860*/  LEA.HI.X.SX32 R9, R83, R75, 0x1, P5 ;  /* 0x0000004b53097211 */ /* 0x000fe200028f0eff */
[----:B------:R1:W-:Y:S01]  /*11870*/  STG.E.U16 desc[UR40][R62.64], R80 ;  /* 0x000000503e007986 */ /* 0x0003e2000c101528 */
[----:B------:R-:W-:Y:S01]  /*11880*/  IADD3 R10, P5, R79, R74, RZ ;  /* 0x0000004a4f0a7210 */ /* 0x000fe20007fbe0ff */
[----:B------:R-:W-:-:S02]  /*11890*/  IMAD R83, R73, 0x1a, RZ ;  /* 0x0000001a49537824 */ /* 0x000fc400078e02ff */
[----:B------:R3:W-:Y:S01]  /*118a0*/  STG.E.U16 desc[UR40][R76.64], R12 ;  /* 0x0000000c4c007986 */ /* 0x0007e2000c101528 */
[----:B------:R-:W-:Y:S01]  /*118b0*/  IMAD R81, R73, 0x18, RZ ;  /* 0x0000001849517824 */ /* 0x000fe200078e02ff */
[----:B------:R-:W-:Y:S02]  /*118c0*/  LEA.HI.X.SX32 R11, R7, R75, 0x1, P5 ;  /* 0x0000004b070b7211 */ /* 0x000fe400028f0eff */
[----:B------:R-:W-:Y:S01]  /*118d0*/  STG.E.U16 desc[UR40][R60.64], R0 ;  /* 0x000000003c007986 */ /* 0x000fe2000c101528 */
[----:B------:R-:W-:-:S03]  /*118e0*/  IMAD R7, R73, 0xd, RZ ;  /* 0x0000000d49077824 */ /* 0x000fc600078e02ff */
[----:B------:R4:W-:Y:S01]  /*118f0*/  STG.E.U16 desc[UR40][R8.64], R13 ;  /* 0x0000000d08007986 */ /* 0x0009e2000c101528 */
[-C--:B-1----:R-:W-:Y:S01]  /*11900*/  IADD3 R62, P4, R81, R74.reuse, RZ ;  /* 0x0000004a513e7210 */ /* 0x082fe20007f9e0ff */
[----:B---3--:R-:W-:Y:S01]  /*11910*/  IMAD R77, R73, 0x1e, RZ ;  /* 0x0000001e494d7824 */ /* 0x008fe200078e02ff */
[-C--:B------:R-:W-:Y:S02]  /*11920*/  IADD3 R12, P6, R99, R74.reuse, RZ ;  /* 0x0000004a630c7210 */ /* 0x080fe40007fde0ff */
[----:B----4-:R-:W-:Y:S02]  /*11930*/  PRMT R9, R13, 0x7632, R9 ;  /* 0x000076320d097816 */ /* 0x010fe40000000009 */
[----:B------:R-:W-:-:S03]  /*11940*/  IADD3 R8, P5, R83, R74, RZ ;  /* 0x0000004a53087210 */ /* 0x000fc60007fbe0ff */
[----:B------:R1:W-:Y:S01]  /*11950*/  STG.E.U16 desc[UR40][R10.64], R9 ;  /* 0x000000090a007986 */ /* 0x0003e2000c101528 */
[-C--:B------:R-:W-:Y:S01]  /*11960*/  LEA.HI.X.SX32 R63, R85, R75.reuse, 0x1, P4 ;  /* 0x0000004b553f7211 */ /* 0x080fe200020f0eff */
[----:B------:R-:W-:Y:S01]  /*11970*/  IMAD R85, R73, 0x22, RZ ;  /* 0x0000002249557824 */ /* 0x000fe200078e02ff */
[----:B------:R-:W-:Y:S02]  /*11980*/  PRMT R0, R14, 0x7632, R0 ;  /* 0x000076320e007816 */ /* 0x000fe40000000000 */
[-C--:B------:R-:W-:Y:S01]  /*11990*/  LEA.HI.X.SX32 R13, R87, R75.reuse, 0x1, P6 ;  /* 0x0000004b570d7211 */ /* 0x080fe200030f0eff */
[C---:B------:R-:W-:Y:S01]  /*119a0*/  IMAD R87, R73.reuse, 0x24, RZ ;  /* 0x0000002449577824 */ /* 0x040fe200078e02ff */
[----:B------:R-:W-:Y:S02]  /*119b0*/  SHF.L.U32 R61, R73, 0x4, RZ ;  /* 0x00000004493d7819 */ /* 0x000fe400000006ff */
[----:B-1----:R-:W-:Y:S01]  /*119c0*/  LEA.HI.X.SX32 R9, R7, R75, 0x1, P5 ;  /* 0x0000004b07097211 */ /* 0x002fe200028f0eff */
[----:B------:R-:W-:Y:S01]  /*119d0*/  IMAD R7, R73, 0xf, RZ ;  /* 0x0000000f49077824 */ /* 0x000fe200078e02ff */
[----:B------:R-:W-:-:S02]  /*119e0*/  IADD3 R10, P4, R77, R74, RZ ;  /* 0x0000004a4d0a7210 */ /* 0x000fc40007f9e0ff */
[----:B0-----:R-:W-:Y:S01]  /*119f0*/  LEA R60, P5, R101, R74, 0x5 ;  /* 0x0000004a653c7211 */ /* 0x001fe200078a28ff */
[----:B------:R0:W-:Y:S01]  /*11a00*/  STG.E.U16 desc[UR40][R62.64], R14 ;  /* 0x0000000e3e007986 */ /* 0x0001e2000c101528 */
[-C--:B------:R-:W-:Y:S01]  /*11a10*/  LEA.HI.X.SX32 R11, R7, R75.reuse, 0x1, P4 ;  /* 0x0000004b070b7211 */ /* 0x080fe200020f0eff */
[----:B------:R-:W-:Y:S01]  /*11a20*/  IMAD R7, R73, 0x11, RZ ;  /* 0x0000001149077824 */ /* 0x000fe200078e02ff */
[----:B------:R-:W-:Y:S01]  /*11a30*/  PRMT R76, R15, 0x7632, R76 ;  /* 0x000076320f4c7816 */ /* 0x000fe2000000004c */
[----:B------:R1:W-:Y:S01]  /*11a40*/  STG.E.U16 desc[UR40][R8.64], R0 ;  /* 0x0000000008007986 */ /* 0x0003e2000c101528 */
[----:B------:R-:W-:-:S03]  /*11a50*/  LEA.HI.X.SX32 R61, R61, R75, 0x1, P5 ;  /* 0x0000004b3d3d7211 */ /* 0x000fc600028f0eff */
[----:B------:R3:W-:Y:S01]  /*11a60*/  STG.E.U16 desc[UR40][R12.64], R15 ;  /* 0x0000000f0c007986 */ /* 0x0007e2000c101528 */
[----:B0-----:R-:W-:Y:S01]  /*11a70*/  IMAD R63, R73, 0x26, RZ ;  /* 0x00000026493f7824 */ /* 0x001fe200078e02ff */
[-C--:B-1----:R-:W-:Y:S02]  /*11a80*/  IADD3 R8, P4, R85, R74.reuse, RZ ;  /* 0x0000004a55087210 */ /* 0x082fe40007f9e0ff */
[-C--:B---3--:R-:W-:Y:S01]  /*11a90*/  IADD3 R12, P5, R87, R74.reuse, RZ ;  /* 0x0000004a570c7210 */ /* 0x088fe20007fbe0ff */
[----:B------:R0:W-:Y:S01]  /*11aa0*/  STG.E.U16 desc[UR40][R10.64], R76 ;  /* 0x0000004c0a007986 */ /* 0x0001e2000c101528 */
[-C--:B------:R-:W-:Y:S01]  /*11ab0*/  LEA.HI.X.SX32 R9, R7, R75.reuse, 0x1, P4 ;  /* 0x0000004b07097211 */ /* 0x080fe200020f0eff */
[----:B------:R-:W-:Y:S01]  /*11ac0*/  IMAD R7, R73, 0x13, RZ ;  /* 0x0000001349077824 */ /* 0x000fe200078e02ff */
[----:B-----5:R-:W-:Y:S02]  /*11ad0*/  PRMT R0, R16, 0x7632, R0 ;  /* 0x0000763210007816 */ /* 0x020fe40000000000 */
[----:B------:R-:W-:Y:S01]  /*11ae0*/  LEA.HI.X.SX32 R13, R89, R75, 0x1, P5 ;  /* 0x0000004b590d7211 */ /* 0x000fe200028f0eff */
[----:B------:R-:W-:Y:S01]  /*11af0*/  IMAD R89, R73, 0x28, RZ ;  /* 0x0000002849597824 */ /* 0x000fe200078e02ff */
[----:B------:R-:W-:Y:S01]  /*11b00*/  STG.E.U16 desc[UR40][R60.64], R16 ;  /* 0x000000103c007986 */ /* 0x000fe2000c101528 */
[----:B0-----:R-:W-:-:S03]  /*11b10*/  IADD3 R10, P5, R63, R74, RZ ;  /* 0x0000004a3f0a7210 */ /* 0x001fc60007fbe0ff */
[----:B------:R0:W-:Y:S01]  /*11b20*/  STG.E.U16 desc[UR40][R8.64], R0 ;  /* 0x0000000008007986 */ /* 0x0001e2000c101528 */
[-C--:B------:R-:W-:Y:S02]  /*11b30*/  IADD3 R14, P4, R89, R74.reuse, RZ ;  /* 0x0000004a590e7210 */ /* 0x080fe40007f9e0ff */
[-C--:B------:R-:W-:Y:S01]  /*11b40*/  LEA.HI.X.SX32 R11, R7, R75.reuse, 0x1, P5 ;  /* 0x0000004b070b7211 */ /* 0x080fe200028f0eff */
[----:B------:R1:W-:Y:S01]  /*11b50*/  STG.E.U16 desc[UR40][R12.64], R17 ;  /* 0x000000110c007986 */ /* 0x0003e2000c101528 */
[----:B------:R-:W-:Y:S01]  /*11b60*/  IMAD R7, R73, 0x15, RZ ;  /* 0x0000001549077824 */ /* 0x000fe200078e02ff */
[----:B------:R-:W-:Y:S02]  /*11b70*/  LEA.HI.X.SX32 R15, R91, R75, 0x1, P4 ;  /* 0x0000004b5b0f7211 */ /* 0x000fe400020f0eff */
[----:B0-----:R-:W-:Y:S02]  /*11b80*/  PRMT R9, R17, 0x7632, R9 ;  /* 0x0000763211097816 */ /* 0x001fe40000000009 */
[----:B------:R-:W-:-:S02]  /*11b90*/  IADD3 R8, P5, R107, R74, RZ ;  /* 0x0000004a6b087210 */ /* 0x000fc40007fbe0ff */
[-C--:B-1----:R-:W-:Y:S01]  /*11ba0*/  IADD3 R12, P6, R109, R74.reuse, RZ ;  /* 0x0000004a6d0c7210 */ /* 0x082fe20007fde0ff */
[----:B------:R0:W-:Y:S01]  /*11bb0*/  STG.E.U16 desc[UR40][R10.64], R9 ;  /* 0x000000090a007986 */ /* 0x0001e2000c101528 */
[----:B------:R-:W-:Y:S02]  /*11bc0*/  PRMT R0, R18, 0x7632, R0 ;  /* 0x0000763212007816 */ /* 0x000fe40000000000 */
[-C--:B------:R-:W-:Y:S01]  /*11bd0*/  LEA.HI.X.SX32 R13, R79, R75.reuse, 0x1, P6 ;  /* 0x0000004b4f0d7211 */ /* 0x080fe200030f0eff */
[----:B------:R-:W-:Y:S01]  /*11be0*/  IMAD R79, R73, 0x2e, RZ ;  /* 0x0000002e494f7824 */ /* 0x000fe200078e02ff */
[----:B------:R1:W-:Y:S01]  /*11bf0*/  STG.E.U16 desc[UR40][R14.64], R18 ;  /* 0x000000120e007986 */ /* 0x0003e2000c101528 */
[----:B0-----:R-:W-:Y:S01]  /*11c00*/  LEA.HI.X.SX32 R9, R7, R75, 0x1, P5 ;  /* 0x0000004b07097211 */ /* 0x001fe200028f0eff */
[----:B------:R-:W-:Y:S02]  /*11c10*/  IMAD R7, R73, 0x17, RZ ;  /* 0x0000001749077824 */ /* 0x000fe400078e02ff */
[----:B------:R-:W-:-:S02]  /*11c20*/  IADD3 R10, P5, R79, R74, RZ ;  /* 0x0000004a4f0a7210 */ /* 0x000fc40007fbe0ff */
[----:B------:R0:W-:Y:S01]  /*11c30*/  STG.E.U16 desc[UR40][R8.64], R0 ;  /* 0x0000000008007986 */ /* 0x0001e2000c101528 */
[----:B-1----:R-:W-:-:S03]  /*11c40*/  PRMT R15, R19, 0x7632, R15 ;  /* 0x00007632130f7816 */ /* 0x002fc6000000000f */
[----:B------:R1:W-:Y:S01]  /*11c50*/  STG.E.U16 desc[UR40][R12.64], R19 ;  /* 0x000000130c007986 */ /* 0x0003e2000c101528 */
[-C--:B------:R-:W-:Y:S01]  /*11c60*/  LEA.HI.X.SX32 R11, R7, R75.reuse, 0x1, P5 ;  /* 0x0000004b070b7211 */ /* 0x080fe200028f0eff */
[----:B------:R-:W-:Y:S01]  /*11c70*/  IMAD R7, R73, 0x19, RZ ;  /* 0x0000001949077824 */ /* 0x000fe200078e02ff */
[-C--:B------:R-:W-:Y:S01]  /*11c80*/  IADD3 R16, P4, R111, R74.reuse, RZ ;  /* 0x0000004a6f107210 */ /* 0x080fe20007f9e0ff */
[----:B------:R-:W-:Y:S01]  /*11c90*/  IMAD R117, R73, 0x36, RZ ;  /* 0x0000003649757824 */ /* 0x000fe200078e02ff */
[----:B0-----:R-:W-:Y:S01]  /*11ca0*/  IADD3 R8, P5, R113, R74, RZ ;  /* 0x0000004a71087210 */ /* 0x001fe20007fbe0ff */
[----:B-1----:R-:W0:Y:S01]  /*11cb0*/  LDC R19, c[0x0][0x278] ;  /* 0x00009e00ff137b82 */ /* 0x002e220000000800 */
[-C--:B------:R-:W-:Y:S01]  /*11cc0*/  LEA.HI.X.SX32 R17, R81, R75.reuse, 0x1, P4 ;  /* 0x0000004b51117211 */ /* 0x080fe200020f0eff */
[----:B------:R1:W-:Y:S01]  /*11cd0*/  STG.E.U16 desc[UR40][R10.64], R15 ;  /* 0x0000000f0a007986 */ /* 0x0003e2000c101528 */
[----:B------:R-:W-:Y:S01]  /*11ce0*/  LEA.HI.X.SX32 R9, R7, R75, 0x1, P5 ;  /* 0x0000004b07097211 */ /* 0x000fe200028f0eff */
[----:B------:R-:W-:Y:S01]  /*11cf0*/  IMAD R7, R73, 0x1b, RZ ;  /* 0x0000001b49077824 */ /* 0x000fe200078e02ff */
[----:B------:R-:W-:-:S02]  /*11d00*/  PRMT R0, R20, 0x7632, R0 ;  /* 0x0000763214007816 */ /* 0x000fc40000000000 */
[-C--:B------:R-:W-:Y:S01]  /*11d10*/  IADD3 R14, P6, R115, R74.reuse, RZ ;  /* 0x0000004a730e7210 */ /* 0x080fe20007fde0ff */
[C---:B------:R-:W-:Y:S01]  /*11d20*/  IMAD R121, R73.reuse, 0x3a, RZ ;  /* 0x0000003a49797824 */ /* 0x040fe200078e02ff */
[----:B------:R-:W-:Y:S01]  /*11d30*/  STG.E.U16 desc[UR40][R16.64], R20 ;  /* 0x0000001410007986 */ /* 0x000fe2000c101528 */
[----:B------:R-:W-:Y:S01]  /*11d40*/  IMAD R119, R73, 0x38, RZ ;  /* 0x0000003849777824 */ /* 0x000fe200078e02ff */
[-C--:B-1----:R-:W-:Y:S02]  /*11d50*/  IADD3 R10, P5, R117, R74.reuse, RZ ;  /* 0x0000004a750a7210 */ /* 0x082fe40007fbe0ff */
[----:B------:R1:W-:Y:S01]  /*11d60*/  STG.E.U16 desc[UR40][R8.64], R0 ;  /* 0x0000000008007986 */ /* 0x0003e2000c101528 */
[-C--:B------:R-:W-:Y:S02]  /*11d70*/  LEA.HI.X.SX32 R15, R83, R75.reuse, 0x1, P6 ;  /* 0x0000004b530f7211 */ /* 0x080fe400030f0eff */
[----:B------:R-:W-:Y:S01]  /*11d80*/  LEA.HI.X.SX32 R11, R7, R75, 0x1, P5 ;  /* 0x0000004b070b7211 */ /* 0x000fe200028f0eff */
[----:B------:R-:W-:Y:S01]  /*11d90*/  IMAD R7, R73, 0x1d, RZ ;  /* 0x0000001d49077824 */ /* 0x000fe200078e02ff */
[----:B------:R-:W-:Y:S01]  /*11da0*/  IADD3 R12, P4, R119, R74, RZ ;  /* 0x0000004a770c7210 */ /* 0x000fe20007f9e0ff */
[C---:B------:R-:W-:Y:S01]  /*11db0*/  IMAD R123, R73.reuse, 0x3c, RZ ;  /* 0x0000003c497b7824 */ /* 0x040fe200078e02ff */
[----:B------:R3:W-:Y:S01]  /*11dc0*/  STG.E.U16 desc[UR40][R14.64], R21 ;  /* 0x000000150e007986 */ /* 0x0007e2000c101528 */
[----:B------:R-:W-:Y:S01]  /*11dd0*/  IMAD R125, R73, 0x3e, RZ ;  /* 0x0000003e497d7824 */ /* 0x000fe200078e02ff */
[----:B-1----:R-:W-:-:S02]  /*11de0*/  PRMT R9, R21, 0x7632, R9 ;  /* 0x0000763215097816 */ /* 0x002fc40000000009 */
[----:B------:R-:W-:-:S03]  /*11df0*/  IADD3 R8, P5, R121, R74, RZ ;  /* 0x0000004a79087210 */ /* 0x000fc60007fbe0ff */
[----:B------:R1:W-:Y:S01]  /*11e00*/  STG.E.U16 desc[UR40][R10.64], R9 ;  /* 0x000000090a007986 */ /* 0x0003e2000c101528 */
[-C--:B------:R-:W-:Y:S01]  /*11e10*/  LEA.HI.X.SX32 R13, R99, R75.reuse, 0x1, P4 ;  /* 0x0000004b630d7211 */ /* 0x080fe200020f0eff */
[----:B------:R-:W-:Y:S01]  /*11e20*/  IMAD R127, R73, 0x42, RZ ;  /* 0x00000042497f7824 */ /* 0x000fe200078e02ff */
[-C--:B---3--:R-:W-:Y:S02]  /*11e30*/  IADD3 R14, P6, R123, R74.reuse, RZ ;  /* 0x0000004a7b0e7210 */ /* 0x088fe40007fde0ff */
[----:B------:R-:W-:Y:S01]  /*11e40*/  PRMT R0, R22, 0x7632, R0 ;  /* 0x0000763216007816 */ /* 0x000fe20000000000 */
[C---:B------:R-:W-:Y:S01]  /*11e50*/  IMAD R129, R73.reuse, 0x44, RZ ;  /* 0x0000004449817824 */ /* 0x040fe200078e02ff */
[----:B------:R-:W-:Y:S02]  /*11e60*/  SHF.L.U32 R17, R73, 0x5, RZ ;  /* 0x0000000549117819 */ /* 0x000fe400000006ff */
[----:B-1----:R-:W-:Y:S01]  /*11e70*/  LEA.HI.X.SX32 R9, R7, R75, 0x1, P5 ;  /* 0x0000004b07097211 */ /* 0x002fe200028f0eff */
[----:B------:R-:W-:Y:S01]  /*11e80*/  IMAD R7, R73, 0x1f, RZ ;  /* 0x0000001f49077824 */ /* 0x000fe200078e02ff */
[----:B------:R-:W-:-:S02]  /*11e90*/  IADD3 R10, P4, R125, R74, RZ ;  /* 0x0000004a7d0a7210 */ /* 0x000fc40007f9e0ff */
[----:B0-----:R-:W-:Y:S01]  /*11ea0*/  LEA R16, P5, R19, R74, 0x6 ;  /* 0x0000004a13107211 */ /* 0x001fe200078a30ff */
[----:B------:R0:W-:Y:S01]  /*11eb0*/  STG.E.U16 desc[UR40][R12.64], R22 ;  /* 0x000000160c007986 */ /* 0x0001e2000c101528 */
[-C--:B------:R-:W-:Y:S02]  /*11ec0*/  LEA.HI.X.SX32 R15, R77, R75.reuse, 0x1, P6 ;  /* 0x0000004b4d0f7211 */ /* 0x080fe400030f0eff */
[-C--:B------:R-:W-:Y:S01]  /*11ed0*/  LEA.HI.X.SX32 R11, R7, R75.reuse, 0x1, P4 ;  /* 0x0000004b070b7211 */ /* 0x080fe200020f0eff */
[----:B------:R1:W-:Y:S01]  /*11ee0*/  STG.E.U16 desc[UR40][R8.64], R0 ;  /* 0x0000000008007986 */ /* 0x0003e2000c101528 */
[----:B------:R-:W-:Y:S01]  /*11ef0*/  IMAD R7, R73, 0x21, RZ ;  /* 0x0000002149077824 */ /* 0x000fe200078e02ff */
[----:B------:R-:W-:Y:S01]  /*11f00*/  LEA.HI.X.SX32 R17, R17, R75, 0x1, P5 ;  /* 0x0000004b11117211 */ /* 0x000fe200028f0eff */
[----:B------:R-:W-:Y:S01]  /*11f10*/  IMAD R131, R73, 0x46, RZ ;  /* 0x0000004649837824 */ /* 0x000fe200078e02ff */
[----:B------:R-:W-:Y:S01]  /*11f20*/  STG.E.U16 desc[UR40][R14.64], R23 ;  /* 0x000000170e007986 */ /* 0x000fe2000c101528 */
[----:B0-----:R-:W-:-:S02]  /*11f30*/  PRMT R13, R23, 0x7632, R13 ;  /* 0x00007632170d7816 */ /* 0x001fc4000000000d */
[-C--:B------:R-:W-:Y:S02]  /*11f40*/  IADD3 R12, P5, R129, R74.reuse, RZ ;  /* 0x0000004a810c7210 */ /* 0x080fe40007fbe0ff */
[----:B-1----:R-:W-:Y:S01]  /*11f50*/  IADD3 R8, P4, R127, R74, RZ ;  /* 0x0000004a7f087210 */ /* 0x002fe20007f9e0ff */
[----:B------:R0:W-:Y:S01]  /*11f60*/  STG.E.U16 desc[UR40][R10.64], R13 ;  /* 0x0000000d0a007986 */ /* 0x0001e2000c101528 */
[----:B------:R-:W-:Y:S02]  /*11f70*/  PRMT R0, R24, 0x7632, R0 ;  /* 0x0000763218007816 */ /* 0x000fe40000000000 */
[-C--:B------:R-:W-:Y:S01]  /*11f80*/  LEA.HI.X.SX32 R9, R7, R75.reuse, 0x1, P4 ;  /* 0x0000004b07097211 */ /* 0x080fe200020f0eff */
[C---:B------:R-:W-:Y:S01]  /*11f90*/  IMAD R7, R73.reuse, 0x23, RZ ;  /* 0x0000002349077824 */ /* 0x040fe200078e02ff */
[----:B------:R-:W-:Y:S01]  /*11fa0*/  STG.E.U16 desc[UR40][R16.64], R24 ;  /* 0x0000001810007986 */ /* 0x000fe2000c101528 */
[C---:B------:R-:W-:Y:S02]  /*11fb0*/  IMAD R135, R73.reuse, 0x4a, RZ ;  /* 0x0000004a49877824 */ /* 0x040fe400078e02ff */
[----:B------:R-:W-:Y:S01]  /*11fc0*/  IMAD R133, R73, 0x48, RZ ;  /* 0x0000004849857824 */ /* 0x000fe200078e02ff */
[----:B0-----:R-:W-:-:S02]  /*11fd0*/  LEA.HI.X.SX32 R13, R85, R75, 0x1, P5 ;  /* 0x0000004b550d7211 */ /* 0x001fc400028f0eff */
[-C--:B------:R-:W-:Y:S01]  /*11fe0*/  IADD3 R10, P5, R131, R74.reuse, RZ ;  /* 0x0000004a830a7210 */ /* 0x080fe20007fbe0ff */
[----:B------:R0:W-:Y:S03]  /*11ff0*/  STG.E.U16 desc[UR40][R8.64], R0 ;  /* 0x0000000008007986 */ /* 0x0001e6000c101528 */
[----:B------:R-:W-:Y:S01]  /*12000*/  LEA.HI.X.SX32 R11, R7, R75, 0x1, P5 ;  /* 0x0000004b070b7211 */ /* 0x000fe200028f0eff */
[----:B------:R-:W-:Y:S01]  /*12010*/  IMAD R7, R73, 0x25, RZ ;  /* 0x0000002549077824 */ /* 0x000fe200078e02ff */
[----:B------:R-:W-:Y:S01]  /*12020*/  IADD3 R14, P4, R133, R74, RZ ;  /* 0x0000004a850e7210 */ /* 0x000fe20007f9e0ff */
[C---:B------:R-:W-:Y:S01]  /*12030*/  IMAD R105, R73.reuse, 0x4e, RZ ;  /* 0x0000004e49697824 */ /* 0x040fe200078e02ff */
[----:B------:R1:W-:Y:S01]  /*12040*/  STG.E.U16 desc[UR40][R12.64], R25 ;  /* 0x000000190c007986 */ /* 0x0003e2000c101528 */
[----:B------:R-:W-:Y:S01]  /*12050*/  IMAD R101, R73, 0x4c, RZ ;  /* 0x0000004c49657824 */ /* 0x000fe200078e02ff */
[----:B0-----:R-:W-:-:S02]  /*12060*/  PRMT R9, R25, 0x7632, R9 ;  /* 0x0000763219097816 */ /* 0x001fc40000000009 */
[-C--:B------:R-:W-:Y:S01]  /*12070*/  IADD3 R8, P5, R135, R74.reuse, RZ ;  /* 0x0000004a87087210 */ /* 0x080fe20007fbe0ff */
[----:B------:R-:W-:Y:S02]  /*12080*/  IMAD R91, R73, 0x50, RZ ;  /* 0x00000050495b7824 */ /* 0x000fe400078e02ff */
[----:B------:R0:W-:Y:S01]  /*12090*/  STG.E.U16 desc[UR40][R10.64], R9 ;  /* 0x000000090a007986 */ /* 0x0001e2000c101528 */
[----:B------:R-:W-:Y:S01]  /*120a0*/  LEA.HI.X.SX32 R15, R87, R75, 0x1, P4 ;  /* 0x0000004b570f7211 */ /* 0x000fe200020f0eff */
[----:B------:R-:W-:Y:S01]  /*120b0*/  IMAD R99, R73, 0x52, RZ ;  /* 0x0000005249637824 */ /* 0x000fe200078e02ff */
[----:B------:R-:W-:Y:S02]  /*120c0*/  PRMT R0, R26, 0x7632, R0 ;  /* 0x000076321a007816 */ /* 0x000fe40000000000 */
[-C--:B-1----:R-:W-:Y:S02]  /*120d0*/  IADD3 R12, P6, R101, R74.reuse, RZ ;  /* 0x0000004a650c7210 */ /* 0x082fe40007fde0ff */
[----:B------:R-:W-:-:S02]  /*120e0*/  IADD3 R16, P4, R91, R74, RZ ;  /* 0x0000004a5b107210 */ /* 0x000fc40007f9e0ff */
[-C--:B0-----:R-:W-:Y:S01]  /*120f0*/  LEA.HI.X.SX32 R9, R7, R75.reuse, 0x1, P5 ;  /* 0x0000004b07097211 */ /* 0x081fe200028f0eff */
[----:B------:R-:W-:Y:S01]  /*12100*/  IMAD R7, R73, 0x27, RZ ;  /* 0x0000002749077824 */ /* 0x000fe200078e02ff */
[----:B------:R-:W-:Y:S01]  /*12110*/  IADD3 R10, P5, R105, R74, RZ ;  /* 0x0000004a690a7210 */ /* 0x000fe20007fbe0ff */
[----:B------:R0:W-:Y:S01]  /*12120*/  STG.E.U16 desc[UR40][R14.64], R26 ;  /* 0x0000001a0e007986 */ /* 0x0001e2000c101528 */
[-C--:B------:R-:W-:Y:S02]  /*12130*/  LEA.HI.X.SX32 R13, R63, R75.reuse, 0x1, P6 ;  /* 0x0000004b3f0d7211 */ /* 0x080fe400030f0eff */
[-C--:B------:R-:W-:Y:S01]  /*12140*/  LEA.HI.X.SX32 R11, R7, R75.reuse, 0x1, P5 ;  /* 0x0000004b070b7211 */ /* 0x080fe200028f0eff */
[----:B------:R1:W-:Y:S01]  /*12150*/  STG.E.U16 desc[UR40][R8.64], R0 ;  /* 0x0000000008007986 */ /* 0x0003e2000c101528 */
[----:B------:R-:W-:Y:S01]  /*12160*/  IMAD R7, R73, 0x29, RZ ;  /* 0x0000002949077824 */ /* 0x000fe200078e02ff */
[----:B------:R-:W-:Y:S01]  /*12170*/  LEA.HI.X.SX32 R17, R89, R75, 0x1, P4 ;  /* 0x0000004b59117211 */ /* 0x000fe200020f0eff */
[----:B------:R-:W-:-:S02]  /*12180*/  IMAD R83, R73, 0x54, RZ ;  /* 0x0000005449537824 */ /* 0x000fc400078e02ff */
[----:B------:R-:W-:Y:S01]  /*12190*/  IMAD R89, R73, 0x56, RZ ;  /* 0x0000005649597824 */ /* 0x000fe200078e02ff */
[----:B0-----:R-:W-:Y:S02]  /*121a0*/  PRMT R15, R27, 0x7632, R15 ;  /* 0x000076321b0f7816 */ /* 0x001fe4000000000f */
[-C--:B-1----:R-:W-:Y:S01]  /*121b0*/  IADD3 R8, P5, R99, R74.reuse, RZ ;  /* 0x0000004a63087210 */ /* 0x082fe20007fbe0ff */
[----:B------:R-:W-:Y:S01]  /*121c0*/  STG.E.U16 desc[UR40][R12.64], R27 ;  /* 0x0000001b0c007986 */ /* 0x000fe2000c101528 */
[----:B------:R-:W-:Y:S02]  /*121d0*/  PRMT R0, R28, 0x7632, R0 ;  /* 0x000076321c007816 */ /* 0x000fe40000000000 */
[----:B------:R-:W-:Y:S01]  /*121e0*/  LEA.HI.X.SX32 R9, R7, R75, 0x1, P5 ;  /* 0x0000004b07097211 */ /* 0x000fe200028f0eff */
[----:B------:R0:W-:Y:S01]  /*121f0*/  STG.E.U16 desc[UR40][R10.64], R15 ;  /* 0x0000000f0a007986 */ /* 0x0001e2000c101528 */
[----:B------:R-:W-:Y:S01]  /*12200*/  IADD3 R14, P6, R83, R74, RZ ;  /* 0x0000004a530e7210 */ /* 0x000fe20007fde0ff */
[----:B------:R-:W-:-:S02]  /*12210*/  IMAD R7, R73, 0x2b, RZ ;  /* 0x0000002b49077824 */ /* 0x000fc400078e02ff */
[C---:B------:R-:W-:Y:S01]  /*12220*/  IMAD R87, R73.reuse, 0x5a, RZ ;  /* 0x0000005a49577824 */ /* 0x040fe200078e02ff */
[----:B------:R-:W-:Y:S01]  /*12230*/  STG.E.U16 desc[UR40][R16.64], R28 ;  /* 0x0000001c10007986 */ /* 0x000fe2000c101528 */
[----:B------:R-:W-:-:S03]  /*12240*/  IMAD R85, R73, 0x58, RZ ;  /* 0x0000005849557824 */ /* 0x000fc600078e02ff */
[----:B------:R1:W-:Y:S01]  /*12250*/  STG.E.U16 desc[UR40][R8.64], R0 ;  /* 0x0000000008007986 */ /* 0x0003e2000c101528 */
[-C--:B0-----:R-:W-:Y:S02]  /*12260*/  IADD3 R10, P5, R89, R74.reuse, RZ ;  /* 0x0000004a590a7210 */ /* 0x081fe40007fbe0ff */
[-C--:B------:R-:W-:Y:S02]  /*12270*/  LEA.HI.X.SX32 R15, R107, R75.reuse, 0x1, P6 ;  /* 0x0000004b6b0f7211 */ /* 0x080fe400030f0eff */
[-C--:B------:R-:W-:Y:S01]  /*12280*/  LEA.HI.X.SX32 R11, R7, R75.reuse, 0x1, P5 ;  /* 0x0000004b070b7211 */ /* 0x080fe200028f0eff */
[----:B------:R-:W-:Y:S01]  /*12290*/  IMAD R7, R73, 0x2d, RZ ;  /* 0x0000002d49077824 */ /* 0x000fe200078e02ff */
[-C--:B------:R-:W-:Y:S02]  /*122a0*/  IADD3 R12, P4, R85, R74.reuse, RZ ;  /* 0x0000004a550c7210 */ /* 0x080fe40007f9e0ff */
[----:B-1----:R-:W-:Y:S01]  /*122b0*/  PRMT R9, R29, 0x7632, R9 ;  /* 0x000076321d097816 */ /* 0x002fe20000000009 */
[----:B------:R-:W-:Y:S01]  /*122c0*/  IMAD R81, R73, 0x5e, RZ ;  /* 0x0000005e49517824 */ /* 0x000fe200078e02ff */
[----:B------:R-:W-:Y:S01]  /*122d0*/  IADD3 R8, P5, R87, R74, RZ ;  /* 0x0000004a57087210 */ /* 0x000fe20007fbe0ff */
[----:B------:R0:W-:Y:S01]  /*122e0*/  STG.E.U16 desc[UR40][R14.64], R29 ;  /* 0x0000001d0e007986 */ /* 0x0001e2000c101528 */
[----:B------:R-:W-:Y:S01]  /*122f0*/  IMAD R61, R73, 0x5c, RZ ;  /* 0x0000005c493d7824 */ /* 0x000fe200078e02ff */
[----:B------:R-:W-:-:S02]  /*12300*/  LEA.HI.X.SX32 R13, R109, R75, 0x1, P4 ;  /* 0x0000004b6d0d7211 */ /* 0x000fc400020f0eff */
[----:B------:R1:W-:Y:S01]  /*12310*/  STG.E.U16 desc[UR40][R10.64], R9 ;  /* 0x000000090a007986 */ /* 0x0003e2000c101528 */
[----:B------:R-:W-:Y:S01]  /*12320*/  PRMT R0, R30, 0x7632, R0 ;  /* 0x000076321e007816 */ /* 0x000fe20000000000 */
[C---:B------:R-:W-:Y:S02]  /*12330*/  IMAD R77, R73.reuse, 0x62, RZ ;  /* 0x00000062494d7824 */ /* 0x040fe400078e02ff */
[----:B------:R-:W-:Y:S01]  /*12340*/  IMAD R63, R73, 0x60, RZ ;  /* 0x00000060493f7824 */ /* 0x000fe200078e02ff */
[----:B------:R3:W-:Y:S01]  /*12350*/  STG.E.U16 desc[UR40][R12.64], R30 ;  /* 0x0000001e0c007986 */ /* 0x0007e2000c101528 */
[-C--:B0-----:R-:W-:Y:S02]  /*12360*/  IADD3 R14, P6, R61, R74.reuse, RZ ;  /* 0x0000004a3d0e7210 */ /* 0x081fe40007fde0ff */
[----:B-1----:R-:W-:Y:S01]  /*12370*/  LEA.HI.X.SX32 R9, R7, R75, 0x1, P5 ;  /* 0x0000004b07097211 */ /* 0x002fe200028f0eff */
[----:B------:R-:W-:Y:S01]  /*12380*/  IMAD R7, R73, 0x2f, RZ ;  /* 0x0000002f49077824 */ /* 0x000fe200078e02ff */
[----:B------:R-:W-:-:S02]  /*12390*/  IADD3 R10, P5, R81, R74, RZ ;  /* 0x0000004a510a7210 */ /* 0x000fc40007fbe0ff */
[-C--:B------:R-:W-:Y:S01]  /*123a0*/  LEA.HI.X.SX32 R15, R79, R75.reuse, 0x1, P6 ;  /* 0x0000004b4f0f7211 */ /* 0x080fe200030f0eff */
[----:B------:R0:W-:Y:S01]  /*123b0*/  STG.E.U16 desc[UR40][R8.64], R0 ;  /* 0x0000000008007986 */ /* 0x0001e2000c101528 */
[-C--:B------:R-:W-:Y:S01]  /*123c0*/  LEA.HI.X.SX32 R11, R7, R75.reuse, 0x1, P5 ;  /* 0x0000004b070b7211 */ /* 0x080fe200028f0eff */
[----:B------:R-:W-:Y:S01]  /*123d0*/  IMAD R7, R73, 0x31, RZ ;  /* 0x0000003149077824 */ /* 0x000fe200078e02ff */
[----:B---3--:R-:W-:Y:S01]  /*123e0*/  PRMT R13, R31, 0x7632, R13 ;  /* 0x000076321f0d7816 */ /* 0x008fe2000000000d */
[----:B------:R-:W-:Y:S01]  /*123f0*/  IMAD R79, R73, 0x66, RZ ;  /* 0x00000066494f7824 */ /* 0x000fe200078e02ff */
[-C--:B------:R-:W-:Y:S01]  /*12400*/  IADD3 R18, P4, R63, R74.reuse, RZ ;  /* 0x0000004a3f127210 */ /* 0x080fe20007f9e0ff */
[----:B------:R-:W-:Y:S01]  /*12410*/  STG.E.U16 desc[UR40][R14.64], R31 ;  /* 0x0000001f0e007986 */ /* 0x000fe2000c101528 */
[----:B------:R-:W-:Y:S01]  /*12420*/  IMAD R25, R73, 0x64, RZ ;  /* 0x0000006449197824 */ /* 0x000fe200078e02ff */
[----:B0-----:R-:W-:Y:S02]  /*12430*/  IADD3 R8, P5, R77, R74, RZ ;  /* 0x0000004a4d087210 */ /* 0x001fe40007fbe0ff */
[----:B------:R0:W-:Y:S01]  /*12440*/  STG.E.U16 desc[UR40][R10.64], R13 ;  /* 0x0000000d0a007986 */ /* 0x0001e2000c101528 */
[----:B------:R-:W-:-:S02]  /*12450*/  LEA.HI.X.SX32 R19, R111, R75, 0x1, P4 ;  /* 0x0000004b6f137211 */ /* 0x000fc400020f0eff */
[----:B------:R-:W-:Y:S01]  /*12460*/  LEA.HI.X.SX32 R9, R7, R75, 0x1, P5 ;  /* 0x0000004b07097211 */ /* 0x000fe200028f0eff */
[C---:B------:R-:W-:Y:S02]  /*12470*/  IMAD R7, R73.reuse, 0x33, RZ ;  /* 0x0000003349077824 */ /* 0x040fe400078e02ff */
[C---:B------:R-:W-:Y:S01]  /*12480*/  IMAD R27, R73.reuse, 0x68, RZ ;  /* 0x00000068491b7824 */ /* 0x040fe200078e02ff */
[----:B------:R-:W-:Y:S01]  /*12490*/  PRMT R0, R40, 0x7632, R0 ;  /* 0x0000763228007816 */ /* 0x000fe20000000000 */
[----:B------:R-:W-:Y:S01]  /*124a0*/  IMAD R29, R73, 0x6a, RZ ;  /* 0x0000006a491d7824 */ /* 0x000fe200078e02ff */
[-C--:B------:R-:W-:Y:S01]  /*124b0*/  IADD3 R12, P6, R25, R74.reuse, RZ ;  /* 0x0000004a190c7210 */ /* 0x080fe20007fde0ff */
[----:B------:R-:W-:Y:S01]  /*124c0*/  IMAD R17, R73, 0x6c, RZ ;  /* 0x0000006c49117824 */ /* 0x000fe200078e02ff */
[----:B------:R-:W1:Y:S01]  /*124d0*/  LDC R111, c[0x0][0x278] ;  /* 0x00009e00ff6f7b82 */ /* 0x000e620000000800 */
[-C--:B0-----:R-:W-:Y:S01]  /*124e0*/  IADD3 R10, P5, R79, R74.reuse, RZ ;  /* 0x0000004a4f0a7210 */ /* 0x081fe20007fbe0ff */
[----:B------:R0:W-:Y:S01]  /*124f0*/  STG.E.U16 desc[UR40][R18.64], R40 ;  /* 0x0000002812007986 */ /* 0x0001e2000c101528 */
[----:B------:R-:W-:-:S02]  /*12500*/  IADD3 R14, P4, R27, R74, RZ ;  /* 0x0000004a1b0e7210 */ /* 0x000fc40007f9e0ff */
[-C--:B------:R-:W-:Y:S01]  /*12510*/  LEA.HI.X.SX32 R11, R7, R75.reuse, 0x1, P5 ;  /* 0x0000004b070b7211 */ /* 0x080fe200028f0eff */
[----:B------:R-:W-:Y:S01]  /*12520*/  IMAD R7, R73, 0x35, RZ ;  /* 0x0000003549077824 */ /* 0x000fe200078e02ff */
[-C--:B------:R-:W-:Y:S01]  /*12530*/  LEA.HI.X.SX32 R13, R113, R75.reuse, 0x1, P6 ;  /* 0x0000004b710d7211 */ /* 0x080fe200030f0eff */
[----:B------:R3:W-:Y:S01]  /*12540*/  STG.E.U16 desc[UR40][R8.64], R0 ;  /* 0x0000000008007986 */ /* 0x0007e2000c101528 */
[-C--:B------:R-:W-:Y:S02]  /*12550*/  LEA.HI.X.SX32 R15, R115, R75.reuse, 0x1, P4 ;  /* 0x0000004b730f7211 */ /* 0x080fe400020f0eff */
[----:B0-----:R-:W-:Y:S01]  /*12560*/  IADD3 R18, P5, R29, R74, RZ ;  /* 0x0000004a1d127210 */ /* 0x001fe20007fbe0ff */
[----:B------:R-:W-:Y:S01]  /*12570*/  IMAD R31, R73, 0x6e, RZ ;  /* 0x0000006e491f7824 */ /* 0x000fe200078e02ff */
[----:B------:R0:W-:Y:S02]  /*12580*/  STG.E.U16 desc[UR40][R12.64], R41 ;  /* 0x000000290c007986 */ /* 0x0001e4000c101528 */
[----:B------:R-:W-:-:S02]  /*12590*/  LEA.HI.X.SX32 R19, R7, R75, 0x1, P5 ;  /* 0x0000004b07137211 */ /* 0x000fc400028f0eff */
[----:B---3--:R-:W-:Y:S02]  /*125a0*/  PRMT R9, R41, 0x7632, R9 ;  /* 0x0000763229097816 */ /* 0x008fe40000000009 */
[----:B------:R-:W-:Y:S01]  /*125b0*/  PRMT R0, R42, 0x7632, R0 ;  /* 0x000076322a007816 */ /* 0x000fe20000000000 */
[----:B------:R-:W-:Y:S02]  /*125c0*/  IMAD R7, R73, 0x37, RZ ;  /* 0x0000003749077824 */ /* 0x000fe400078e02ff */
[----:B------:R3:W-:Y:S01]  /*125d0*/  STG.E.U16 desc[UR40][R10.64], R9 ;  /* 0x000000090a007986 */ /* 0x0007e2000c101528 */
[----:B0-----:R-:W-:-:S03]  /*125e0*/  IADD3 R12, P6, R17, R74, RZ ;  /* 0x0000004a110c7210 */ /* 0x001fc60007fde0ff */
[----:B------:R-:W-:Y:S04]  /*125f0*/  STG.E.U16 desc[UR40][R14.64], R42 ;  /* 0x0000002a0e007986 */ /* 0x000fe8000c101528 */
[----:B------:R0:W-:Y:S01]  /*12600*/  STG.E.U16 desc[UR40][R18.64], R0 ;  /* 0x0000000012007986 */ /* 0x0001e2000c101528 */
[-C--:B------:R-:W-:Y:S02]  /*12610*/  LEA.HI.X.SX32 R13, R117, R75.reuse, 0x1, P6 ;  /* 0x0000004b750d7211 */ /* 0x080fe400030f0eff */
[-C--:B---3--:R-:W-:Y:S01]  /*12620*/  IADD3 R10, P5, R31, R74.reuse, RZ ;  /* 0x0000004a1f0a7210 */ /* 0x088fe20007fbe0ff */
[----:B------:R-:W-:Y:S01]  /*12630*/  IMAD R21, R73, 0x70, RZ ;  /* 0x0000007049157824 */ /* 0x000fe200078e02ff */
[----:B------:R-:W-:Y:S01]  /*12640*/  PRMT R8, R43, 0x7632, R8 ;  /* 0x000076322b087816 */ /* 0x000fe20000000008 */
[----:B------:R-:W-:Y:S01]  /*12650*/  IMAD R23, R73, 0x72, RZ ;  /* 0x0000007249177824 */ /* 0x000fe200078e02ff */
[----:B------:R-:W-:Y:S01]  /*12660*/  LEA.HI.X.SX32 R11, R7, R75, 0x1, P5 ;  /* 0x0000004b070b7211 */ /* 0x000fe200028f0eff */
[----:B0-----:R-:W0:Y:S01]  /*12670*/  LDC R0, c[0x0][0x278] ;  /* 0x00009e00ff007b82 */ /* 0x001e220000000800 */
[----:B------:R3:W-:Y:S01]  /*12680*/  STG.E.U16 desc[UR40][R12.64], R43 ;  /* 0x0000002b0c007986 */ /* 0x0007e2000c101528 */
[----:B------:R-:W-:Y:S01]  /*12690*/  IMAD R7, R73, 0x39, RZ ;  /* 0x0000003949077824 */ /* 0x000fe200078e02ff */
[----:B------:R-:W-:-:S02]  /*126a0*/  IADD3 R40, P4, R21, R74, RZ ;  /* 0x0000004a15287210 */ /* 0x000fc40007f9e0ff */
[----:B------:R4:W-:Y:S01]  /*126b0*/  STG.E.U16 desc[UR40][R10.64], R8 ;  /* 0x000000080a007986 */ /* 0x0009e2000c101528 */
[----:B------:R-:W-:Y:S01]  /*126c0*/  IADD3 R14, P5, R23, R74, RZ ;  /* 0x0000004a170e7210 */ /* 0x000fe20007fbe0ff */
[C---:B------:R-:W-:Y:S02]  /*126d0*/  IMAD R9, R73.reuse, 0x74, RZ ;  /* 0x0000007449097824 */ /* 0x040fe400078e02ff */
[----:B------:R-:W-:Y:S01]  /*126e0*/  IMAD R19, R73, 0x76, RZ ;  /* 0x0000007649137824 */ /* 0x000fe200078e02ff */
[-C--:B------:R-:W-:Y:S02]  /*126f0*/  LEA.HI.X.SX32 R41, R119, R75.reuse, 0x1, P4 ;  /* 0x0000004b77297211 */ /* 0x080fe400020f0eff */
[----:B------:R-:W-:Y:S01]  /*12700*/  LEA.HI.X.SX32 R15, R7, R75, 0x1, P5 ;  /* 0x0000004b070f7211 */ /* 0x000fe200028f0eff */
[----:B---3--:R-:W-:Y:S01]  /*12710*/  IMAD R43, R73, 0x3b, RZ ;  /* 0x0000003b492b7824 */ /* 0x008fe200078e02ff */
[----:B------:R-:W3:Y:S01]  /*12720*/  LDC R12, c[0x0][0x278] ;  /* 0x00009e00ff0c7b82 */ /* 0x000ee20000000800 */
[----:B------:R-:W-:-:S07]  /*12730*/  PRMT R7, R36, 0x7632, R7 ;  /* 0x0000763224077816 */ /* 0x000fce0000000007 */
[----:B----4-:R-:W4:Y:S01]  /*12740*/  LDC R8, c[0x0][0x278] ;  /* 0x00009e00ff087b82 */ /* 0x010f220000000800 */
[-C--:B------:R-:W-:Y:S01]  /*12750*/  IADD3 R106, P6, R9, R74.reuse, RZ ;  /* 0x0000004a096a7210 */ /* 0x080fe20007fde0ff */
[----:B------:R-:W-:Y:S01]  /*12760*/  IMAD R13, R73, 0x78, RZ ;  /* 0x00000078490d7824 */ /* 0x000fe200078e02ff */
[----:B------:R-:W-:Y:S01]  /*12770*/  IADD3 R42, P5, R19, R74, RZ ;  /* 0x0000004a132a7210 */ /* 0x000fe20007fbe0ff */
[----:B------:R-:W-:-:S04]  /*12780*/  IMAD R11, R73, 0x7a, RZ ;  /* 0x0000007a490b7824 */ /* 0x000fc800078e02ff */
[----:B------:R-:W5:Y:S01]  /*12790*/  LDC R10, c[0x0][0x278] ;  /* 0x00009e00ff0a7b82 */ /* 0x000f620000000800 */
[----:B------:R2:W-:Y:S01]  /*127a0*/  STG.E.U16 desc[UR40][R40.64], R36 ;  /* 0x0000002428007986 */ /* 0x0005e2000c101528 */
[-C--:B------:R-:W-:Y:S02]  /*127b0*/  LEA.HI.X.SX32 R107, R121, R75.reuse, 0x1, P6 ;  /* 0x0000004b796b7211 */ /* 0x080fe400030f0eff */
[----:B------:R-:W-:Y:S01]  /*127c0*/  LEA.HI.X.SX32 R43, R43, R75, 0x1, P5 ;  /* 0x0000004b2b2b7211 */ /* 0x000fe200028f0eff */
[----:B------:R1:W-:Y:S01]  /*127d0*/  STG.E.U16 desc[UR40][R14.64], R7 ;  /* 0x000000070e007986 */ /* 0x0003e2000c101528 */
[----:B0-----:R-:W-:Y:S01]  /*127e0*/  IMAD R113, R0, 0x82, RZ ;  /* 0x0000008200717824 */ /* 0x001fe200078e02ff */
[----:B------:R-:W-:Y:S01]  /*127f0*/  PRMT R16, R37, 0x7632, R16 ;  /* 0x0000763225107816 */ /* 0x000fe20000000010 */
[----:B------:R-:W0:Y:S01]  /*12800*/  LDC R0, c[0x0][0x278] ;  /* 0x00009e00ff007b82 */ /* 0x000e220000000800 */
[----:B------:R3:W-:Y:S01]  /*12810*/  STG.E.U16 desc[UR40][R106.64], R37 ;  /* 0x000000256a007986 */ /* 0x0007e2000c101528 */
[----:B--2---:R-:W-:-:S02]  /*12820*/  IADD3 R36, P4, R13, R74, RZ ;  /* 0x0000004a0d247210 */ /* 0x004fc40007f9e0ff */
[----:B------:R-:W-:Y:S01]  /*12830*/  IADD3 R40, P5, R11, R74, RZ ;  /* 0x0000004a0b287210 */ /* 0x000fe20007fbe0ff */
[----:B-1----:R-:W-:-:S03]  /*12840*/  IMAD R15, R73, 0x3d, RZ ;  /* 0x0000003d490f7824 */ /* 0x002fc600078e02ff */
[----:B------:R-:W1:Y:S01]  /*12850*/  LDC R14, c[0x0][0x278] ;  /* 0x00009e00ff0e7b82 */ /* 0x000e620000000800 */
[----:B------:R-:W-:Y:S01]  /*12860*/  IMAD R7, R73, 0x7c, RZ ;  /* 0x0000007c49077824 */ /* 0x000fe200078e02ff */
[-C--:B---3--:R-:W-:Y:S02]  /*12870*/  LEA.HI.X.SX32 R37, R123, R75.reuse, 0x1, P4 ;  /* 0x0000004b7b257211 */ /* 0x088fe400020f0eff */
[-C--:B------:R-:W-:Y:S01]  /*12880*/  LEA.HI.X.SX32 R41, R15, R75.reuse, 0x1, P5 ;  /* 0x0000004b0f297211 */ /* 0x080fe200028f0eff */
[----:B------:R-:W-:Y:S01]  /*12890*/  IMAD R15, R73, 0x7e, RZ ;  /* 0x0000007e490f7824 */ /* 0x000fe200078e02ff */
[-C--:B------:R-:W-:Y:S01]  /*128a0*/  IADD3 R106, P6, R7, R74.reuse, RZ ;  /* 0x0000004a076a7210 */ /* 0x080fe20007fde0ff */
[----:B------:R2:W-:Y:S01]  /*128b0*/  STG.E.U16 desc[UR40][R42.64], R16 ;  /* 0x000000102a007986 */ /* 0x0005e2000c101528 */
[----:B------:R-:W-:Y:S02]  /*128c0*/  PRMT R20, R38, 0x7632, R20 ;  /* 0x0000763226147816 */ /* 0x000fe40000000014 */
[----:B------:R-:W-:Y:S01]  /*128d0*/  LEA.HI.X.SX32 R107, R125, R75, 0x1, P6 ;  /* 0x0000004b7d6b7211 */ /* 0x000fe200030f0eff */
[----:B------:R3:W-:Y:S01]  /*128e0*/  STG.E.U16 desc[UR40][R36.64], R38 ;  /* 0x0000002624007986 */ /* 0x0007e2000c101528 */
[----:B------:R-:W-:Y:S01]  /*128f0*/  SHF.L.U32 R109, R73, 0x6, RZ ;  /* 0x00000006496d7819 */ /* 0x000fe200000006ff */
[----:B----4-:R-:W-:Y:S01]  /*12900*/  IMAD R115, R8, 0x84, RZ ;  /* 0x0000008408737824 */ /* 0x010fe200078e02ff */
[----:B------:R-:W-:Y:S01]  /*12910*/  PRMT R18, R39, 0x7632, R18 ;  /* 0x0000763227127816 */ /* 0x000fe20000000012 */
[----:B------:R4:W-:Y:S01]  /*12920*/  STG.E.U16 desc[UR40][R40.64], R20 ;  /* 0x0000001428007986 */ /* 0x0009e2000c101528 */
[----:B------:R-:W0:Y:S01]  /*12930*/  LDC R8, c[0x0][0x278] ;  /* 0x00009e00ff087b82 */ /* 0x000e220000000800 */
[----:B--2---:R-:W-:Y:S01]  /*12940*/  IMAD R43, R73, 0x3f, RZ ;  /* 0x0000003f492b7824 */ /* 0x004fe200078e02ff */
[----:B---3--:R-:W-:-:S06]  /*12950*/  IADD3 R36, P4, R15, R74, RZ ;  /* 0x0000004a0f247210 */ /* 0x008fcc0007f9e0ff */
[----:B------:R-:W2:Y:S01]  /*12960*/  LDC R16, c[0x0][0x278] ;  /* 0x00009e00ff107b82 */ /* 0x000ea20000000800 */
[-C--:B------:R-:W-:Y:S01]  /*12970*/  LEA R38, P5, R111, R74.reuse, 0x7 ;  /* 0x0000004a6f267211 */ /* 0x080fe200078a38ff */
[----:B------:R5:W-:Y:S01]  /*12980*/  STG.E.U16 desc[UR40][R106.64], R39 ;  /* 0x000000276a007986 */ /* 0x000be2000c101528 */
[-C--:B------:R-:W-:Y:S01]  /*12990*/  LEA.HI.X.SX32 R37, R43, R75.reuse, 0x1, P4 ;  /* 0x0000004b2b257211 */ /* 0x080fe200020f0eff */
[----:B----4-:R-:W-:Y:S01]  /*129a0*/  IMAD R41, R73, 0x41, RZ ;  /* 0x0000004149297824 */ /* 0x010fe200078e02ff */
[-C--:B------:R-:W-:Y:S02]  /*129b0*/  IADD3 R40, P4, R113, R74.reuse, RZ ;  /* 0x0000004a71287210 */ /* 0x080fe40007f9e0ff */
[----:B------:R-:W-:Y:S01]  /*129c0*/  PRMT R20, R48, 0x7632, R20 ;  /* 0x0000763230147816 */ /* 0x000fe20000000014 */
[----:B------:R3:W-:Y:S01]  /*129d0*/  STG.E.U16 desc[UR40][R36.64], R18 ;  /* 0x0000001224007986 */ /* 0x0007e2000c101528 */
[-C--:B------:R-:W-:Y:S01]  /*129e0*/  LEA.HI.X.SX32 R41, R41, R75.reuse, 0x1, P4 ;  /* 0x0000004b29297211 */ /* 0x080fe200020f0eff */
[----:B-----5:R-:W-:Y:S01]  /*129f0*/  IMAD R107, R10, 0x86, RZ ;  /* 0x000000860a6b7824 */ /* 0x020fe200078e02ff */
[----:B------:R-:W-:Y:S01]  /*12a00*/  LEA.HI.X.SX32 R39, R109, R75, 0x1, P5 ;  /* 0x0000004b6d277211 */ /* 0x000fe200028f0eff */
[----:B------:R-:W4:Y:S01]  /*12a10*/  LDC R10, c[0x0][0x278] ;  /* 0x00009e00ff0a7b82 */ /* 0x000f220000000800 */
[----:B------:R-:W-:-:S04]  /*12a20*/  IADD3 R42, P5, R115, R74, RZ ;  /* 0x0000004a732a7210 */ /* 0x000fc80007fbe0ff */
[----:B------:R-:W-:-:S03]  /*12a30*/  LEA.HI.X.SX32 R43, R127, R75, 0x1, P5 ;  /* 0x0000004b7f2b7211 */ /* 0x000fc600028f0eff */
[----:B---3--:R-:W3:Y:S01]  /*12a40*/  LDC R18, c[0x0][0x278] ;  /* 0x00009e00ff127b82 */ /* 0x008ee20000000800 */
[----:B------:R1:W-:Y:S01]  /*12a50*/  STG.E.U16 desc[UR40][R38.64], R48 ;  /* 0x0000003026007986 */ /* 0x0003e2000c101528 */
[----:B------:R-:W-:Y:S01]  /*12a60*/  IMAD R109, R12, 0x88, RZ ;  /* 0x000000880c6d7824 */ /* 0x000fe200078e02ff */
[----:B------:R-:W-:Y:S02]  /*12a70*/  PRMT R22, R49, 0x7632, R22 ;  /* 0x0000763231167816 */ /* 0x000fe40000000016 */
[----:B------:R5:W-:Y:S01]  /*12a80*/  STG.E.U16 desc[UR40][R40.64], R20 ;  /* 0x0000001428007986 */ /* 0x000be2000c101528 */
[----:B------:R-:W-:Y:S02]  /*12a90*/  IMAD R37, R73, 0x43, RZ ;  /* 0x0000004349257824 */ /* 0x000fe400078e02ff */
[----:B------:R-:W3:Y:S01]  /*12aa0*/  LDC R12, c[0x0][0x278] ;  /* 0x00009e00ff0c7b82 */ /* 0x000ee20000000800 */
[----:B------:R0:W-:Y:S01]  /*12ab0*/  STG.E.U16 desc[UR40][R42.64], R49 ;  /* 0x000000312a007986 */ /* 0x0001e2000c101528 */
[-C--:B------:R-:W-:Y:S01]  /*12ac0*/  IADD3 R36, P5, R107, R74.reuse, RZ ;  /* 0x0000004a6b247210 */ /* 0x080fe20007fbe0ff */
[----:B-1----:R-:W-:Y:S01]  /*12ad0*/  IMAD R39, R14, 0x8a, RZ ;  /* 0x0000008a0e277824 */ /* 0x002fe200078e02ff */
[----:B------:R-:W-:-:S02]  /*12ae0*/  IADD3 R38, P4, R109, R74, RZ ;  /* 0x0000004a6d267210 */ /* 0x000fc40007f9e0ff */
[----:B------:R-:W-:Y:S01]  /*12af0*/  LEA.HI.X.SX32 R37, R37, R75, 0x1, P5 ;  /* 0x0000004b25257211 */ /* 0x000fe200028f0eff */
[----:B-----5:R-:W-:Y:S02]  /*12b00*/  IMAD R41, R73, 0x45, RZ ;  /* 0x0000004549297824 */ /* 0x020fe400078e02ff */
[----:B0-----:R-:W-:Y:S01]  /*12b10*/  IMAD R49, R0, 0x8e, RZ ;  /* 0x0000008e00317824 */ /* 0x001fe200078e02ff */
[----:B------:R-:W0:Y:S01]  /*12b20*/  LDC R14, c[0x0][0x278] ;  /* 0x00009e00ff0e7b82 */ /* 0x000e220000000800 */
[----:B------:R-:W-:Y:S01]  /*12b30*/  IADD3 R40, P5, R39, R74, RZ ;  /* 0x0000004a27287210 */ /* 0x000fe20007fbe0ff */
[----:B--2---:R-:W-:-:S06]  /*12b40*/  IMAD R43, R16, 0x8c, RZ ;  /* 0x0000008c102b7824 */ /* 0x004fcc00078e02ff */
[----:B------:R-:W1:Y:S01]  /*12b50*/  LDC R0, c[0x0][0x278] ;  /* 0x00009e00ff007b82 */ /* 0x000e620000000800 */
[-C--:B------:R-:W-:Y:S01]  /*12b60*/  LEA.HI.X.SX32 R39, R129, R75.reuse, 0x1, P4 ;  /* 0x0000004b81277211 */ /* 0x080fe200020f0eff */
[----:B------:R-:W-:Y:S01]  /*12b70*/  IMAD R107, R8, 0x90, RZ ;  /* 0x00000090086b7824 */ /* 0x000fe200078e02ff */
[----:B------:R2:W-:Y:S01]  /*12b80*/  STG.E.U16 desc[UR40][R36.64], R22 ;  /* 0x0000001624007986 */ /* 0x0005e2000c101528 */
[----:B------:R-:W-:Y:S02]  /*12b90*/  IADD3 R42, P6, R43, R74, RZ ;  /* 0x0000004a2b2a7210 */ /* 0x000fe40007fde0ff */
[-C--:B------:R-:W-:Y:S02]  /*12ba0*/  LEA.HI.X.SX32 R41, R41, R75.reuse, 0x1, P5 ;  /* 0x0000004b29297211 */ /* 0x080fe400028f0eff */
[----:B------:R-:W5:Y:S01]  /*12bb0*/  LDC R16, c[0x0][0x278] ;  /* 0x00009e00ff107b82 */ /* 0x000f620000000800 */
[----:B------:R-:W-:Y:S01]  /*12bc0*/  PRMT R20, R50, 0x7632, R20 ;  /* 0x0000763232147816 */ /* 0x000fe20000000014 */
[----:B------:R4:W-:Y:S01]  /*12bd0*/  STG.E.U16 desc[UR40][R38.64], R50 ;  /* 0x0000003226007986 */ /* 0x0009e2000c101528 */
[----:B------:R-:W-:Y:S01]  /*12be0*/  LEA.HI.X.SX32 R43, R131, R75, 0x1, P6 ;  /* 0x0000004b832b7211 */ /* 0x000fe200030f0eff */
[----:B--2---:R-:W-:-:S04]  /*12bf0*/  IMAD R37, R73, 0x47, RZ ;  /* 0x0000004749257824 */ /* 0x004fc800078e02ff */
[----:B------:R-:W2:Y:S01]  /*12c00*/  LDC R8, c[0x0][0x278] ;  /* 0x00009e00ff087b82 */ /* 0x000ea20000000800 */
[-C--:B------:R-:W-:Y:S01]  /*12c10*/  IADD3 R36, P5, R49, R74.reuse, RZ ;  /* 0x0000004a31247210 */ /* 0x080fe20007fbe0ff */
[----:B------:R0:W-:Y:S01]  /*12c20*/  STG.E.U16 desc[UR40][R40.64], R20 ;  /* 0x0000001428007986 */ /* 0x0001e2000c101528 */
[----:B----4-:R-:W-:Y:S01]  /*12c30*/  IMAD R39, R10, 0x92, RZ ;  /* 0x000000920a277824 */ /* 0x010fe200078e02ff */
[-C--:B------:R-:W-:Y:S01]  /*12c40*/  IADD3 R38, P4, R107, R74.reuse, RZ ;  /* 0x0000004a6b267210 */ /* 0x080fe20007f9e0ff */
[----:B---3--:R-:W-:Y:S01]  /*12c50*/  IMAD R49, R18, 0x94, RZ ;  /* 0x0000009412317824 */ /* 0x008fe200078e02ff */
[----:B------:R-:W-:Y:S02]  /*12c60*/  LEA.HI.X.SX32 R37, R37, R75, 0x1, P5 ;  /* 0x0000004b25257211 */ /* 0x000fe400028f0eff */
[----:B------:R-:W3:Y:S01]  /*12c70*/  LDC R10, c[0x0][0x278] ;  /* 0x00009e00ff0a7b82 */ /* 0x000ee20000000800 */
[----:B------:R-:W-:Y:S02]  /*12c80*/  PRMT R24, R51, 0x7632, R24 ;  /* 0x0000763233187816 */ /* 0x000fe40000000018 */
[----:B0-----:R-:W-:-:S02]  /*12c90*/  IADD3 R40, P5, R39, R74, RZ ;  /* 0x0000004a27287210 */ /* 0x001fc40007fbe0ff */
[----:B------:R-:W-:Y:S01]  /*12ca0*/  LEA.HI.X.SX32 R39, R133, R75, 0x1, P4 ;  /* 0x0000004b85277211 */ /* 0x000fe200020f0eff */
[----:B------:R0:W-:Y:S02]  /*12cb0*/  STG.E.U16 desc[UR40][R42.64], R51 ;  /* 0x000000332a007986 */ /* 0x0001e4000c101528 */
[----:B------:R-:W4:Y:S01]  /*12cc0*/  LDC R18, c[0x0][0x278] ;  /* 0x00009e00ff127b82 */ /* 0x000f220000000800 */
[----:B------:R-:W-:Y:S01]  /*12cd0*/  IMAD R41, R73, 0x49, RZ ;  /* 0x0000004949297824 */ /* 0x000fe200078e02ff */
[----:B------:R-:W-:Y:S01]  /*12ce0*/  STG.E.U16 desc[UR40][R36.64], R24 ;  /* 0x0000001824007986 */ /* 0x000fe2000c101528 */
[----:B------:R-:W-:-:S03]  /*12cf0*/  PRMT R20, R44, 0x7632, R20 ;  /* 0x000076322c147816 */ /* 0x000fc60000000014 */
[----:B------:R1:W-:Y:S01]  /*12d00*/  STG.E.U16 desc[UR40][R38.64], R44 ;  /* 0x0000002c26007986 */ /* 0x0003e2000c101528 */
[----:B0-----:R-:W-:Y:S01]  /*12d10*/  IADD3 R42, P6, R49, R74, RZ ;  /* 0x0000004a312a7210 */ /* 0x001fe20007fde0ff */
[----:B------:R-:W-:Y:S02]  /*12d20*/  IMAD R49, R12, 0x96, RZ ;  /* 0x000000960c317824 */ /* 0x000fe400078e02ff */
[----:B------:R-:W0:Y:S01]  /*12d30*/  LDC R12, c[0x0][0x278] ;  /* 0x00009e00ff0c7b82 */ /* 0x000e220000000800 */
[-C--:B------:R-:W-:Y:S01]  /*12d40*/  LEA.HI.X.SX32 R41, R41, R75.reuse, 0x1, P5 ;  /* 0x0000004b29297211 */ /* 0x080fe200028f0eff */
[----:B-1----:R-:W-:Y:S01]  /*12d50*/  IMAD R39, R0, 0x9a, RZ ;  /* 0x0000009a00277824 */ /* 0x002fe200078e02ff */
[----:B------:R-:W-:-:S05]  /*12d60*/  LEA.HI.X.SX32 R43, R135, R75, 0x1, P6 ;  /* 0x0000004b872b7211 */ /* 0x000fca00030f0eff */
[----:B------:R-:W1:Y:S01]  /*12d70*/  LDC R0, c[0x0][0x278] ;  /* 0x00009e00ff007b82 */ /* 0x000e620000000800 */
[----:B------:R5:W-:Y:S01]  /*12d80*/  STG.E.U16 desc[UR40][R40.64], R20 ;  /* 0x0000001428007986 */ /* 0x000be2000c101528 */
[----:B------:R-:W-:Y:S01]  /*12d90*/  IMAD R51, R14, 0x98, RZ ;  /* 0x000000980e337824 */ /* 0x000fe200078e02ff */
[-C--:B------:R-:W-:Y:S01]  /*12da0*/  IADD3 R36, P5, R49, R74.reuse, RZ ;  /* 0x0000004a31247210 */ /* 0x080fe20007fbe0ff */
[----:B------:R-:W-:Y:S01]  /*12db0*/  IMAD R37, R73, 0x4b, RZ ;  /* 0x0000004b49257824 */ /* 0x000fe200078e02ff */
[----:B------:R2:W-:Y:S01]  /*12dc0*/  STG.E.U16 desc[UR40][R42.64], R45 ;  /* 0x0000002d2a007986 */ /* 0x0005e2000c101528 */
[----:B------:R-:W-:Y:S02]  /*12dd0*/  PRMT R22, R45, 0x7632, R22 ;  /* 0x000076322d167816 */ /* 0x000fe40000000016 */
[----:B------:R-:W1:Y:S01]  /*12de0*/  LDC R14, c[0x0][0x278] ;  /* 0x00009e00ff0e7b82 */ /* 0x000e620000000800 */
[----:B------:R-:W-:Y:S02]  /*12df0*/  IADD3 R38, P4, R51, R74, RZ ;  /* 0x0000004a33267210 */ /* 0x000fe40007f9e0ff */
[----:B------:R-:W-:Y:S01]  /*12e00*/  LEA.HI.X.SX32 R37, R37, R75, 0x1, P5 ;  /* 0x0000004b25257211 */ /* 0x000fe200028f0eff */
[----:B-----5:R-:W-:-:S02]  /*12e10*/  IMAD R41, R73, 0x4d, RZ ;  /* 0x0000004d49297824 */ /* 0x020fc400078e02ff */
[----:B--2---:R-:W-:Y:S02]  /*12e20*/  IMAD R43, R16, 0x9c, RZ ;  /* 0x0000009c102b7824 */ /* 0x004fe400078e02ff */
[----:B------:R-:W-:Y:S01]  /*12e30*/  IMAD R45, R8, 0x9e, RZ ;  /* 0x0000009e082d7824 */ /* 0x000fe200078e02ff */
[-C--:B------:R-:W-:Y:S01]  /*12e40*/  IADD3 R40, P5, R39, R74.reuse, RZ ;  /* 0x0000004a27287210 */ /* 0x080fe20007fbe0ff */
[----:B------:R-:W2:Y:S01]  /*12e50*/  LDC R8, c[0x0][0x278] ;  /* 0x00009e00ff087b82 */ /* 0x000ea20000000800 */
[-C--:B------:R-:W-:Y:S01]  /*12e60*/  IADD3 R42, P6, R43, R74.reuse, RZ ;  /* 0x0000004a2b2a7210 */ /* 0x080fe20007fde0ff */
[----:B------:R5:W-:Y:S01]  /*12e70*/  STG.E.U16 desc[UR40][R36.64], R22 ;  /* 0x0000001624007986 */ /* 0x000be2000c101528 */
[-C--:B------:R-:W-:Y:S01]  /*12e80*/  LEA.HI.X.SX32 R39, R101, R75.reuse, 0x1, P4 ;  /* 0x0000004b65277211 */ /* 0x080fe200020f0eff */
[----:B---3--:R-:W-:Y:S01]  /*12e90*/  IMAD R49, R10, 0xa0, RZ ;  /* 0x000000a00a317824 */ /* 0x008fe200078e02ff */
[-C--:B------:R-:W-:Y:S02]  /*12ea0*/  LEA.HI.X.SX32 R41, R41, R75.reuse, 0x1, P5 ;  /* 0x0000004b29297211 */ /* 0x080fe400028f0eff */
[----:B------:R-:W-:Y:S01]  /*12eb0*/  PRMT R20, R46, 0x7632, R20 ;  /* 0x000076322e147816 */ /* 0x000fe20000000014 */
[----:B------:R-:W3:Y:S01]  /*12ec0*/  LDC R10, c[0x0][0x278] ;  /* 0x00009e00ff0a7b82 */ /* 0x000ee20000000800 */
[----:B------:R-:W-:Y:S01]  /*12ed0*/  LEA.HI.X.SX32 R43, R105, R75, 0x1, P6 ;  /* 0x0000004b692b7211 */ /* 0x000fe200030f0eff */
[----:B------:R0:W-:Y:S01]  /*12ee0*/  STG.E.U16 desc[UR40][R38.64], R46 ;  /* 0x0000002e26007986 */ /* 0x0001e2000c101528 */
[----:B-----5:R-:W-:Y:S01]  /*12ef0*/  IADD3 R36, P5, R45, R74, RZ ;  /* 0x0000004a2d247210 */ /* 0x020fe20007fbe0ff */
[----:B----4-:R-:W-:-:S04]  /*12f00*/  IMAD R45, R18, 0xa4, RZ ;  /* 0x000000a4122d7824 */ /* 0x010fc800078e02ff */
[----:B------:R-:W4:Y:S01]  /*12f10*/  LDC R16, c[0x0][0x278] ;  /* 0x00009e00ff107b82 */ /* 0x000f220000000800 */
[----:B------:R5:W-:Y:S01]  /*12f20*/  STG.E.U16 desc[UR40][R40.64], R20 ;  /* 0x0000001428007986 */ /* 0x000be2000c101528 */
[----:B------:R-:W-:-:S03]  /*12f30*/  IMAD R37, R73, 0x4f, RZ ;  /* 0x0000004f49257824 */ /* 0x000fc600078e02ff */
[----:B------:R1:W-:Y:S01]  /*12f40*/  STG.E.U16 desc[UR40][R42.64], R47 ;  /* 0x0000002f2a007986 */ /* 0x0003e2000c101528 */
[----:B0-----:R-:W-:Y:S01]  /*12f50*/  IMAD R39, R12, 0xa2, RZ ;  /* 0x000000a20c277824 */ /* 0x001fe200078e02ff */
[-C--:B------:R-:W-:Y:S01]  /*12f60*/  IADD3 R38, P4, R49, R74.reuse, RZ ;  /* 0x0000004a31267210 */ /* 0x080fe20007f9e0ff */
[----:B------:R-:W0:Y:S01]  /*12f70*/  LDC R12, c[0x0][0x278] ;  /* 0x00009e00ff0c7b82 */ /* 0x000e220000000800 */
[----:B------:R-:W-:Y:S02]  /*12f80*/  LEA.HI.X.SX32 R37, R37, R75, 0x1, P5 ;  /* 0x0000004b25257211 */ /* 0x000fe400028f0eff */
[----:B------:R-:W-:Y:S02]  /*12f90*/  PRMT R24, R47, 0x7632, R24 ;  /* 0x000076322f187816 */ /* 0x000fe40000000018 */
[----:B-----5:R-:W-:-:S03]  /*12fa0*/  IADD3 R40, P5, R39, R74, RZ ;  /* 0x0000004a27287210 */ /* 0x020fc60007fbe0ff */
[----:B------:R-:W5:Y:S01]  /*12fb0*/  LDC R18, c[0x0][0x278] ;  /* 0x00009e00ff127b82 */ /* 0x000f620000000800 */
[----:B-1----:R-:W-:Y:S01]  /*12fc0*/  IADD3 R42, P6, R45, R74, RZ ;  /* 0x0000004a2d2a7210 */ /* 0x002fe20007fde0ff */
[----:B------:R-:W-:Y:S01]  /*12fd0*/  IMAD R45, R0, 0xa6, RZ ;  /* 0x000000a6002d7824 */ /* 0x000fe200078e02ff */
[----:B------:R-:W-:-:S05]  /*12fe0*/  LEA.HI.X.SX32 R39, R91, R75, 0x1, P4 ;  /* 0x0000004b5b277211 */ /* 0x000fca00020f0eff */
[----:B------:R-:W1:Y:S01]  /*12ff0*/  LDC R0, c[0x0][0x278] ;  /* 0x00009e00ff007b82 */ /* 0x000e620000000800 */
[----:B------:R-:W-:Y:S01]  /*13000*/  IMAD R41, R73, 0x51, RZ ;  /* 0x0000005149297824 */ /* 0x000fe200078e02ff */
[----:B------:R2:W-:Y:S01]  /*13010*/  STG.E.U16 desc[UR40][R36.64], R24 ;  /* 0x0000001824007986 */ /* 0x0005e2000c101528 */
[----:B------:R-:W-:-:S03]  /*13020*/  IMAD R47, R14, 0xa8, RZ ;  /* 0x000000a80e2f7824 */ /* 0x000fc600078e02ff */
[----:B------:R3:W-:Y:S01]  /*13030*/  STG.E.U16 desc[UR40][R38.64], R56 ;  /* 0x0000003826007986 */ /* 0x0007e2000c101528 */
[-C--:B------:R-:W-:Y:S01]  /*13040*/  LEA.HI.X.SX32 R41, R41, R75.reuse, 0x1, P5 ;  /* 0x0000004b29297211 */ /* 0x080fe200028f0eff */
[----:B------:R-:W1:Y:S01]  /*13050*/  LDC R14, c[0x0][0x278] ;  /* 0x00009e00ff0e7b82 */ /* 0x000e620000000800 */
[----:B------:R-:W-:Y:S02]  /*13060*/  PRMT R20, R56, 0x7632, R20 ;  /* 0x0000763238147816 */ /* 0x000fe40000000014 */
[-C--:B------:R-:W-:Y:S01]  /*13070*/  LEA.HI.X.SX32 R43, R99, R75.reuse, 0x1, P6 ;  /* 0x0000004b632b7211 */ /* 0x080fe200030f0eff */
[----:B--2---:R-:W-:Y:S01]  /*13080*/  IMAD R37, R73, 0x53, RZ ;  /* 0x0000005349257824 */ /* 0x004fe200078e02ff */
[-C--:B------:R-:W-:Y:S01]  /*13090*/  IADD3 R36, P5, R45, R74.reuse, RZ ;  /* 0x0000004a2d247210 */ /* 0x080fe20007fbe0ff */
[----:B---3--:R-:W-:Y:S02]  /*130a0*/  IMAD R39, R8, 0xaa, RZ ;  /* 0x000000aa08277824 */ /* 0x008fe400078e02ff */
[----:B------:R-:W2:Y:S01]  /*130b0*/  LDC R8, c[0x0][0x278] ;  /* 0x00009e00ff087b82 */ /* 0x000ea20000000800 */
[-C--:B------:R-:W-:Y:S01]  /*130c0*/  IADD3 R38, P4, R47, R74.reuse, RZ ;  /* 0x0000004a2f267210 */ /* 0x080fe20007f9e0ff */
[----:B------:R3:W-:Y:S01]  /*130d0*/  STG.E.U16 desc[UR40][R40.64], R20 ;  /* 0x0000001428007986 */ /* 0x0007e2000c101528 */
[----:B------:R-:W-:Y:S01]  /*130e0*/  LEA.HI.X.SX32 R37, R37, R75, 0x1, P5 ;  /* 0x0000004b25257211 */ /* 0x000fe200028f0eff */
[----:B------:R-:W-:Y:S01]  /*130f0*/  IMAD R45, R10, 0xae, RZ ;  /* 0x000000ae0a2d7824 */ /* 0x000fe200078e02ff */
[----:B------:R-:W-:Y:S01]  /*13100*/  PRMT R22, R57, 0x7632, R22 ;  /* 0x0000763239167816 */ /* 0x000fe20000000016 */
[----:B------:R4:W-:Y:S02]  /*13110*/  STG.E.U16 desc[UR40][R42.64], R57 ;  /* 0x000000392a007986 */ /* 0x0009e4000c101528 */
[----:B------:R-:W2:Y:S01]  /*13120*/  LDC R10, c[0x0][0x278] ;  /* 0x00009e00ff0a7b82 */ /* 0x000ea20000000800 */
[----:B---3--:R-:W-:-:S02]  /*13130*/  IADD3 R40, P5, R39, R74, RZ ;  /* 0x0000004a27287210 */ /* 0x008fc40007fbe0ff */
[-C--:B------:R-:W-:Y:S01]  /*13140*/  LEA.HI.X.SX32 R39, R83, R75.reuse, 0x1, P4 ;  /* 0x0000004b53277211 */ /* 0x080fe200020f0eff */
[----:B----4-:R-:W-:Y:S01]  /*13150*/  IMAD R43, R16, 0xac, RZ ;  /* 0x000000ac102b7824 */ /* 0x010fe200078e02ff */
[----:B------:R3:W-:Y:S01]  /*13160*/  STG.E.U16 desc[UR40][R36.64], R22 ;  /* 0x0000001624007986 */ /* 0x0007e2000c101528 */
[----:B------:R-:W-:Y:S01]  /*13170*/  IMAD R41, R73, 0x55, RZ ;  /* 0x0000005549297824 */ /* 0x000fe200078e02ff */
[----:B------:R-:W-:Y:S01]  /*13180*/  PRMT R20, R58, 0x7632, R20 ;  /* 0x000076323a147816 */ /* 0x000fe20000000014 */
[----:B------:R-:W4:Y:S01]  /*13190*/  LDC R16, c[0x0][0x278] ;  /* 0x00009e00ff107b82 */ /* 0x000f220000000800 */
[----:B------:R-:W-:Y:S01]  /*131a0*/  IADD3 R42, P6, R43, R74, RZ ;  /* 0x0000004a2b2a7210 */ /* 0x000fe20007fde0ff */
[----:B------:R1:W-:Y:S01]  /*131b0*/  STG.E.U16 desc[UR40][R38.64], R58 ;  /* 0x0000003a26007986 */ /* 0x0003e2000c101528 */
[-C--:B------:R-:W-:Y:S01]  /*131c0*/  LEA.HI.X.SX32 R41, R41, R75.reuse, 0x1, P5 ;  /* 0x0000004b29297211 */ /* 0x080fe200028f0eff */
[----:B0-----:R-:W-:Y:S01]  /*131d0*/  IMAD R47, R12, 0xb0, RZ ;  /* 0x000000b00c2f7824 */ /* 0x001fe200078e02ff */
[----:B------:R-:W-:-:S02]  /*131e0*/  LEA.HI.X.SX32 R43, R89, R75, 0x1, P6 ;  /* 0x0000004b592b7211 */ /* 0x000fc400030f0eff */
[-C--:B---3--:R-:W-:Y:S01]  /*131f0*/  IADD3 R36, P5, R45, R74.reuse, RZ ;  /* 0x0000004a2d247210 */ /* 0x088fe20007fbe0ff */
[----:B-----5:R-:W-:Y:S02]  /*13200*/  IMAD R45, R18, 0xb4, RZ ;  /* 0x000000b4122d7824 */ /* 0x020fe400078e02ff */
[----:B-1----:R-:W-:Y:S02]  /*13210*/  IMAD R39, R0, 0xb2, RZ ;  /* 0x000000b200277824 */ /* 0x002fe400078e02ff */
[----:B------:R-:W-:Y:S01]  /*13220*/  IMAD R37, R73, 0x57, RZ ;  /* 0x0000005749257824 */ /* 0x000fe200078e02ff */
[----:B------:R-:W0:Y:S01]  /*13230*/  LDC R0, c[0x0][0x278] ;  /* 0x00009e00ff007b82 */ /* 0x000e220000000800 */
[----:B------:R1:W-:Y:S01]  /*13240*/  STG.E.U16 desc[UR40][R40.64], R20 ;  /* 0x0000001428007986 */ /* 0x0003e2000c101528 */
[----:B------:R-:W-:-:S03]  /*13250*/  IADD3 R38, P4, R47, R74, RZ ;  /* 0x0000004a2f267210 */ /* 0x000fc60007f9e0ff */
[----:B------:R3:W-:Y:S01]  /*13260*/  STG.E.U16 desc[UR40][R42.64], R59 ;  /* 0x0000003b2a007986 */ /* 0x0007e2000c101528 */
[----:B------:R-:W-:Y:S02]  /*13270*/  LEA.HI.X.SX32 R37, R37, R75, 0x1, P5 ;  /* 0x0000004b25257211 */ /* 0x000fe400028f0eff */
[----:B------:R-:W5:Y:S01]  /*13280*/  LDC R12, c[0x0][0x278] ;  /* 0x00009e00ff0c7b82 */ /* 0x000f620000000800 */
[----:B------:R-:W-:Y:S02]  /*13290*/  PRMT R24, R59, 0x7632, R24 ;  /* 0x000076323b187816 */ /* 0x000fe40000000018 */
[----:B-1----:R-:W-:-:S05]  /*132a0*/  IADD3 R40, P5, R39, R74, RZ ;  /* 0x0000004a27287210 */ /* 0x002fca0007fbe0ff */
[----:B------:R-:W1:Y:S01]  /*132b0*/  LDC R18, c[0x0][0x278] ;  /* 0x00009e00ff127b82 */ /* 0x000e620000000800 */
[----:B---3--:R-:W-:Y:S01]  /*132c0*/  IADD3 R42, P6, R45, R74, RZ ;  /* 0x0000004a2d2a7210 */ /* 0x008fe20007fde0ff */
[----:B--2---:R-:W-:Y:S01]  /*132d0*/  IMAD R45, R8, 0xb6, RZ ;  /* 0x000000b6082d7824 */ /* 0x004fe200078e02ff */
[----:B------:R-:W-:Y:S01]  /*132e0*/  LEA.HI.X.SX32 R39, R85, R75, 0x1, P4 ;  /* 0x0000004b55277211 */ /* 0x000fe200020f0eff */
[----:B------:R-:W-:-:S04]  /*132f0*/  IMAD R41, R73, 0x59, RZ ;  /* 0x0000005949297824 */ /* 0x000fc800078e02ff */
[----:B------:R-:W2:Y:S01]  /*13300*/  LDC R8, c[0x0][0x278] ;  /* 0x00009e00ff087b82 */ /* 0x000ea20000000800 */
[----:B------:R3:W-:Y:S01]  /*13310*/  STG.E.U16 desc[UR40][R36.64], R24 ;  /* 0x0000001824007986 */ /* 0x0007e2000c101528 */
[----:B------:R-:W-:-:S03]  /*13320*/  LEA.HI.X.SX32 R41, R41, R75, 0x1, P5 ;  /* 0x0000004b29297211 */ /* 0x000fc600028f0eff */
[----:B------:R4:W-:Y:S01]  /*13330*/  STG.E.U16 desc[UR40][R38.64], R52 ;  /* 0x0000003426007986 */ /* 0x0009e2000c101528 */
[----:B------:R-:W-:Y:S01]  /*13340*/  PRMT R20, R52, 0x7632, R20 ;  /* 0x0000763234147816 */ /* 0x000fe20000000014 */
[----:B------:R-:W-:Y:S01]  /*13350*/  IMAD R47, R14, 0xb8, RZ ;  /* 0x000000b80e2f7824 */ /* 0x000fe200078e02ff */
[----:B------:R-:W-:Y:S01]  /*13360*/  LEA.HI.X.SX32 R43, R87, R75, 0x1, P6 ;  /* 0x0000004b572b7211 */ /* 0x000fe200030f0eff */
[----:B------:R-:W2:Y:S01]  /*13370*/  LDC R14, c[0x0][0x278] ;  /* 0x00009e00ff0e7b82 */ /* 0x000ea20000000800 */
[----:B---3--:R-:W-:Y:S02]  /*13380*/  IMAD R37, R73, 0x5b, RZ ;  /* 0x0000005b49257824 */ /* 0x008fe400078e02ff */
[----:B----4-:R-:W-:-:S05]  /*13390*/  IMAD R39, R10, 0xba, RZ ;  /* 0x000000ba0a277824 */ /* 0x010fca00078e02ff */
[----:B------:R-:W3:Y:S01]  /*133a0*/  LDC R10, c[0x0][0x278] ;  /* 0x00009e00ff0a7b82 */ /* 0x000ee20000000800 */
[-C--:B------:R-:W-:Y:S01]  /*133b0*/  IADD3 R36, P5, R45, R74.reuse, RZ ;  /* 0x0000004a2d247210 */ /* 0x080fe20007fbe0ff */
[----:B------:R4:W-:Y:S01]  /*133c0*/  STG.E.U16 desc[UR40][R40.64], R20 ;  /* 0x0000001428007986 */ /* 0x0009e2000c101528 */
[-C--:B------:R-:W-:Y:S01]  /*133d0*/  IADD3 R38, P4, R47, R74.reuse, RZ ;  /* 0x0000004a2f267210 */ /* 0x080fe20007f9e0ff */
[----:B0-----:R-:W-:Y:S01]  /*133e0*/  IMAD R45, R0, 0xbe, RZ ;  /* 0x000000be002d7824 */ /* 0x001fe200078e02ff */
[-C--:B------:R-:W-:Y:S01]  /*133f0*/  LEA.HI.X.SX32 R37, R37, R75.reuse, 0x1, P5 ;  /* 0x0000004b25257211 */ /* 0x080fe200028f0eff */
[----:B------:R0:W-:Y:S02]  /*13400*/  STG.E.U16 desc[UR40][R42.64], R53 ;  /* 0x000000352a007986 */ /* 0x0001e4000c101528 */
[----:B------:R-:W3:Y:S01]  /*13410*/  LDC R0, c[0x0][0x278] ;  /* 0x00009e00ff007b82 */ /* 0x000ee20000000800 */
[----:B------:R-:W-:Y:S01]  /*13420*/  PRMT R22, R53, 0x7632, R22 ;  /* 0x0000763235167816 */ /* 0x000fe20000000016 */
[----:B----4-:R-:W-:Y:S01]  /*13430*/  IMAD R41, R73, 0x5d, RZ ;  /* 0x0000005d49297824 */ /* 0x010fe200078e02ff */
[----:B------:R-:W-:Y:S01]  /*13440*/  IADD3 R40, P5, R39, R74, RZ ;  /* 0x0000004a27287210 */ /* 0x000fe20007fbe0ff */
[----:B0-----:R-:W-:Y:S01]  /*13450*/  IMAD R43, R16, 0xbc, RZ ;  /* 0x000000bc102b7824 */ /* 0x001fe200078e02ff */
[----:B------:R-:W-:-:S03]  /*13460*/  LEA.HI.X.SX32 R39, R61, R75, 0x1, P4 ;  /* 0x0000004b3d277211 */ /* 0x000fc600020f0eff */
[----:B------:R-:W0:Y:S01]  /*13470*/  LDC R16, c[0x0][0x278] ;  /* 0x00009e00ff107b82 */ /* 0x000e220000000800 */
[----:B------:R4:W-:Y:S01]  /*13480*/  STG.E.U16 desc[UR40][R36.64], R22 ;  /* 0x0000001624007986 */ /* 0x0009e2000c101528 */
[-C--:B------:R-:W-:Y:S02]  /*13490*/  LEA.HI.X.SX32 R41, R41, R75.reuse, 0x1, P5 ;  /* 0x0000004b29297211 */ /* 0x080fe400028f0eff */
[-C--:B------:R-:W-:Y:S01]  /*134a0*/  IADD3 R42, P6, R43, R74.reuse, RZ ;  /* 0x0000004a2b2a7210 */ /* 0x080fe20007fde0ff */
[----:B------:R2:W-:Y:S01]  /*134b0*/  STG.E.U16 desc[UR40][R38.64], R54 ;  /* 0x0000003626007986 */ /* 0x0005e2000c101528 */
[----:B------:R-:W-:Y:S01]  /*134c0*/  PRMT R20, R54, 0x7632, R20 ;  /* 0x0000763236147816 */ /* 0x000fe20000000014 */
[----:B-----5:R-:W-:Y:S01]  /*134d0*/  IMAD R47, R12, 0xc0, RZ ;  /* 0x000000c00c2f7824 */ /* 0x020fe200078e02ff */
[----:B------:R-:W-:Y:S01]  /*134e0*/  LEA.HI.X.SX32 R43, R81, R75, 0x1, P6 ;  /* 0x0000004b512b7211 */ /* 0x000fe200030f0eff */
[----:B------:R-:W5:Y:S01]  /*134f0*/  LDC R12, c[0x0][0x278] ;  /* 0x00009e00ff0c7b82 */ /* 0x000f620000000800 */
[----:B----4-:R-:W-:Y:S01]  /*13500*/  IMAD R37, R73, 0x5f, RZ ;  /* 0x0000005f49257824 */ /* 0x010fe200078e02ff */
[----:B------:R-:W-:Y:S01]  /*13510*/  IADD3 R36, P5, R45, R74, RZ ;  /* 0x0000004a2d247210 */ /* 0x000fe20007fbe0ff */
[----:B-1----:R-:W-:-:S02]  /*13520*/  IMAD R45, R18, 0xc4, RZ ;  /* 0x000000c4122d7824 */ /* 0x002fc400078e02ff */
[----:B--2---:R-:W-:Y:S01]  /*13530*/  IMAD R39, R8, 0xc2, RZ ;  /* 0x000000c208277824 */ /* 0x004fe200078e02ff */
[----:B------:R1:W-:Y:S02]  /*13540*/  STG.E.U16 desc[UR40][R40.64], R20 ;  /* 0x0000001428007986 */ /* 0x0003e4000c101528 */
[----:B------:R-:W2:Y:S01]  /*13550*/  LDC R8, c[0x0][0x278] ;  /* 0x00009e00ff087b82 */ /* 0x000ea20000000800 */
[----:B------:R-:W-:Y:S02]  /*13560*/  IADD3 R38, P4, R47, R74, RZ ;  /* 0x0000004a2f267210 */ /* 0x000fe40007f9e0ff */
[----:B------:R-:W-:Y:S01]  /*13570*/  LEA.HI.X.SX32 R37, R37, R75, 0x1, P5 ;  /* 0x0000004b25257211 */ /* 0x000fe200028f0eff */
[----:B------:R4:W-:Y:S01]  /*13580*/  STG.E.U16 desc[UR40][R42.64], R55 ;  /* 0x000000372a007986 */ /* 0x0009e2000c101528 */
[----:B------:R-:W-:-:S03]  /*13590*/  PRMT R24, R55, 0x7632, R24 ;  /* 0x0000763237187816 */ /* 0x000fc60000000018 */
[----:B------:R-:W5:Y:S01]  /*135a0*/  LDC R18, c[0x0][0x278] ;  /* 0x00009e00ff127b82 */ /* 0x000f620000000800 */
[----:B-1----:R-:W-:Y:S01]  /*135b0*/  IMAD R41, R73, 0x61, RZ ;  /* 0x0000006149297824 */ /* 0x002fe200078e02ff */
[-C--:B------:R-:W-:Y:S02]  /*135c0*/  IADD3 R40, P5, R39, R74.reuse, RZ ;  /* 0x0000004a27287210 */ /* 0x080fe40007fbe0ff */
[-C--:B------:R-:W-:Y:S02]  /*135d0*/  LEA.HI.X.SX32 R39, R63, R75.reuse, 0x1, P4 ;  /* 0x0000004b3f277211 */ /* 0x080fe400020f0eff */
[----:B----4-:R-:W-:Y:S01]  /*135e0*/  IADD3 R42, P6, R45, R74, RZ ;  /* 0x0000004a2d2a7210 */ /* 0x010fe20007fde0ff */
[----:B---3--:R-:W-:Y:S01]  /*135f0*/  IMAD R45, R10, 0xc6, RZ ;  /* 0x000000c60a2d7824 */ /* 0x008fe200078e02ff */
[-C--:B------:R-:W-:Y:S01]  /*13600*/  LEA.HI.X.SX32 R41, R41, R75.reuse, 0x1, P5 ;  /* 0x0000004b29297211 */ /* 0x080fe200028f0eff */
[----:B------:R-:W1:Y:S01]  /*13610*/  LDC R10, c[0x0][0x278] ;  /* 0x00009e00ff0a7b82 */ /* 0x000e620000000800 */
[----:B------:R-:W-:Y:S01]  /*13620*/  PRMT R20, R64, 0x7632, R20 ;  /* 0x0000763240147816 */ /* 0x000fe20000000014 */
[----:B------:R3:W-:Y:S01]  /*13630*/  STG.E.U16 desc[UR40][R36.64], R24 ;  /* 0x0000001824007986 */ /* 0x0007e2000c101528 */
[----:B------:R-:W-:-:S03]  /*13640*/  LEA.HI.X.SX32 R43, R77, R75, 0x1, P6 ;  /* 0x0000004b4d2b7211 */ /* 0x000fc600030f0eff */
[----:B------:R-:W-:Y:S01]  /*13650*/  STG.E.U16 desc[UR40][R38.64], R64 ;  /* 0x0000004026007986 */ /* 0x000fe2000c101528 */
[----:B------:R-:W-:Y:S01]  /*13660*/  IMAD R47, R14, 0xc8, RZ ;  /* 0x000000c80e2f7824 */ /* 0x000fe200078e02ff */
[----:B------:R-:W-:Y:S01]  /*13670*/  PRMT R22, R65, 0x7632, R22 ;  /* 0x0000763241167816 */ /* 0x000fe20000000016 */
[----:B------:R-:W4:Y:S01]  /*13680*/  LDC R14, c[0x0][0x278] ;  /* 0x00009e00ff0e7b82 */ /* 0x000f220000000800 */
[----:B------:R0:W-:Y:S01]  /*13690*/  STG.E.U16 desc[UR40][R40.64], R20 ;  /* 0x0000001428007986 */ /* 0x0001e2000c101528 */
[----:B---3--:R-:W-:-:S03]  /*136a0*/  IMAD R37, R73, 0x63, RZ ;  /* 0x0000006349257824 */ /* 0x008fc600078e02ff */
[----:B------:R3:W-:Y:S01]  /*136b0*/  STG.E.U16 desc[UR40][R42.64], R65 ;  /* 0x000000412a007986 */ /* 0x0007e2000c101528 */
[-C--:B------:R-:W-:Y:S01]  /*136c0*/  IADD3 R36, P5, R45, R74.reuse, RZ ;  /* 0x0000004a2d247210 */ /* 0x080fe20007fbe0ff */
[----:B0-----:R-:W-:Y:S02]  /*136d0*/  IMAD R41, R0, 0xca, RZ ;  /* 0x000000ca00297824 */ /* 0x001fe400078e02ff */
[----:B------:R-:W0:Y:S01]  /*136e0*/  LDC R0, c[0x0][0x278] ;  /* 0x00009e00ff007b82 */ /* 0x000e220000000800 */
[----:B---3--:R-:W-:Y:S01]  /*136f0*/  IMAD R43, R16, 0xcc, RZ ;  /* 0x000000cc102b7824 */ /* 0x008fe200078e02ff */
[-C--:B------:R-:W-:Y:S01]  /*13700*/  IADD3 R24, P4, R47, R74.reuse, RZ ;  /* 0x0000004a2f187210 */ /* 0x080fe20007f9e0ff */
[----:B------:R-:W-:Y:S01]  /*13710*/  IMAD R39, R73, 0x65, RZ ;  /* 0x0000006549277824 */ /* 0x000fe200078e02ff */
[----:B------:R-:W-:Y:S02]  /*13720*/  LEA.HI.X.SX32 R37, R37, R75, 0x1, P5 ;  /* 0x0000004b25257211 */ /* 0x000fe400028f0eff */
[----:B------:R-:W-:-:S02]  /*13730*/  IADD3 R38, P5, R41, R74, RZ ;  /* 0x0000004a29267210 */ /* 0x000fc40007fbe0ff */
[----:B------:R-:W3:Y:S01]  /*13740*/  LDC R16, c[0x0][0x278] ;  /* 0x00009e00ff107b82 */ /* 0x000ee20000000800 */
[----:B------:R-:W-:Y:S01]  /*13750*/  IADD3 R40, P6, R43, R74, RZ ;  /* 0x0000004a2b287210 */ /* 0x000fe20007fde0ff */
[----:B--2---:R-:W-:Y:S01]  /*13760*/  IMAD R43, R8, 0xce, RZ ;  /* 0x000000ce082b7824 */ /* 0x004fe200078e02ff */
[-C--:B------:R-:W-:Y:S02]  /*13770*/  LEA.HI.X.SX32 R25, R25, R75.reuse, 0x1, P4 ;  /* 0x0000004b19197211 */ /* 0x080fe400020f0eff */
[----:B------:R-:W-:Y:S02]  /*13780*/  LEA.HI.X.SX32 R39, R39, R75, 0x1, P5 ;  /* 0x0000004b27277211 */ /* 0x000fe400028f0eff */
[----:B------:R-:W-:Y:S01]  /*13790*/  PRMT R20, R66, 0x7632, R20 ;  /* 0x0000763242147816 */ /* 0x000fe20000000014 */
[----:B------:R-:W2:Y:S01]  /*137a0*/  LDC R8, c[0x0][0x278] ;  /* 0x00009e00ff087b82 */ /* 0x000ea20000000800 */
[----:B------:R1:W-:Y:S01]  /*137b0*/  STG.E.U16 desc[UR40][R36.64], R22 ;  /* 0x0000001624007986 */ /* 0x0003e2000c101528 */
[----:B-----5:R-:W-:-:S03]  /*137c0*/  IMAD R45, R12, 0xd0, RZ ;  /* 0x000000d00c2d7824 */ /* 0x020fc600078e02ff */
[----:B------:R5:W-:Y:S01]  /*137d0*/  STG.E.U16 desc[UR40][R24.64], R66 ;  /* 0x0000004218007986 */ /* 0x000be2000c101528 */
[-C--:B------:R-:W-:Y:S02]  /*137e0*/  LEA.HI.X.SX32 R41, R79, R75.reuse, 0x1, P6 ;  /* 0x0000004b4f297211 */ /* 0x080fe400030f0eff */
[----:B------:R-:W-:Y:S01]  /*137f0*/  PRMT R30, R67, 0x7632, R30 ;  /* 0x00007632431e7816 */ /* 0x000fe2000000001e */
[----:B------:R4:W-:Y:S01]  /*13800*/  STG.E.U16 desc[UR40][R38.64], R20 ;  /* 0x0000001426007986 */ /* 0x0009e2000c101528 */
[----:B-1----:R-:W-:Y:S01]  /*13810*/  IMAD R37, R73, 0x67, RZ ;  /* 0x0000006749257824 */ /* 0x002fe200078e02ff */
[----:B------:R-:W1:Y:S01]  /*13820*/  LDC R12, c[0x0][0x278] ;  /* 0x00009e00ff0c7b82 */ /* 0x000e620000000800 */
[----:B-----5:R-:W-:Y:S01]  /*13830*/  IADD3 R24, P5, R43, R74, RZ ;  /* 0x0000004a2b187210 */ /* 0x020fe20007fbe0ff */
[----:B------:R-:W-:Y:S02]  /*13840*/  IMAD R43, R18, 0xd4, RZ ;  /* 0x000000d4122b7824 */ /* 0x000fe400078e02ff */
[----:B----4-:R-:W-:Y:S01]  /*13850*/  IMAD R39, R10, 0xd2, RZ ;  /* 0x000000d20a277824 */ /* 0x010fe200078e02ff */
[----:B------:R-:W-:-:S03]  /*13860*/  LEA.HI.X.SX32 R25, R37, R75, 0x1, P5 ;  /* 0x0000004b25197211 */ /* 0x000fc600028f0eff */
[----:B------:R-:W4:Y:S01]  /*13870*/  LDC R10, c[0x0][0x278] ;  /* 0x00009e00ff0a7b82 */ /* 0x000f220000000800 */
[-C--:B------:R-:W-:Y:S01]  /*13880*/  IADD3 R26, P4, R45, R74.reuse, RZ ;  /* 0x0000004a2d1a7210 */ /* 0x080fe20007f9e0ff */
[----:B------:R-:W-:Y:S01]  /*13890*/  IMAD R37, R73, 0x69, RZ ;  /* 0x0000006949257824 */ /* 0x000fe200078e02ff */
[-C--:B------:R-:W-:Y:S01]  /*138a0*/  IADD3 R36, P5, R39, R74.reuse, RZ ;  /* 0x0000004a27247210 */ /* 0x080fe20007fbe0ff */
[----:B0-----:R-:W-:Y:S01]  /*138b0*/  IMAD R39, R0, 0xd6, RZ ;  /* 0x000000d600277824 */ /* 0x001fe200078e02ff */
[----:B------:R-:W-:Y:S02]  /*138c0*/  IADD3 R28, P6, R43, R74, RZ ;  /* 0x0000004a2b1c7210 */ /* 0x000fe40007fde0ff */
[-C--:B------:R-:W-:Y:S01]  /*138d0*/  LEA.HI.X.SX32 R27, R27, R75.reuse, 0x1, P4 ;  /* 0x0000004b1b1b7211 */ /* 0x080fe200020f0eff */
[----:B------:R-:W0:Y:S01]  /*138e0*/  LDC R0, c[0x0][0x278] ;  /* 0x00009e00ff007b82 */ /* 0x000e220000000800 */
[-C--:B------:R-:W-:Y:S02]  /*138f0*/  LEA.HI.X.SX32 R37, R37, R75.reuse, 0x1, P5 ;  /* 0x0000004b25257211 */ /* 0x080fe400028f0eff */
[----:B------:R-:W-:Y:S01]  /*13900*/  PRMT R20, R68, 0x7632, R20 ;  /* 0x0000763244147816 */ /* 0x000fe20000000014 */
[----:B------:R5:W-:Y:S01]  /*13910*/  STG.E.U16 desc[UR40][R40.64], R67 ;  /* 0x0000004328007986 */ /* 0x000be2000c101528 */
[----:B------:R-:W-:-:S03]  /*13920*/  LEA.HI.X.SX32 R29, R29, R75, 0x1, P6 ;  /* 0x0000004b1d1d7211 */ /* 0x000fc600030f0eff */
[----:B------:R-:W0:Y:S01]  /*13930*/  LDC R18, c[0x0][0x278] ;  /* 0x00009e00ff127b82 */ /* 0x000e220000000800 */
[----:B------:R3:W-:Y:S04]  /*13940*/  STG.E.U16 desc[UR40][R24.64], R30 ;  /* 0x0000001e18007986 */ /* 0x0007e8000c101528 */
[----:B------:R2:W-:Y:S04]  /*13950*/  STG.E.U16 desc[UR40][R26.64], R68 ;  /* 0x000000441a007986 */ /* 0x0005e8000c101528 */
[----:B------:R1:W-:Y:S01]  /*13960*/  STG.E.U16 desc[UR40][R36.64], R20 ;  /* 0x0000001424007986 */ /* 0x0003e2000c101528 */
[----:B-----5:R-:W-:Y:S01]  /*13970*/  IMAD R41, R14, 0xd8, RZ ;  /* 0x000000d80e297824 */ /* 0x020fe200078e02ff */
[----:B------:R-:W-:Y:S01]  /*13980*/  PRMT R22, R69, 0x7632, R22 ;  /* 0x0000763245167816 */ /* 0x000fe20000000016 */
[----:B------:R-:W5:Y:S01]  /*13990*/  LDC R14, c[0x0][0x278] ;  /* 0x00009e00ff0e7b82 */ /* 0x000f620000000800 */
[----:B------:R1:W-:Y:S01]  /*139a0*/  STG.E.U16 desc[UR40][R28.64], R69 ;  /* 0x000000451c007986 */ /* 0x0003e2000c101528 */
[----:B---3--:R-:W-:Y:S01]  /*139b0*/  IMAD R25, R73, 0x6b, RZ ;  /* 0x0000006b49197824 */ /* 0x008fe200078e02ff */
[----:B------:R-:W-:Y:S01]  /*139c0*/  IADD3 R24, P5, R39, R74, RZ ;  /* 0x0000004a27187210 */ /* 0x000fe20007fbe0ff */
[----:B--2---:R-:W-:-:S04]  /*139d0*/  IMAD R27, R73, 0x6d, RZ ;  /* 0x0000006d491b7824 */ /* 0x004fc800078e02ff */
[----:B------:R-:W2:Y:S01]  /*139e0*/  LDC R30, c[0x0][0x278] ;  /* 0x00009e00ff1e7b82 */ /* 0x000ea20000000800 */
[----:B-1----:R-:W-:Y:S02]  /*139f0*/  IMAD R37, R8, 0xda, RZ ;  /* 0x000000da08257824 */ /* 0x002fe400078e02ff */
[----:B------:R-:W-:Y:S01]  /*13a00*/  IMAD R29, R16, 0xdc, RZ ;  /* 0x000000dc101d7824 */ /* 0x000fe200078e02ff */
[-C--:B------:R-:W-:Y:S02]  /*13a10*/  IADD3 R16, P4, R41, R74.reuse, RZ ;  /* 0x0000004a29107210 */ /* 0x080fe40007f9e0ff */
[----:B------:R-:W-:Y:S02]  /*13a20*/  LEA.HI.X.SX32 R25, R25, R75, 0x1, P5 ;  /* 0x0000004b19197211 */ /* 0x000fe400028f0eff */
[----:B------:R-:W1:Y:S01]  /*13a30*/  LDC R8, c[0x0][0x278] ;  /* 0x00009e00ff087b82 */ /* 0x000e620000000800 */
[-C--:B------:R-:W-:Y:S02]  /*13a40*/  IADD3 R28, P6, R29, R74.reuse, RZ ;  /* 0x0000004a1d1c7210 */ /* 0x080fe40007fde0ff */
[----:B------:R-:W-:-:S02]  /*13a50*/  IADD3 R26, P5, R37, R74, RZ ;  /* 0x0000004a251a7210 */ /* 0x000fc40007fbe0ff */
[-C--:B------:R-:W-:Y:S02]  /*13a60*/  LEA.HI.X.SX32 R17, R17, R75.reuse, 0x1, P4 ;  /* 0x0000004b11117211 */ /* 0x080fe400020f0eff */
[-C--:B------:R-:W-:Y:S01]  /*13a70*/  LEA.HI.X.SX32 R29, R31, R75.reuse, 0x1, P6 ;  /* 0x0000004b1f1d7211 */ /* 0x080fe200030f0eff */
[----:B----4-:R-:W-:Y:S01]  /*13a80*/  IMAD R31, R10, 0xde, RZ ;  /* 0x000000de0a1f7824 */ /* 0x010fe200078e02ff */
[----:B------:R-:W-:Y:S02]  /*13a90*/  LEA.HI.X.SX32 R27, R27, R75, 0x1, P5 ;  /* 0x0000004b1b1b7211 */ /* 0x000fe400028f0eff */
[----:B------:R-:W-:Y:S01]  /*13aa0*/  PRMT R20, R70, 0x7632, R20 ;  /* 0x0000763246147816 */ /* 0x000fe20000000014 */
[----:B------:R3:W-:Y:S01]  /*13ab0*/  STG.E.U16 desc[UR40][R24.64], R22 ;  /* 0x0000001618007986 */ /* 0x0007e2000c101528 */
[----:B------:R-:W4:Y:S01]  /*13ac0*/  LDC R10, c[0x0][0x278] ;  /* 0x00009e00ff0a7b82 */ /* 0x000f220000000800 */
[----:B------:R-:W-:Y:S02]  /*13ad0*/  IMAD R37, R12, 0xe0, RZ ;  /* 0x000000e00c257824 */ /* 0x000fe400078e02ff */
[----:B------:R0:W-:Y:S04]  /*13ae0*/  STG.E.U16 desc[UR40][R16.64], R70 ;  /* 0x0000004610007986 */ /* 0x0001e8000c101528 */
[----:B------:R5:W-:Y:S01]  /*13af0*/  STG.E.U16 desc[UR40][R26.64], R20 ;  /* 0x000000141a007986 */ /* 0x000be2000c101528 */
[----:B------:R-:W-:Y:S01]  /*13b00*/  PRMT R36, R71, 0x7632, R36 ;  /* 0x0000763247247816 */ /* 0x000fe20000000024 */
[----:B------:R-:W2:Y:S01]  /*13b10*/  LDC R12, c[0x0][0x278] ;  /* 0x00009e00ff0c7b82 */ /* 0x000ea20000000800 */
[----:B---3--:R-:W-:Y:S01]  /*13b20*/  IMAD R25, R73, 0x6f, RZ ;  /* 0x0000006f49197824 */ /* 0x008fe200078e02ff */
[----:B0-----:R-:W-:Y:S01]  /*13b30*/  IADD3 R16, P5, R31, R74, RZ ;  /* 0x0000004a1f107210 */ /* 0x001fe20007fbe0ff */
[----:B------:R-:W-:-:S02]  /*13b40*/  IMAD R31, R18, 0xe4, RZ ;  /* 0x000000e4121f7824 */ /* 0x000fc400078e02ff */
[----:B-----5:R-:W-:Y:S01]  /*13b50*/  IMAD R27, R0, 0xe2, RZ ;  /* 0x000000e2001b7824 */ /* 0x020fe200078e02ff */
[-C--:B------:R-:W-:Y:S01]  /*13b60*/  LEA.HI.X.SX32 R17, R25, R75.reuse, 0x1, P5 ;  /* 0x0000004b19117211 */ /* 0x080fe200028f0eff */
[----:B------:R-:W-:Y:S01]  /*13b70*/  IMAD R25, R73, 0x71, RZ ;  /* 0x0000007149197824 */ /* 0x000fe200078e02ff */
[-C--:B------:R-:W-:Y:S01]  /*13b80*/  IADD3 R20, P4, R37, R74.reuse, RZ ;  /* 0x0000004a25147210 */ /* 0x080fe20007f9e0ff */
[----:B------:R-:W0:Y:S01]  /*13b90*/  LDC R0, c[0x0][0x278] ;  /* 0x00009e00ff007b82 */ /* 0x000e220000000800 */
[-C--:B------:R-:W-:Y:S02]  /*13ba0*/  IADD3 R24, P5, R27, R74.reuse, RZ ;  /* 0x0000004a1b187210 */ /* 0x080fe40007fbe0ff */
[----:B------:R-:W-:Y:S02]  /*13bb0*/  IADD3 R22, P6, R31, R74, RZ ;  /* 0x0000004a1f167210 */ /* 0x000fe40007fde0ff */
[-C--:B------:R-:W-:Y:S02]  /*13bc0*/  LEA.HI.X.SX32 R21, R21, R75.reuse, 0x1, P4 ;  /* 0x0000004b15157211 */ /* 0x080fe400020f0eff */
[-C--:B------:R-:W-:Y:S01]  /*13bd0*/  LEA.HI.X.SX32 R25, R25, R75.reuse, 0x1, P5 ;  /* 0x0000004b19197211 */ /* 0x080fe200028f0eff */
[----:B------:R-:W3:Y:S01]  /*13be0*/  LDC R26, c[0x0][0x278] ;  /* 0x00009e00ff1a7b82 */ /* 0x000ee20000000800 */
[----:B------:R-:W-:Y:S01]  /*13bf0*/  PRMT R18, R32, 0x7632, R18 ;  /* 0x0000763220127816 */ /* 0x000fe20000000012 */
[----:B------:R1:W-:Y:S01]  /*13c00*/  STG.E.U16 desc[UR40][R28.64], R71 ;  /* 0x000000471c007986 */ /* 0x0003e2000c101528 */
[----:B------:R-:W-:-:S03]  /*13c10*/  LEA.HI.X.SX32 R23, R23, R75, 0x1, P6 ;  /* 0x0000004b17177211 */ /* 0x000fc600030f0eff */
[----:B------:R5:W-:Y:S01]  /*13c20*/  STG.E.U16 desc[UR40][R16.64], R36 ;  /* 0x0000002410007986 */ /* 0x000be2000c101528 */
[----:B----4-:R-:W-:Y:S01]  /*13c30*/  IMAD R37, R10, 0xea, RZ ;  /* 0x000000ea0a257824 */ /* 0x010fe200078e02ff */
[----:B------:R-:W4:Y:S02]  /*13c40*/  LDC R27, c[0x0][0x278] ;  /* 0x00009e00ff1b7b82 */ /* 0x000f240000000800 */
[----:B------:R-:W-:Y:S04]  /*13c50*/  STG.E.U16 desc[UR40][R20.64], R32 ;  /* 0x0000002014007986 */ /* 0x000fe8000c101528 */
[----:B------:R2:W-:Y:S01]  /*13c60*/  STG.E.U16 desc[UR40][R24.64], R18 ;  /* 0x0000001218007986 */ /* 0x0005e2000c101528 */
[----:B-1----:R-:W-:-:S03]  /*13c70*/  IMAD R29, R8, 0xe6, RZ ;  /* 0x000000e6081d7824 */ /* 0x002fc600078e02ff */
[----:B------:R-:W-:Y:S04]  /*13c80*/  STG.E.U16 desc[UR40][R22.64], R33 ;  /* 0x0000002116007986 */ /* 0x000fe8000c101528 */
[----:B------:R-:W1:Y:S01]  /*13c90*/  LDS.128 R20, [R72] ;  /* 0x0000000048147984 */ /* 0x000e620000000c00 */
[-C--:B-----5:R-:W-:Y:S01]  /*13ca0*/  IADD3 R16, P5, R29, R74.reuse, RZ ;  /* 0x0000004a1d107210 */ /* 0x0a0fe20007fbe0ff */
[----:B------:R-:W-:Y:S02]  /*13cb0*/  IMAD R17, R73, 0x73, RZ ;  /* 0x0000007349117824 */ /* 0x000fe400078e02ff */
[----:B------:R-:W-:Y:S02]  /*13cc0*/  IMAD R31, R14, 0xe8, RZ ;  /* 0x000000e80e1f7824 */ /* 0x000fe400078e02ff */
[----:B--2---:R-:W-:Y:S01]  /*13cd0*/  IMAD R29, R30, 0xec, RZ ;  /* 0x000000ec1e1d7824 */ /* 0x004fe200078e02ff */
[----:B------:R-:W-:Y:S01]  /*13ce0*/  PRMT R28, R33, 0x7632, R28 ;  /* 0x00007632211c7816 */ /* 0x000fe2000000001c */
[----:B------:R-:W-:Y:S01]  /*13cf0*/  IMAD R25, R73, 0x75, RZ ;  /* 0x0000007549197824 */ /* 0x000fe200078e02ff */
[----:B------:R-:W-:Y:S01]  /*13d00*/  IADD3 R8, P4, R31, R74, RZ ;  /* 0x0000004a1f087210 */ /* 0x000fe20007f9e0ff */
[----:B------:R-:W2:Y:S01]  /*13d10*/  LDC R14, c[0x0][0x278] ;  /* 0x00009e00ff0e7b82 */ /* 0x000ea20000000800 */
[----:B------:R-:W-:-:S02]  /*13d20*/  LEA.HI.X.SX32 R17, R17, R75, 0x1, P5 ;  /* 0x0000004b11117211 */ /* 0x000fc400028f0eff */
[-C--:B------:R-:W-:Y:S01]  /*13d30*/  IADD3 R18, P6, R29, R74.reuse, RZ ;  /* 0x0000004a1d127210 */ /* 0x080fe20007fde0ff */
[----:B0-----:R-:W-:Y:S01]  /*13d40*/  IMAD R29, R0, 0xee, RZ ;  /* 0x000000ee001d7824 */ /* 0x001fe200078e02ff */
[----:B------:R-:W-:-:S03]  /*13d50*/  IADD3 R24, P5, R37, R74, RZ ;  /* 0x0000004a25187210 */ /* 0x000fc60007fbe0ff */
[----:B------:R-:W0:Y:S01]  /*13d60*/  LDC R0, c[0x0][0x278] ;  /* 0x00009e00ff007b82 */ /* 0x000e220000000800 */
[-C--:B------:R-:W-:Y:S01]  /*13d70*/  LEA.HI.X.SX32 R9, R9, R75.reuse, 0x1, P4 ;  /* 0x0000004b09097211 */ /* 0x080fe200020f0eff */
[----:B------:R5:W-:Y:S01]  /*13d80*/  STG.E.U16 desc[UR40][R16.64], R28 ;  /* 0x0000001c10007986 */ /* 0x000be2000c101528 */
[-C--:B------:R-:W-:Y:S02]  /*13d90*/  LEA.HI.X.SX32 R25, R25, R75.reuse, 0x1, P5 ;  /* 0x0000004b19197211 */ /* 0x080fe400028f0eff */
[----:B------:R-:W-:Y:S02]  /*13da0*/  PRMT R10, R34, 0x7632, R10 ;  /* 0x00007632220a7816 */ /* 0x000fe4000000000a */
[----:B------:R-:W-:Y:S01]  /*13db0*/  LEA.HI.X.SX32 R19, R19, R75, 0x1, P6 ;  /* 0x0000004b13137211 */ /* 0x000fe200030f0eff */
[----:B------:R3:W-:Y:S01]  /*13dc0*/  STG.E.U16 desc[UR40][R8.64], R34 ;  /* 0x0000002208007986 */ /* 0x0007e2000c101528 */
[----:B-----5:R-:W5:Y:S03]  /*13dd0*/  LDC R28, c[0x0][0x278] ;  /* 0x00009e00ff1c7b82 */ /* 0x020f660000000800 */
[----:B------:R-:W-:Y:S01]  /*13de0*/  STG.E.U16 desc[UR40][R24.64], R10 ;  /* 0x0000000a18007986 */ /* 0x000fe2000c101528 */
[----:B------:R-:W-:Y:S01]  /*13df0*/  IADD3 R16, P4, R29, R74, RZ ;  /* 0x0000004a1d107210 */ /* 0x000fe20007f9e0ff */
[----:B------:R-:W-:-:S02]  /*13e00*/  IMAD R31, R12, 0xf0, RZ ;  /* 0x000000f00c1f7824 */ /* 0x000fc400078e02ff */
[----:B------:R4:W-:Y:S01]  /*13e10*/  STG.E.U16 desc[UR40][R18.64], R35 ;  /* 0x0000002312007986 */ /* 0x0009e2000c101528 */
[----:B------:R-:W-:Y:S01]  /*13e20*/  IMAD R17, R73, 0x77, RZ ;  /* 0x0000007749117824 */ /* 0x000fe200078e02ff */
[----:B------:R-:W5:Y:S01]  /*13e30*/  LDC R29, c[0x0][0x278] ;  /* 0x00009e00ff1d7b82 */ /* 0x000f620000000800 */
[----:B---3--:R-:W-:Y:S01]  /*13e40*/  IMAD R9, R26, 0xf2, RZ ;  /* 0x000000f21a097824 */ /* 0x008fe200078e02ff */
[----:B------:R-:W-:-:S06]  /*13e50*/  IADD3 R8, P5, R31, R74, RZ ;  /* 0x0000004a1f087210 */ /* 0x000fcc0007fbe0ff */
[----:B----4-:R-:W3:Y:S01]  /*13e60*/  LDC R18, c[0x0][0x278] ;  /* 0x00009e00ff127b82 */ /* 0x010ee20000000800 */
[-C--:B------:R-:W-:Y:S01]  /*13e70*/  LEA.HI.X.SX32 R17, R17, R75.reuse, 0x1, P4 ;  /* 0x0000004b11117211 */ /* 0x080fe200020f0eff */
[----:B------:R-:W-:Y:S01]  /*13e80*/  IMAD R19, R73, 0x79, RZ ;  /* 0x0000007949137824 */ /* 0x000fe200078e02ff */
[-C--:B------:R-:W-:Y:S01]  /*13e90*/  IADD3 R12, P4, R9, R74.reuse, RZ ;  /* 0x0000004a090c7210 */ /* 0x080fe20007f9e0ff */
[----:B------:R-:W-:Y:S01]  /*13ea0*/  IMAD R27, R27, 0xf4, RZ ;  /* 0x000000f41b1b7824 */ /* 0x000fe200078e02ff */
[----:B------:R-:W-:Y:S02]  /*13eb0*/  PRMT R30, R35, 0x7632, R30 ;  /* 0x00007632231e7816 */ /* 0x000fe4000000001e */
[-C--:B------:R-:W-:Y:S02]  /*13ec0*/  LEA.HI.X.SX32 R9, R13, R75.reuse, 0x1, P5 ;  /* 0x0000004b0d097211 */ /* 0x080fe400028f0eff */
[-C--:B------:R-:W-:Y:S01]  /*13ed0*/  LEA.HI.X.SX32 R13, R19, R75.reuse, 0x1, P4 ;  /* 0x0000004b130d7211 */ /* 0x080fe200020f0eff */
[----:B--2---:R-:W-:Y:S01]  /*13ee0*/  IMAD R19, R14, 0xf6, RZ ;  /* 0x000000f60e137824 */ /* 0x004fe200078e02ff */
[-C--:B------:R-:W-:Y:S01]  /*13ef0*/  IADD3 R10, P5, R27, R74.reuse, RZ ;  /* 0x0000004a1b0a7210 */ /* 0x080fe20007fbe0ff */
[----:B0-----:R-:W-:Y:S01]  /*13f00*/  IMAD R25, R0, 0xf8, RZ ;  /* 0x000000f800197824 */ /* 0x001fe200078e02ff */
[----:B------:R0:W-:Y:S01]  /*13f10*/  STG.E.U16 desc[UR40][R16.64], R30 ;  /* 0x0000001e10007986 */ /* 0x0001e2000c101528 */
[----:B-1----:R-:W-:Y:S01]  /*13f20*/  PRMT R24, R20, 0x7632, R24 ;  /* 0x0000763214187816 */ /* 0x002fe20000000018 */
[----:B-----5:R-:W-:Y:S01]  /*13f30*/  IMAD R27, R28, 0xfa, RZ ;  /* 0x000000fa1c1b7824 */ /* 0x020fe200078e02ff */
[----:B------:R-:W-:Y:S01]  /*13f40*/  LEA.HI.X.SX32 R11, R11, R75, 0x1, P5 ;  /* 0x0000004b0b0b7211 */ /* 0x000fe200028f0eff */
[----:B------:R1:W-:Y:S01]  /*13f50*/  STG.E.U16 desc[UR40][R8.64], R20 ;  /* 0x0000001408007986 */ /* 0x0003e2000c101528 */
[----:B------:R-:W-:Y:S01]  /*13f60*/  PRMT R0, R21, 0x7632, R0 ;  /* 0x0000763215007816 */ /* 0x000fe20000000000 */
[----:B0-----:R-:W-:Y:S01]  /*13f70*/  IMAD R17, R73, 0x7b, RZ ;  /* 0x0000007b49117824 */ /* 0x001fe200078e02ff */
[----:B------:R-:W-:-:S02]  /*13f80*/  IADD3 R16, P4, R19, R74, RZ ;  /* 0x0000004a13107210 */ /* 0x000fc40007f9e0ff */
[----:B-1----:R-:W-:Y:S01]  /*13f90*/  IADD3 R8, P5, R25, R74, RZ ;  /* 0x0000004a19087210 */ /* 0x002fe20007fbe0ff */
[----:B------:R0:W-:Y:S01]  /*13fa0*/  STG.E.U16 desc[UR40][R12.64], R24 ;  /* 0x000000180c007986 */ /* 0x0001e2000c101528 */
[-C--:B------:R-:W-:Y:S01]  /*13fb0*/  LEA.HI.X.SX32 R17, R17, R75.reuse, 0x1, P4 ;  /* 0x0000004b11117211 */ /* 0x080fe200020f0eff */
[----:B------:R-:W-:Y:S01]  /*13fc0*/  IMAD R19, R73, 0x7d, RZ ;  /* 0x0000007d49137824 */ /* 0x000fe200078e02ff */
[----:B------:R-:W-:Y:S01]  /*13fd0*/  LEA.HI.X.SX32 R9, R7, R75, 0x1, P5 ;  /* 0x0000004b07097211 */ /* 0x000fe200028f0eff */
[----:B------:R-:W-:Y:S01]  /*13fe0*/  IMAD R29, R29, 0xfc, RZ ;  /* 0x000000fc1d1d7824 */ /* 0x000fe200078e02ff */
[----:B------:R1:W-:Y:S01]  /*13ff0*/  STG.E.U16 desc[UR40][R10.64], R21 ;  /* 0x000000150a007986 */ /* 0x0003e2000c101528 */
[----:B---3--:R-:W-:-:S03]  /*14000*/  IMAD R7, R18, 0xfe, RZ ;  /* 0x000000fe12077824 */ /* 0x008fc600078e02ff */
[----:B------:R2:W-:Y:S01]  /*14010*/  STG.E.U16 desc[UR40][R16.64], R0 ;  /* 0x0000000010007986 */ /* 0x0005e2000c101528 */
[----:B0-----:R-:W-:Y:S01]  /*14020*/  IADD3 R12, P4, R27, R74, RZ ;  /* 0x0000004a1b0c7210 */ /* 0x001fe20007f9e0ff */
[----:B------:R-:W-:-:S03]  /*14030*/  IMAD R73, R73, 0x7f, RZ ;  /* 0x0000007f49497824 */ /* 0x000fc600078e02ff */
[-C--:B------:R-:W-:Y:S02]  /*14040*/  LEA.HI.X.SX32 R13, R19, R75.reuse, 0x1, P4 ;  /* 0x0000004b130d7211 */ /* 0x080fe400020f0eff */
[-C--:B-1----:R-:W-:Y:S02]  /*14050*/  IADD3 R10, P5, R29, R74.reuse, RZ ;  /* 0x0000004a1d0a7210 */ /* 0x082fe40007fbe0ff */
[----:B--2---:R-:W-:Y:S02]  /*14060*/  PRMT R17, R22, 0x7632, R17 ;  /* 0x0000763216117816 */ /* 0x004fe40000000011 */
[----:B------:R-:W-:Y:S01]  /*14070*/  IADD3 R14, P4, R7, R74, RZ ;  /* 0x0000004a070e7210 */ /* 0x000fe20007f9e0ff */
[----:B------:R0:W-:Y:S01]  /*14080*/  STG.E.U16 desc[UR40][R8.64], R22 ;  /* 0x0000001608007986 */ /* 0x0001e2000c101528 */
[-C--:B------:R-:W-:Y:S02]  /*14090*/  LEA.HI.X.SX32 R11, R15, R75.reuse, 0x1, P5 ;  /* 0x0000004b0f0b7211 */ /* 0x080fe400028f0eff */
[----:B------:R-:W-:Y:S01]  /*140a0*/  LEA.HI.X.SX32 R15, R73, R75, 0x1, P4 ;  /* 0x0000004b490f7211 */ /* 0x000fe200020f0eff */
[----:B------:R1:W-:Y:S04]  /*140b0*/  STG.E.U16 desc[UR40][R12.64], R17 ;  /* 0x000000110c007986 */ /* 0x0003e8000c101528 */
[----:B------:R-:W-:Y:S01]  /*140c0*/  STG.E.U16 desc[UR40][R10.64], R23 ;  /* 0x000000170a007986 */ /* 0x000fe2000c101528 */
[----:B------:R-:W-:-:S02]  /*140d0*/  FSEL R16, R103, -INF , P3 ;  /* 0xff80000067107808 */ /* 0x000fc40001800000 */
[----:B------:R-:W-:Y:S01]  /*140e0*/  FSEL R97, R97, -INF , P2 ;  /* 0xff80000061617808 */ /* 0x000fe20001000000 */
[----:B0-----:R-:W0:Y:S01]  /*140f0*/  LDC.64 R8, c[0x0][0x230] ;  /* 0x00008c00ff087b82 */ /* 0x001e220000000a00 */
[----:B-1----:R-:W-:-:S05]  /*14100*/  PRMT R13, R23, 0x7632, R13 ;  /* 0x00007632170d7816 */ /* 0x002fca000000000d */
[----:B------:R-:W-:Y:S01]  /*14110*/  STG.E.U16 desc[UR40][R14.64], R13 ;  /* 0x0000000d0e007986 */ /* 0x000fe2000c101528 */
[----:B------:R-:W-:Y:S02]  /*14120*/  FSEL R0, R95, -INF , P1 ;  /* 0xff8000005f007808 */ /* 0x000fe40000800000 */
[----:B------:R-:W-:Y:S02]  /*14130*/  FSEL R93, R93, -INF , P0 ;  /* 0xff8000005d5d7808 */ /* 0x000fe40000000000 */
[----:B------:R-:W-:Y:S01]  /*14140*/  SHF.L.U32 R7, R130, 0x1, RZ ;  /* 0x0000000182077819 */ /* 0x000fe200000006ff */
[----:B------:R-:W-:Y:S01]  /*14150*/  FFMA R16, R16, 0.69314718246459960938, R3 ;  /* 0x3f31721810107823 */ /* 0x000fe20000000003 */
[----:B------:R-:W-:Y:S01]  /*14160*/  FFMA R17, R97, 0.69314718246459960938, R6 ;  /* 0x3f31721861117823 */ /* 0x000fe20000000006 */
[----:B------:R-:W-:Y:S01]  /*14170*/  FFMA R92, R0, 0.69314718246459960938, R5 ;  /* 0x3f317218005c7823 */ /* 0x000fe20000000005 */
[----:B------:R-:W-:Y:S01]  /*14180*/  LOP3.LUT R3, R7, 0x1f8, RZ, 0xc0, !PT ;  /* 0x000001f807037812 */ /* 0x000fe200078ec0ff */
[----:B------:R-:W-:Y:S01]  /*14190*/  BAR.SYNC.DEFER_BLOCKING 0x0 ;  /* 0x0000000000007b1d */ /* 0x000fe20000010000 */
[----:B------:R-:W-:-:S05]  /*141a0*/  FFMA R93, R93, 0.69314718246459960938, R4 ;  /* 0x3f3172185d5d7823 */ /* 0x000fca0000000004 */
[----:B------:R-:W-:Y:S04]  /*141b0*/  STS.64 [R3+UR7], R16 ;  /* 0x0000001003007988 */ /* 0x000fe80008000a07 */
[----:B------:R-:W-:Y:S01]  /*141c0*/  STS.64 [R3+UR7+0x200], R92 ;  /* 0x0002005c03007988 */ /* 0x000fe20008000a07 */
[----:B------:R-:W-:Y:S01]  /*141d0*/  BAR.SYNC.DEFER_BLOCKING 0x0 ;  /* 0x0000000000007b1d */ /* 0x000fe20000010000 */
[----:B------:R-:W-:-:S05]  /*141e0*/  UIMAD UR4, UR6, UR4, URZ ;  /* 0x00000004060472a4 */ /* 0x000fca000f8e023f */
[----:B------:R-:W1:Y:S01]  /*141f0*/  LDS R7, [R2] ;  /* 0x0000000002077984 */ /* 0x000e620000000800 */
[----:B------:R-:W-:Y:S01]  /*14200*/  USHF.L.U32 UR6, UR4, 0x2, URZ ;  /* 0x0000000204067899 */ /* 0x000fe2000800063f */
[C---:B------:R-:W-:Y:S01]  /*14210*/  SHF.L.U32 R5, R126.reuse, 0x2, RZ ;  /* 0x000000027e057819 */ /* 0x040fe200000006ff */
[----:B------:R-:W-:Y:S01]  /*14220*/  UIMAD.WIDE UR4, UR4, 0x4, URZ ;  /* 0x00000004040478a5 */ /* 0x000fe2000f8e023f */
[----:B------:R-:W-:-:S03]  /*14230*/  IMAD.HI R0, R126, 0x4, RZ ;  /* 0x000000047e007827 */ /* 0x000fc600078e02ff */
[----:B0-----:R-:W-:-:S04]  /*14240*/  IADD3 R4, P0, P1, R5, UR6, R8 ;  /* 0x0000000605047c10 */ /* 0x001fc8000f91e008 */
[----:B------:R-:W-:-:S05]  /*14250*/  IADD3.X R5, R0, UR5, R9, P0, P1 ;  /* 0x0000000500057c10 */ /* 0x000fca00087e2409 */
[----:B-1----:R-:W-:Y:S01]  /*14260*/  STG.E desc[UR40][R4.64], R7 ;  /* 0x0000000704007986 */ /* 0x002fe2000c101928 */
[----:B------:R-:W-:Y:S05]  /*14270*/  EXIT ;  /* 0x000000000000794d */ /* 0x000fea0003800000 */
.L_x_2:
[----:B------:R-:W-:-:S00]  /*14280*/  BRA `(.L_x_2) ;  /* 0xfffffffc00fc7947 */ /* 0x000fc0000383ffff */
[----:B------:R-:W-:-:S00]  /*14290*/  NOP ;  /* 0x0000000000007918 */ /* 0x000fc00000000000 */
        /* <DEDUP_REMOVED lines=14> */
.L_x_3:


//--------------------- .nv.global.init           --------------------------
	.section	.nv.global.init,"aw",@progbits
.nv.global.init:
	.type		_$_str,@object
	.size		_$_str,(.L_0 - _$_str)
_$_str:
        /*0000*/ 	.byte	0x5f, 0x5f, 0x43, 0x55, 0x44, 0x41, 0x5f, 0x46, 0x54, 0x5a, 0x00
.L_0:


//--------------------- .nv.shared.attn_fwd       --------------------------
	.section	.nv.shared.attn_fwd,"aw",@nobits
	.sectionflags	@""
	.align	16
	.zero		1024


//--------------------- .nv.shared.reserved.0     --------------------------
	.section	.nv.shared.reserved.0,"aw",@nobits
	.weak		__nv_reservedSMEM_offset_0_alias
	.size		__nv_reservedSMEM_offset_0_alias, 0, 0
	.other		__nv_reservedSMEM_offset_0_alias,@"STO_CUDA_RESERVED_SHARED STV_DEFAULT"
__nv_reservedSMEM_offset_0_alias:
	.zero		0


//--------------------- .nv.constant0.attn_fwd    --------------------------
	.section	.nv.constant0.attn_fwd,"a",@progbits
	.sectionflags	@""
	.align	4
.nv.constant0.attn_fwd:
	.zero		664


//--------------------- SYMBOLS --------------------------

	.type		.nv.reservedSmem.offset0,@object
	.size		.nv.reservedSmem.offset0,0x4
